def matmul_kernel(
    a_ptr,
    b_ptr,
    c_ptr,
    M,
    N,
    K,
    stride_am,
    stride_ak,
    stride_bk,
    stride_bn,
    stride_cm,
    stride_cn,
    BLOCK_M: tl.constexpr,
    BLOCK_N: tl.constexpr,
    BLOCK_K: tl.constexpr,
    GROUP_M: tl.constexpr,
):
    pid = tl.program_id(axis=0)
    num_pid_m = tl.cdiv(M, BLOCK_M)
    num_pid_n = tl.cdiv(N, BLOCK_N)
    num_pid_in_group = GROUP_M * num_pid_n
    group_id = pid // num_pid_in_group
    first_pid_m = group_id * GROUP_M
    group_size_m = min(num_pid_m - first_pid_m, GROUP_M)
    pid_m = first_pid_m + ((pid % num_pid_in_group) % group_size_m)
    pid_n = (pid % num_pid_in_group) // group_size_m

    offs_am = (pid_m * BLOCK_M + tl.arange(0, BLOCK_M)) % M
    offs_bn = (pid_n * BLOCK_N + tl.arange(0, BLOCK_N)) % N
    offs_k = tl.arange(0, BLOCK_K)
    a_ptrs = a_ptr + offs_am[:, None] * stride_am + offs_k[None, :] * stride_ak
    b_ptrs = b_ptr + offs_k[:, None] * stride_bk + offs_bn[None, :] * stride_bn

    acc = tl.zeros((BLOCK_M, BLOCK_N), dtype=tl.float32)
    for kk in range(0, tl.cdiv(K, BLOCK_K)):
        a = tl.load(a_ptrs, mask=offs_k[None, :] < K - kk * BLOCK_K, other=0.0)
        b = tl.load(b_ptrs, mask=offs_k[:, None] < K - kk * BLOCK_K, other=0.0)
        acc = tl.dot(a, b, acc)
        a_ptrs += BLOCK_K * stride_ak
        b_ptrs += BLOCK_K * stride_bk

    c = acc.to(c_ptr.dtype.element_ty)
    offs_cm = pid_m * BLOCK_M + tl.arange(0, BLOCK_M)
    offs_cn = pid_n * BLOCK_N + tl.arange(0, BLOCK_N)
    c_ptrs = c_ptr + offs_cm[:, None] * stride_cm + offs_cn[None, :] * stride_cn
    mask = (offs_cm[:, None] < M) & (offs_cn[None, :] < N)
    tl.store(c_ptrs, c, mask=mask)

# config = {"BLOCK_K": 128, "BLOCK_M": 64, "BLOCK_N": 128, "GROUP_M": 8, "arch": "sm_80", "dtype": "fp16", "num_ctas": 1, "num_stages": 3, "num_warps": 2}
# arch = sm_80


// ===== COMPILED SASS (sm_80) =====

	.target	sm_80

	.elftype	@"ET_EXEC"


//--------------------- .note.nv.tkinfo           --------------------------
	.section	.note.nv.tkinfo,"",@"SHT_NOTE"
	.sectionflags	@"SHF_NOTE_NV_TKINFO"
	.tkinfo
        /*0018*/ 	.word	0x00000002
        /*0030*/ 	.string	""
        /*0030*/ 	.string	"ptxas"
        /*0030*/ 	.string	"Cuda compilation tools, release 13.0, V13.0.88"
        /*0030*/ 	.string	"Build cuda_13.0.r13.0/compiler.36424714_0"
        /*0030*/ 	.string	"-v  -suppress-debug-info  -lineinfo  -arch sm_80 "



//--------------------- .note.nv.cuinfo           --------------------------
	.section	.note.nv.cuinfo,"",@"SHT_NOTE"
	.sectionflags	@"SHF_NOTE_NV_CUINFO"
        /*0018*/ 	.short	0x0002
        /*001a*/ 	.short	0x0050
        /*001c*/ 	.short	0x0082
	.zero		2


//--------------------- .nv.info                  --------------------------
	.section	.nv.info,"",@"SHT_CUDA_INFO"
	.align	4


	//----- nvinfo : EIATTR_REGCOUNT
	.align		4
        /*0000*/ 	.byte	0x04, 0x2f
        /*0002*/ 	.short	(.L_1 - .L_0)
	.align		4
.L_0:
        /*0004*/ 	.word	index@(matmul_kernel)
        /*0008*/ 	.word	0x00000020


	//----- nvinfo : EIATTR_FRAME_SIZE
	.align		4
.L_1:
        /*000c*/ 	.byte	0x04, 0x11
        /*000e*/ 	.short	(.L_3 - .L_2)
	.align		4
.L_2:
        /*0010*/ 	.word	index@(matmul_kernel)
        /*0014*/ 	.word	0x00002ae8


	//----- nvinfo : EIATTR_MIN_STACK_SIZE
	.align		4
.L_3:
        /*0018*/ 	.byte	0x04, 0x12
        /*001a*/ 	.short	(.L_5 - .L_4)
	.align		4
.L_4:
        /*001c*/ 	.word	index@(matmul_kernel)
        /*0020*/ 	.word	0x00002ae8
.L_5:


//--------------------- .nv.info.matmul_kernel    --------------------------
	.section	.nv.info.matmul_kernel,"",@"SHT_CUDA_INFO"
	.sectionflags	@""
	.align	4


	//----- nvinfo : EIATTR_CUDA_API_VERSION
	.align		4
        /*0000*/ 	.byte	0x04, 0x37
        /*0002*/ 	.short	(.L_7 - .L_6)
.L_6:
        /*0004*/ 	.word	0x00000082


	//----- nvinfo : EIATTR_SW2861232_WAR
	.align		4
.L_7:
        /*0008*/ 	.byte	0x01, 0x35
	.zero		2


	//----- nvinfo : EIATTR_PARAM_CBANK
	.align		4
        /*000c*/ 	.byte	0x04, 0x0a
        /*000e*/ 	.short	(.L_9 - .L_8)
	.align		4
.L_8:
        /*0010*/ 	.word	index@(.nv.constant0.matmul_kernel)
        /*0014*/ 	.short	0x0160
        /*0016*/ 	.short	0x0050


	//----- nvinfo : EIATTR_CBANK_PARAM_SIZE
	.align		4
.L_9:
        /*0018*/ 	.byte	0x03, 0x19
        /*001a*/ 	.short	0x0050


	//----- nvinfo : EIATTR_KPARAM_INFO
	.align		4
        /*001c*/ 	.byte	0x04, 0x17
        /*001e*/ 	.short	(.L_11 - .L_10)
.L_10:
        /*0020*/ 	.word	0x00000000
        /*0024*/ 	.short	0x000d
        /*0026*/ 	.short	0x0048
        /*0028*/ 	.byte	0x00, 0xf4, 0x21, 0x00


	//----- nvinfo : EIATTR_KPARAM_INFO
	.align		4
.L_11:
        /*002c*/ 	.byte	0x04, 0x17
        /*002e*/ 	.short	(.L_13 - .L_12)
.L_12:
        /*0030*/ 	.word	0x00000000
        /*0034*/ 	.short	0x000c
        /*0036*/ 	.short	0x0040
        /*0038*/ 	.byte	0x00, 0xf4, 0x21, 0x00


	//----- nvinfo : EIATTR_KPARAM_INFO
	.align		4
.L_13:
        /*003c*/ 	.byte	0x04, 0x17
        /*003e*/ 	.short	(.L_15 - .L_14)
.L_14:
        /*0040*/ 	.word	0x00000000
        /*0044*/ 	.short	0x000b
        /*0046*/ 	.short	0x0038
        /*0048*/ 	.byte	0x00, 0xf0, 0x11, 0x00


	//----- nvinfo : EIATTR_KPARAM_INFO
	.align		4
.L_15:
        /*004c*/ 	.byte	0x04, 0x17
        /*004e*/ 	.short	(.L_17 - .L_16)
.L_16:
        /*0050*/ 	.word	0x00000000
        /*0054*/ 	.short	0x000a
        /*0056*/ 	.short	0x0034
        /*0058*/ 	.byte	0x00, 0xf0, 0x11, 0x00


	//----- nvinfo : EIATTR_KPARAM_INFO
	.align		4
.L_17:
        /*005c*/ 	.byte	0x04, 0x17
        /*005e*/ 	.short	(.L_19 - .L_18)
.L_18:
        /*0060*/ 	.word	0x00000000
        /*0064*/ 	.short	0x0009
        /*0066*/ 	.short	0x0030
        /*0068*/ 	.byte	0x00, 0xf0, 0x11, 0x00


	//----- nvinfo : EIATTR_KPARAM_INFO
	.align		4
.L_19:
        /*006c*/ 	.byte	0x04, 0x17
        /*006e*/ 	.short	(.L_21 - .L_20)
.L_20:
        /*0070*/ 	.word	0x00000000
        /*0074*/ 	.short	0x0008
        /*0076*/ 	.short	0x002c
        /*0078*/ 	.byte	0x00, 0xf0, 0x11, 0x00


	//----- nvinfo : EIATTR_KPARAM_INFO
	.align		4
.L_21:
        /*007c*/ 	.byte	0x04, 0x17
        /*007e*/ 	.short	(.L_23 - .L_22)
.L_22:
        /*0080*/ 	.word	0x00000000
        /*0084*/ 	.short	0x0007
        /*0086*/ 	.short	0x0028
        /*0088*/ 	.byte	0x00, 0xf0, 0x11, 0x00


	//----- nvinfo : EIATTR_KPARAM_INFO
	.align		4
.L_23:
        /*008c*/ 	.byte	0x04, 0x17
        /*008e*/ 	.short	(.L_25 - .L_24)
.L_24:
        /*0090*/ 	.word	0x00000000
        /*0094*/ 	.short	0x0006
        /*0096*/ 	.short	0x0024
        /*0098*/ 	.byte	0x00, 0xf0, 0x11, 0x00


	//----- nvinfo : EIATTR_KPARAM_INFO
	.align		4
.L_25:
        /*009c*/ 	.byte	0x04, 0x17
        /*009e*/ 	.short	(.L_27 - .L_26)
.L_26:
        /*00a0*/ 	.word	0x00000000
        /*00a4*/ 	.short	0x0005
        /*00a6*/ 	.short	0x0020
        /*00a8*/ 	.byte	0x00, 0xf0, 0x11, 0x00


	//----- nvinfo : EIATTR_KPARAM_INFO
	.align		4
.L_27:
        /*00ac*/ 	.byte	0x04, 0x17
        /*00ae*/ 	.short	(.L_29 - .L_28)
.L_28:
        /*00b0*/ 	.word	0x00000000
        /*00b4*/ 	.short	0x0004
        /*00b6*/ 	.short	0x001c
        /*00b8*/ 	.byte	0x00, 0xf0, 0x11, 0x00


	//----- nvinfo : EIATTR_KPARAM_INFO
	.align		4
.L_29:
        /*00bc*/ 	.byte	0x04, 0x17
        /*00be*/ 	.short	(.L_31 - .L_30)
.L_30:
        /*00c0*/ 	.word	0x00000000
        /*00c4*/ 	.short	0x0003
        /*00c6*/ 	.short	0x0018
        /*00c8*/ 	.byte	0x00, 0xf0, 0x11, 0x00


	//----- nvinfo : EIATTR_KPARAM_INFO
	.align		4
.L_31:
        /*00cc*/ 	.byte	0x04, 0x17
        /*00ce*/ 	.short	(.L_33 - .L_32)
.L_32:
        /*00d0*/ 	.word	0x00000000
        /*00d4*/ 	.short	0x0002
        /*00d6*/ 	.short	0x0010
        /*00d8*/ 	.byte	0x00, 0xf4, 0x21, 0x00


	//----- nvinfo : EIATTR_KPARAM_INFO
	.align		4
.L_33:
        /*00dc*/ 	.byte	0x04, 0x17
        /*00de*/ 	.short	(.L_35 - .L_34)
.L_34:
        /*00e0*/ 	.word	0x00000000
        /*00e4*/ 	.short	0x0001
        /*00e6*/ 	.short	0x0008
        /*00e8*/ 	.byte	0x00, 0xf4, 0x21, 0x00


	//----- nvinfo : EIATTR_KPARAM_INFO
	.align		4
.L_35:
        /*00ec*/ 	.byte	0x04, 0x17
        /*00ee*/ 	.short	(.L_37 - .L_36)
.L_36:
        /*00f0*/ 	.word	0x00000000
        /*00f4*/ 	.short	0x0000
        /*00f6*/ 	.short	0x0000
        /*00f8*/ 	.byte	0x00, 0xf4, 0x21, 0x00


	//----- nvinfo : EIATTR_MAXREG_COUNT
	.align		4
.L_37:
        /*00fc*/ 	.byte	0x03, 0x1b
        /*00fe*/ 	.short	0x00ff


	//----- nvinfo : EIATTR_NUM_BARRIERS
	.align		4
        /*0100*/ 	.byte	0x02, 0x4c
        /*0102*/ 	.byte	0x01
	.zero		1


	//----- nvinfo : EIATTR_ANNOTATIONS
	.align		4
        /*0104*/ 	.byte	0x04, 0x55
        /*0106*/ 	.short	(.L_39 - .L_38)


	//   ....[0]....
.L_38:
        /*0108*/ 	.word	0x00000001
        /*010c*/ 	.byte	0x90, 0x05, 0x00, 0x00, 0x01, 0x00, 0x00, 0x00, 0xa0, 0x05, 0x00, 0x00, 0x01, 0x00, 0x00, 0x00
        /* <DEDUP_REMOVED lines=1113> */
        /*46ac*/ 	.byte	0xa0, 0x0e, 0x01, 0x00


	//----- nvinfo : EIATTR_MERCURY_ISA_VERSION
	.align		4
.L_39:
        /*46b0*/ 	.byte	0x03, 0x5f
        /*46b2*/ 	.short	0x0000


	//----- nvinfo : EIATTR_EXIT_INSTR_OFFSETS
	.align		4
        /*46b4*/ 	.byte	0x04, 0x1c
        /*46b6*/ 	.short	(.L_41 - .L_40)


	//   ....[0]....
.L_40:
        /*46b8*/ 	.word	0x00047ac0


	//   ....[1]....
        /*46bc*/ 	.word	0x00047af0


	//----- nvinfo : EIATTR_REQNTID
	.align		4
.L_41:
        /*46c0*/ 	.byte	0x04, 0x10
        /*46c2*/ 	.short	(.L_43 - .L_42)
.L_42:
        /*46c4*/ 	.word	0x00000040
        /*46c8*/ 	.word	0x00000001
        /*46cc*/ 	.word	0x00000001
.L_43:


//--------------------- .nv.callgraph             --------------------------
	.section	.nv.callgraph,"",@"SHT_CUDA_CALLGRAPH"
	.align	4
	.sectionentsize	8
	.align		4
        /*0000*/ 	.word	0x00000000
	.align		4
        /*0004*/ 	.word	0xffffffff
	.align		4
        /*0008*/ 	.word	0x00000000
	.align		4
        /*000c*/ 	.word	0xfffffffe
	.align		4
        /*0010*/ 	.word	0x00000000
	.align		4
        /*0014*/ 	.word	0xfffffffd
	.align		4
        /*0018*/ 	.word	0x00000000
	.align		4
        /*001c*/ 	.word	0xfffffffc


//--------------------- .nv.rel.action            --------------------------
	.section	.nv.rel.action,"",@"SHT_CUDA_RELOCINFO"
	.align	8
	.sectionentsize	8
        /*0000*/ 	.byte	0x73, 0x00, 0x00, 0x00, 0x00, 0x00, 0x00, 0x00, 0x00, 0x00, 0x00, 0x11, 0x25, 0x00, 0x05, 0x36


//--------------------- .nv.constant0.matmul_kernel --------------------------
	.section	.nv.constant0.matmul_kernel,"a",@progbits
	.sectionflags	@""
	.align	4
.nv.constant0.matmul_kernel:
	.zero		432


//--------------------- .text.matmul_kernel       --------------------------
	.section	.text.matmul_kernel,"ax",@progbits
	.sectioninfo	@"SHI_REGISTERS=32"
	.align	128
        .global         matmul_kernel
        .type           matmul_kernel,@function
        .size           matmul_kernel,(.L_x_4 - matmul_kernel)
        .other          matmul_kernel,@"STO_CUDA_ENTRY STV_DEFAULT"
matmul_kernel:
.text.matmul_kernel:
[----:B------:R-:W-:-:S04]  /*0000*/  IMAD.MOV.U32 R1, RZ, RZ, c[0x0][0x28] ;  /* 0x00000a00ff017624 */ /* 0x000fc800078e00ff */
[----:B------:R-:W-:Y:S01]  /*0010*/  IMAD.MOV.U32 R0, RZ, RZ, c[0x0][0x17c] ;  /* 0x00005f00ff007624 */ /* 0x000fe200078e00ff */
[----:B------:R-:W-:Y:S01]  /*0020*/  IADD3 R1, R1, -0x2ae8, RZ ;  /* 0xffffd51801017810 */ /* 0x000fe20007ffe0ff */
[----:B------:R-:W0:Y:S01]  /*0030*/  S2R R28, SR_TID.X ;  /* 0x00000000001c7919 */ /* 0x000e220000002100 */
[----:B------:R-:W-:Y:S01]  /*0040*/  CS2R R12, SRZ ;  /* 0x00000000000c7805 */ /* 0x000fe2000001ff00 */
[----:B------:R-:W-:Y:S01]  /*0050*/  CS2R R14, SRZ ;  /* 0x00000000000e7805 */ /* 0x000fe2000001ff00 */
[----:B------:R-:W-:Y:S01]  /*0060*/  IADD3 R0, R0, 0x7f, RZ ;  /* 0x0000007f00007810 */ /* 0x000fe20007ffe0ff */
[----:B------:R-:W-:Y:S01]  /*0070*/  CS2R R16, SRZ ;  /* 0x0000000000107805 */ /* 0x000fe2000001ff00 */
[----:B------:R-:W-:Y:S01]  /*0080*/  CS2R R18, SRZ ;  /* 0x0000000000127805 */ /* 0x000fe2000001ff00 */
[----:B------:R-:W-:Y:S01]  /*0090*/  CS2R R20, SRZ ;  /* 0x0000000000147805 */ /* 0x000fe2000001ff00 */
[----:B------:R-:W-:Y:S01]  /*00a0*/  SHF.R.S32.HI R3, RZ, 0x1f, R0 ;  /* 0x0000001fff037819 */ /* 0x000fe20000011400 */
[----:B------:R-:W-:Y:S01]  /*00b0*/  CS2R R22, SRZ ;  /* 0x0000000000167805 */ /* 0x000fe2000001ff00 */
[----:B------:R-:W-:Y:S01]  /*00c0*/  CS2R R24, SRZ ;  /* 0x0000000000187805 */ /* 0x000fe2000001ff00 */
[----:B------:R-:W-:Y:S01]  /*00d0*/  CS2R R26, SRZ ;  /* 0x00000000001a7805 */ /* 0x000fe2000001ff00 */
[----:B------:R-:W-:-:S04]  /*00e0*/  LEA.HI R3, R3, R0, RZ, 0x7 ;  /* 0x0000000003037211 */ /* 0x000fc800078f38ff */
[----:B------:R-:W-:Y:S02]  /*00f0*/  SHF.R.S32.HI R0, RZ, 0x7, R3 ;  /* 0x00000007ff007819 */ /* 0x000fe40000011403 */
[----:B------:R-:W1:Y:S03]  /*0100*/  S2R R3, SR_CTAID.X ;  /* 0x0000000000037919 */ /* 0x000e660000002500 */
[----:B------:R-:W-:-:S05]  /*0110*/  IMAD.SHL.U32 R0, R0, 0x8, RZ ;  /* 0x0000000800007824 */ /* 0x000fca00078e00ff */
[-C--:B------:R-:W-:Y:S02]  /*0120*/  IABS R7, R0.reuse ;  /* 0x0000000000077213 */ /* 0x080fe40000000000 */
[----:B------:R-:W-:Y:S02]  /*0130*/  IABS R10, R0 ;  /* 0x00000000000a7213 */ /* 0x000fe40000000000 */
[----:B------:R-:W2:Y:S01]  /*0140*/  I2F.RP R2, R7 ;  /* 0x0000000700027306 */ /* 0x000ea20000209400 */
[----:B-1----:R-:W-:-:S07]  /*0150*/  IABS R8, R3 ;  /* 0x0000000300087213 */ /* 0x002fce0000000000 */
[----:B--2---:R-:W1:Y:S02]  /*0160*/  MUFU.RCP R2, R2 ;  /* 0x0000000200027308 */ /* 0x004e640000001000 */
[----:B-1----:R-:W-:Y:S01]  /*0170*/  IADD3 R4, R2, 0xffffffe, RZ ;  /* 0x0ffffffe02047810 */ /* 0x002fe20007ffe0ff */
[----:B------:R-:W-:-:S05]  /*0180*/  IMAD.MOV R2, RZ, RZ, -R10 ;  /* 0x000000ffff027224 */ /* 0x000fca00078e0a0a */
[----:B------:R1:W2:Y:S02]  /*0190*/  F2I.FTZ.U32.TRUNC.NTZ R5, R4 ;  /* 0x0000000400057305 */ /* 0x0002a4000021f000 */
[----:B-1----:R-:W-:Y:S02]  /*01a0*/  IMAD.MOV.U32 R4, RZ, RZ, RZ ;  /* 0x000000ffff047224 */ /* 0x002fe400078e00ff */
[----:B--2---:R-:W-:-:S04]  /*01b0*/  IMAD.MOV R6, RZ, RZ, -R5 ;  /* 0x000000ffff067224 */ /* 0x004fc800078e0a05 */
[----:B------:R-:W-:Y:S02]  /*01c0*/  IMAD R9, R6, R7, RZ ;  /* 0x0000000706097224 */ /* 0x000fe400078e02ff */
[----:B------:R-:W-:Y:S02]  /*01d0*/  IMAD.MOV.U32 R6, RZ, RZ, R8 ;  /* 0x000000ffff067224 */ /* 0x000fe400078e0008 */
[----:B------:R-:W-:-:S06]  /*01e0*/  IMAD.HI.U32 R5, R5, R9, R4 ;  /* 0x0000000905057227 */ /* 0x000fcc00078e0004 */
[----:B------:R-:W-:-:S04]  /*01f0*/  IMAD.HI.U32 R5, R5, R6, RZ ;  /* 0x0000000605057227 */ /* 0x000fc800078e00ff */
[----:B------:R-:W-:-:S05]  /*0200*/  IMAD R2, R5, R2, R6 ;  /* 0x0000000205027224 */ /* 0x000fca00078e0206 */
[----:B------:R-:W-:-:S13]  /*0210*/  ISETP.GT.U32.AND P1, PT, R7, R2, PT ;  /* 0x000000020700720c */ /* 0x000fda0003f24070 */
[----:B------:R-:W-:Y:S01]  /*0220*/  @!P1 IMAD.IADD R2, R2, 0x1, -R7 ;  /* 0x0000000102029824 */ /* 0x000fe200078e0a07 */
[----:B------:R-:W-:Y:S02]  /*0230*/  @!P1 IADD3 R5, R5, 0x1, RZ ;  /* 0x0000000105059810 */ /* 0x000fe40007ffe0ff */
[----:B------:R-:W-:Y:S02]  /*0240*/  ISETP.NE.AND P1, PT, R0, RZ, PT ;  /* 0x000000ff0000720c */ /* 0x000fe40003f25270 */
[----:B------:R-:W-:Y:S02]  /*0250*/  ISETP.GE.U32.AND P0, PT, R2, R7, PT ;  /* 0x000000070200720c */ /* 0x000fe40003f06070 */
[----:B------:R-:W-:-:S04]  /*0260*/  LOP3.LUT R2, R3, R0, RZ, 0x3c, !PT ;  /* 0x0000000003027212 */ /* 0x000fc800078e3cff */
[----:B------:R-:W-:Y:S01]  /*0270*/  ISETP.GE.AND P2, PT, R2, RZ, PT ;  /* 0x000000ff0200720c */ /* 0x000fe20003f46270 */
[----:B------:R-:W-:-:S05]  /*0280*/  IMAD.MOV.U32 R2, RZ, RZ, c[0x0][0x178] ;  /* 0x00005e00ff027624 */ /* 0x000fca00078e00ff */
[----:B------:R-:W-:Y:S02]  /*0290*/  IADD3 R2, R2, 0x3f, RZ ;  /* 0x0000003f02027810 */ /* 0x000fe40007ffe0ff */
[----:B------:R-:W-:-:S05]  /*02a0*/  @P0 IADD3 R5, R5, 0x1, RZ ;  /* 0x0000000105050810 */ /* 0x000fca0007ffe0ff */
[----:B------:R-:W-:Y:S01]  /*02b0*/  IMAD.MOV.U32 R4, RZ, RZ, R5 ;  /* 0x000000ffff047224 */ /* 0x000fe200078e0005 */
[----:B------:R-:W-:-:S03]  /*02c0*/  SHF.R.S32.HI R5, RZ, 0x1f, R2 ;  /* 0x0000001fff057819 */ /* 0x000fc60000011402 */
[----:B------:R-:W-:Y:S01]  /*02d0*/  @!P2 IMAD.MOV R4, RZ, RZ, -R4 ;  /* 0x000000ffff04a224 */ /* 0x000fe200078e0a04 */
[----:B------:R-:W-:Y:S02]  /*02e0*/  @!P1 LOP3.LUT R4, RZ, R0, RZ, 0x33, !PT ;  /* 0x00000000ff049212 */ /* 0x000fe400078e33ff */
[----:B------:R-:W-:-:S03]  /*02f0*/  LEA.HI R5, R5, R2, RZ, 0x6 ;  /* 0x0000000205057211 */ /* 0x000fc600078f30ff */
[----:B------:R-:W-:Y:S02]  /*0300*/  IMAD.SHL.U32 R2, R4, 0x8, RZ ;  /* 0x0000000804027824 */ /* 0x000fe400078e00ff */
[----:B------:R-:W-:-:S03]  /*0310*/  IMAD.MOV R4, RZ, RZ, -R4 ;  /* 0x000000ffff047224 */ /* 0x000fc600078e0a04 */
[----:B------:R-:W-:Y:S01]  /*0320*/  LEA.HI.SX32 R5, R5, -R2, 0x1a ;  /* 0x8000000205057211 */ /* 0x000fe200078fd2ff */
[----:B------:R-:W-:Y:S02]  /*0330*/  IMAD R9, R0, R4, R3 ;  /* 0x0000000400097224 */ /* 0x000fe400078e0203 */
[----:B------:R-:W-:Y:S01]  /*0340*/  IMAD.MOV.U32 R4, RZ, RZ, RZ ;  /* 0x000000ffff047224 */ /* 0x000fe200078e00ff */
[----:B------:R-:W-:-:S04]  /*0350*/  IMNMX R10, R5, 0x8, PT ;  /* 0x00000008050a7817 */ /* 0x000fc80003800200 */
[-C--:B------:R-:W-:Y:S02]  /*0360*/  IABS R8, R10.reuse ;  /* 0x0000000a00087213 */ /* 0x080fe40000000000 */
[----:B------:R-:W-:Y:S02]  /*0370*/  IABS R0, R10 ;  /* 0x0000000a00007213 */ /* 0x000fe40000000000 */
[----:B------:R-:W1:Y:S08]  /*0380*/  I2F.RP R6, R8 ;  /* 0x0000000800067306 */ /* 0x000e700000209400 */
[----:B-1----:R-:W1:Y:S02]  /*0390*/  MUFU.RCP R6, R6 ;  /* 0x0000000600067308 */ /* 0x002e640000001000 */
[----:B-1----:R-:W-:-:S06]  /*03a0*/  IADD3 R5, R6, 0xffffffe, RZ ;  /* 0x0ffffffe06057810 */ /* 0x002fcc0007ffe0ff */
[----:B------:R-:W1:Y:S02]  /*03b0*/  F2I.FTZ.U32.TRUNC.NTZ R5, R5 ;  /* 0x0000000500057305 */ /* 0x000e64000021f000 */
[----:B-1----:R-:W-:-:S04]  /*03c0*/  IMAD.MOV R7, RZ, RZ, -R5 ;  /* 0x000000ffff077224 */ /* 0x002fc800078e0a05 */
[----:B------:R-:W-:Y:S01]  /*03d0*/  IMAD.MOV.U32 R3, RZ, RZ, R7 ;  /* 0x000000ffff037224 */ /* 0x000fe200078e0007 */
[----:B------:R-:W-:-:S03]  /*03e0*/  IABS R7, R9 ;  /* 0x0000000900077213 */ /* 0x000fc60000000000 */
[----:B------:R-:W-:-:S04]  /*03f0*/  IMAD R3, R3, R8, RZ ;  /* 0x0000000803037224 */ /* 0x000fc800078e02ff */
[----:B------:R-:W-:-:S04]  /*0400*/  IMAD.HI.U32 R4, R5, R3, R4 ;  /* 0x0000000305047227 */ /* 0x000fc800078e0004 */
[----:B------:R-:W-:Y:S02]  /*0410*/  IMAD.MOV R3, RZ, RZ, -R0 ;  /* 0x000000ffff037224 */ /* 0x000fe400078e0a00 */
[----:B------:R-:W-:-:S04]  /*0420*/  IMAD.HI.U32 R0, R4, R7, RZ ;  /* 0x0000000704007227 */ /* 0x000fc800078e00ff */
[----:B------:R-:W-:Y:S01]  /*0430*/  IMAD R3, R0, R3, R7 ;  /* 0x0000000300037224 */ /* 0x000fe200078e0207 */
[----:B------:R-:W-:Y:S01]  /*0440*/  ULDC.64 UR4, c[0x0][0x118] ;  /* 0x0000460000047ab9 */ /* 0x000fe20000000a00 */
[----:B------:R-:W-:-:S03]  /*0450*/  CS2R R6, SRZ ;  /* 0x0000000000067805 */ /* 0x000fc6000001ff00 */
        /* <DEDUP_REMOVED lines=9> */
[----:B------:R-:W-:Y:S02]  /*04f0*/  @P0 IADD3 R0, R0, 0x1, RZ ;  /* 0x0000000100000810 */ /* 0x000fe40007ffe0ff */
[----:B------:R-:W-:-:S03]  /*0500*/  ISETP.GE.AND P0, PT, R3, 0x80, PT ;  /* 0x000000800300780c */ /* 0x000fc60003f06270 */
[----:B------:R-:W-:Y:S01]  /*0510*/  @!P2 IMAD.MOV R0, RZ, RZ, -R0 ;  /* 0x000000ffff00a224 */ /* 0x000fe200078e0a00 */
[----:B------:R-:W-:-:S05]  /*0520*/  @!P1 LOP3.LUT R0, RZ, R10, RZ, 0x33, !PT ;  /* 0x0000000aff009212 */ /* 0x000fca00078e33ff */
[----:B------:R-:W-:-:S04]  /*0530*/  IMAD.MOV R5, RZ, RZ, -R0 ;  /* 0x000000ffff057224 */ /* 0x000fc800078e0a00 */
[----:B------:R-:W-:Y:S02]  /*0540*/  IMAD R5, R10, R5, R9 ;  /* 0x000000050a057224 */ /* 0x000fe400078e0209 */
[----:B------:R-:W-:Y:S01]  /*0550*/  CS2R R8, SRZ ;  /* 0x0000000000087805 */ /* 0x000fe2000001ff00 */
[----:B------:R-:W-:Y:S01]  /*0560*/  CS2R R10, SRZ ;  /* 0x00000000000a7805 */ /* 0x000fe2000001ff00 */
[----:B------:R-:W-:Y:S02]  /*0570*/  IMAD.IADD R2, R2, 0x1, R5 ;  /* 0x0000000102027824 */ /* 0x000fe400078e0205 */
[----:B------:R-:W-:-:S03]  /*0580*/  CS2R R4, SRZ ;  /* 0x0000000000047805 */ /* 0x000fc6000001ff00 */
[----:B------:R1:W-:Y:S04]  /*0590*/  STL [R1+0x12f0], R2 ;  /* 0x0012f00201007387 */ /* 0x0003e80000100800 */
[----:B------:R-:W-:Y:S04]  /*05a0*/  STL [R1+0x10], RZ ;  /* 0x000010ff01007387 */ /* 0x000fe80000100800 */
[----:B------:R-:W-:Y:S01]  /*05b0*/  STL [R1+0x14], RZ ;  /* 0x000014ff01007387 */ /* 0x000fe20000100800 */
[----:B-1----:R-:W-:-:S03]  /*05c0*/  IMAD.SHL.U32 R2, R0, 0x80, RZ ;  /* 0x0000008000027824 */ /* 0x002fc600078e00ff */
[----:B------:R-:W-:Y:S02]  /*05d0*/  STL [R1+0x18], RZ ;  /* 0x000018ff01007387 */ /* 0x000fe40000100800 */
[C---:B------:R-:W-:Y:S02]  /*05e0*/  IADD3 R29, R2.reuse, 0x1, RZ ;  /* 0x00000001021d7810 */ /* 0x040fe40007ffe0ff */
[----:B------:R-:W-:Y:S01]  /*05f0*/  STL [R1+0x1c], RZ ;  /* 0x00001cff01007387 */ /* 0x000fe20000100800 */
[C---:B------:R-:W-:Y:S02]  /*0600*/  IADD3 R3, R2.reuse, 0x3, RZ ;  /* 0x0000000302037810 */ /* 0x040fe40007ffe0ff */
[----:B------:R-:W-:Y:S01]  /*0610*/  IADD3 R0, R2, 0x4, RZ ;  /* 0x0000000402007810 */ /* 0x000fe20007ffe0ff */
[----:B------:R-:W-:Y:S04]  /*0620*/  STL [R1], RZ ;  /* 0x000000ff01007387 */ /* 0x000fe80000100800 */
[----:B------:R-:W-:Y:S04]  /*0630*/  STL [R1+0x4], RZ ;  /* 0x000004ff01007387 */ /* 0x000fe80000100800 */
[----:B------:R-:W-:Y:S04]  /*0640*/  STL [R1+0x8], RZ ;  /* 0x000008ff01007387 */ /* 0x000fe80000100800 */
[----:B------:R-:W-:Y:S04]  /*0650*/  STL [R1+0xc], RZ ;  /* 0x00000cff01007387 */ /* 0x000fe80000100800 */
[----:B------:R0:W-:Y:S04]  /*0660*/  STL [R1+0x12ec], R4 ;  /* 0x0012ec0401007387 */ /* 0x0001e80000100800 */
[----:B------:R1:W-:Y:S04]  /*0670*/  STL [R1+0x12f4], R5 ;  /* 0x0012f40501007387 */ /* 0x0003e80000100800 */
[----:B------:R-:W-:Y:S01]  /*0680*/  STL [R1+0x20], RZ ;  /* 0x000020ff01007387 */ /* 0x000fe20000100800 */
[----:B0-----:R-:W-:-:S03]  /*0690*/  LOP3.LUT R4, R28, 0x3f, RZ, 0xc0, !PT ;  /* 0x0000003f1c047812 */ /* 0x001fc600078ec0ff */
[----:B------:R-:W-:Y:S01]  /*06a0*/  STL [R1+0x24], RZ ;  /* 0x000024ff01007387 */ /* 0x000fe20000100800 */
[C---:B------:R-:W-:Y:S02]  /*06b0*/  IADD3 R28, R2.reuse, 0x6e, RZ ;  /* 0x0000006e021c7810 */ /* 0x040fe40007ffe0ff */
[C---:B-1----:R-:W-:Y:S01]  /*06c0*/  IADD3 R5, R2.reuse, 0x2, RZ ;  /* 0x0000000202057810 */ /* 0x042fe20007ffe0ff */
[----:B------:R-:W-:Y:S04]  /*06d0*/  STL [R1+0x28], RZ ;  /* 0x000028ff01007387 */ /* 0x000fe80000100800 */
        /* <DEDUP_REMOVED lines=29> */
[----:B------:R-:W-:Y:S04]  /*08b0*/  STL [R1+0x4b8], R2 ;  /* 0x0004b80201007387 */ /* 0x000fe80000100800 */
[----:B------:R0:W-:Y:S04]  /*08c0*/  STL [R1+0x10f4], R5 ;  /* 0x0010f40501007387 */ /* 0x0001e80000100800 */
[----:B------:R-:W-:Y:S04]  /*08d0*/  STL [R1+0x10f8], R29 ;  /* 0x0010f81d01007387 */ /* 0x000fe80000100800 */
[----:B------:R1:W-:Y:S01]  /*08e0*/  STL [R1+0x10f0], R3 ;  /* 0x0010f00301007387 */ /* 0x0003e20000100800 */
[----:B0-----:R-:W-:-:S03]  /*08f0*/  IADD3 R5, R2, 0x5, RZ ;  /* 0x0000000502057810 */ /* 0x001fc60007ffe0ff */
[----:B------:R0:W-:Y:S04]  /*0900*/  STL [R1+0x10fc], R0 ;  /* 0x0010fc0001007387 */ /* 0x0001e80000100800 */
[----:B------:R2:W-:Y:S01]  /*0910*/  STL [R1+0x1100], R5 ;  /* 0x0011000501007387 */ /* 0x0005e20000100800 */
[C---:B-1----:R-:W-:Y:S02]  /*0920*/  IADD3 R3, R2.reuse, 0x6, RZ ;  /* 0x0000000602037810 */ /* 0x042fe40007ffe0ff */
[----:B0-----:R-:W-:-:S03]  /*0930*/  IADD3 R0, R2, 0x7, RZ ;  /* 0x0000000702007810 */ /* 0x001fc60007ffe0ff */
[----:B------:R0:W-:Y:S01]  /*0940*/  STL [R1+0x1104], R3 ;  /* 0x0011040301007387 */ /* 0x0001e20000100800 */
[----:B--2---:R-:W-:-:S03]  /*0950*/  IADD3 R5, R2, 0x8, RZ ;  /* 0x0000000802057810 */ /* 0x004fc60007ffe0ff */
[----:B------:R1:W-:Y:S04]  /*0960*/  STL [R1+0x1108], R0 ;  /* 0x0011080001007387 */ /* 0x0003e80000100800 */
[----:B------:R2:W-:Y:S01]  /*0970*/  STL [R1+0x110c], R5 ;  /* 0x00110c0501007387 */ /* 0x0005e20000100800 */
[C---:B0-----:R-:W-:Y:S02]  /*0980*/  IADD3 R3, R2.reuse, 0x9, RZ ;  /* 0x0000000902037810 */ /* 0x041fe40007ffe0ff */
[----:B-1----:R-:W-:-:S03]  /*0990*/  IADD3 R0, R2, 0xa, RZ ;  /* 0x0000000a02007810 */ /* 0x002fc60007ffe0ff */
        /* <DEDUP_REMOVED lines=202> */
[----:B0-----:R-:W-:-:S03]  /*1640*/  IADD3 R3, R2, 0x70, RZ ;  /* 0x0000007002037810 */ /* 0x001fc60007ffe0ff */
[----:B------:R-:W-:Y:S01]  /*1650*/  STL [R1+0x12a8], R28 ;  /* 0x0012a81c01007387 */ /* 0x000fe20000100800 */
[----:B-1----:R-:W-:-:S03]  /*1660*/  IADD3 R0, R2, 0x71, RZ ;  /* 0x0000007102007810 */ /* 0x002fc60007ffe0ff */
[----:B------:R0:W-:Y:S01]  /*1670*/  STL [R1+0x12b0], R3 ;  /* 0x0012b00301007387 */ /* 0x0001e20000100800 */
[C---:B--2---:R-:W-:Y:S02]  /*1680*/  IADD3 R5, R2.reuse, 0x73, RZ ;  /* 0x0000007302057810 */ /* 0x044fe40007ffe0ff */
[----:B0-----:R-:W-:-:S05]  /*1690*/  IADD3 R3, R2, 0x72, RZ ;  /* 0x0000007202037810 */ /* 0x001fca0007ffe0ff */
[----:B------:R0:W-:Y:S04]  /*16a0*/  STL [R1+0x12b8], R3 ;  /* 0x0012b80301007387 */ /* 0x0001e80000100800 */
[----:B------:R-:W-:Y:S04]  /*16b0*/  STL [R1+0x12bc], R0 ;  /* 0x0012bc0001007387 */ /* 0x000fe80000100800 */
[----:B------:R1:W-:Y:S01]  /*16c0*/  STL [R1+0x12c0], R5 ;  /* 0x0012c00501007387 */ /* 0x0003e20000100800 */
[----:B0-----:R-:W-:-:S05]  /*16d0*/  IADD3 R3, R2, 0x74, RZ ;  /* 0x0000007402037810 */ /* 0x001fca0007ffe0ff */
[----:B------:R0:W-:Y:S01]  /*16e0*/  STL [R1+0x12c4], R3 ;  /* 0x0012c40301007387 */ /* 0x0001e20000100800 */
[----:B-1----:R-:W-:-:S05]  /*16f0*/  IADD3 R5, R2, 0x75, RZ ;  /* 0x0000007502057810 */ /* 0x002fca0007ffe0ff */
        /* <DEDUP_REMOVED lines=9> */
[C---:B0-----:R-:W-:Y:S02]  /*1790*/  IADD3 R3, R2.reuse, 0x7a, RZ ;  /* 0x0000007a02037810 */ /* 0x041fe40007ffe0ff */
[----:B-1----:R-:W-:-:S05]  /*17a0*/  IADD3 R5, R2, 0x7b, RZ ;  /* 0x0000007b02057810 */ /* 0x002fca0007ffe0ff */
[----:B------:R0:W-:Y:S02]  /*17b0*/  STL [R1+0x12e0], R5 ;  /* 0x0012e00501007387 */ /* 0x0001e40000100800 */
[----:B0-----:R-:W-:-:S05]  /*17c0*/  IADD3 R5, R2, 0x7c, RZ ;  /* 0x0000007c02057810 */ /* 0x001fca0007ffe0ff */
[----:B------:R0:W-:Y:S04]  /*17d0*/  STL [R1+0x12d4], R5 ;  /* 0x0012d40501007387 */ /* 0x0001e80000100800 */
[----:B------:R-:W-:Y:S01]  /*17e0*/  STL [R1+0x12e8], R3 ;  /* 0x0012e80301007387 */ /* 0x000fe20000100800 */
[----:B0-----:R-:W-:-:S05]  /*17f0*/  IADD3 R5, R2, 0x7d, RZ ;  /* 0x0000007d02057810 */ /* 0x001fca0007ffe0ff */
[----:B------:R0:W-:Y:S02]  /*1800*/  STL [R1+0x12c8], R5 ;  /* 0x0012c80501007387 */ /* 0x0001e40000100800 */
[C---:B0-----:R-:W-:Y:S02]  /*1810*/  IADD3 R5, R2.reuse, 0x7e, RZ ;  /* 0x0000007e02057810 */ /* 0x041fe40007ffe0ff */
[----:B------:R-:W-:-:S03]  /*1820*/  IADD3 R2, R2, 0x7f, RZ ;  /* 0x0000007f02027810 */ /* 0x000fc60007ffe0ff */
[----:B------:R0:W-:Y:S04]  /*1830*/  STL [R1+0x127c], R5 ;  /* 0x00127c0501007387 */ /* 0x0001e80000100800 */
[----:B0-----:R0:W5:Y:S04]  /*1840*/  LDL.LU R5, [R1+0x12f4] ;  /* 0x0012f40001057983 */ /* 0x0011680000300800 */
[----:B------:R1:W-:Y:S04]  /*1850*/  STL [R1+0x1270], R2 ;  /* 0x0012700201007387 */ /* 0x0003e80000100800 */
[----:B-1----:R-:W2:Y:S02]  /*1860*/  LDL.LU R2, [R1+0x12f0] ;  /* 0x0012f00001027983 */ /* 0x002ea40000300800 */
[----:B--2---:R-:W-:-:S02]  /*1870*/  IMAD R2, R2, 0x40, R4 ;  /* 0x0000004002027824 */ /* 0x004fc400078e0204 */
[----:B------:R0:W5:Y:S04]  /*1880*/  LDL.LU R4, [R1+0x12ec] ;  /* 0x0012ec0001047983 */ /* 0x0001680000300800 */
[----:B------:R0:W-:Y:S01]  /*1890*/  STL [R1+0x10ec], R2 ;  /* 0x0010ec0201007387 */ /* 0x0001e20000100800 */
[----:B------:R-:W-:Y:S05]  /*18a0*/  @!P0 BRA `(.L_x_0) ;  /* 0x000421b000008947 */ /* 0x000fea0003800000 */
[----:B------:R-:W2:Y:S01]  /*18b0*/  LDL R8, [R1+0x12c8] ;  /* 0x0012c80001087983 */ /* 0x000ea20000100800 */
[----:B------:R-:W-:Y:S01]  /*18c0*/  IABS R15, c[0x0][0x17c] ;  /* 0x00005f00000f7a13 */ /* 0x000fe20000000000 */
[----:B------:R-:W-:Y:S02]  /*18d0*/  IMAD.MOV.U32 R9, RZ, RZ, R2 ;  /* 0x000000ffff097224 */ /* 0x000fe400078e0002 */
[----:B------:R-:W3:Y:S01]  /*18e0*/  LDL R6, [R1+0x4b8] ;  /* 0x0004b80001067983 */ /* 0x000ee20000100800 */
[----:B0-----:R-:W0:Y:S03]  /*18f0*/  I2F.RP R2, R15 ;  /* 0x0000000f00027306 */ /* 0x001e260000209400 */
[----:B------:R-:W1:Y:S04]  /*1900*/  S2R R7, SR_TID.X ;  /* 0x0000000000077919 */ /* 0x000e680000002100 */
[----:B------:R-:W4:Y:S04]  /*1910*/  LDL R10, [R1+0x127c] ;  /* 0x00127c00010a7983 */ /* 0x000f280000100800 */
[----:B------:R-:W3:Y:S04]  /*1920*/  LDL R24, [R1+0x12b4] ;  /* 0x0012b40001187983 */ /* 0x000ee80000100800 */
[----:B------:R-:W3:Y:S01]  /*1930*/  LDL R20, [R1+0x12cc] ;  /* 0x0012cc0001147983 */ /* 0x000ee20000100800 */
[----:B0-----:R-:W0:Y:S03]  /*1940*/  MUFU.RCP R2, R2 ;  /* 0x0000000200027308 */ /* 0x001e260000001000 */
[----:B------:R-:W3:Y:S04]  /*1950*/  LDL R16, [R1+0x12e4] ;  /* 0x0012e40001107983 */ /* 0x000ee80000100800 */
[----:B------:R-:W3:Y:S04]  /*1960*/  LDL R26, [R1+0x12b0] ;  /* 0x0012b000011a7983 */ /* 0x000ee80000100800 */
[----:B------:R-:W3:Y:S04]  /*1970*/  LDL R18, [R1+0x12d8] ;  /* 0x0012d80001127983 */ /* 0x000ee80000100800 */
[----:B------:R-:W3:Y:S01]  /*1980*/  LDL R11, [R1+0x12d4] ;  /* 0x0012d400010b7983 */ /* 0x000ee20000100800 */
[----:B0-----:R-:W-:-:S03]  /*1990*/  IADD3 R2, R2, 0xffffffe, RZ ;  /* 0x0ffffffe02027810 */ /* 0x001fc60007ffe0ff */
[----:B------:R-:W3:Y:S01]  /*19a0*/  LDL R19, [R1+0x12d0] ;  /* 0x0012d00001137983 */ /* 0x000ee20000100800 */
[----:B-----5:R0:W0:Y:S01]  /*19b0*/  F2I.FTZ.U32.TRUNC.NTZ R5, R2 ;  /* 0x0000000200057305 */ /* 0x020022000021f000 */
[C---:B-1----:R-:W-:Y:S02]  /*19c0*/  LOP3.LUT R4, R7.reuse, 0x7, RZ, 0xc0, !PT ;  /* 0x0000000707047812 */ /* 0x042fe400078ec0ff */
[----:B------:R-:W3:Y:S04]  /*19d0*/  LDL R21, [R1+0x12c4] ;  /* 0x0012c40001157983 */ /* 0x000ee80000100800 */
[----:B------:R-:W3:Y:S01]  /*19e0*/  LDL R23, [R1+0x12b8] ;  /* 0x0012b80001177983 */ /* 0x000ee20000100800 */
[----:B0-----:R-:W-:-:S03]  /*19f0*/  IMAD.SHL.U32 R2, R7, 0x2, RZ ;  /* 0x0000000207027824 */ /* 0x001fc600078e00ff */
[----:B------:R-:W3:Y:S01]  /*1a00*/  LDL R17, [R1+0x12dc] ;  /* 0x0012dc0001117983 */ /* 0x000ee20000100800 */
[----:B------:R-:W-:-:S03]  /*1a10*/  IMAD R7, R4, 0x110, RZ ;  /* 0x0000011004077824 */ /* 0x000fc600078e02ff */
[----:B------:R-:W3:Y:S01]  /*1a20*/  LDL R22, [R1+0x12c0] ;  /* 0x0012c00001167983 */ /* 0x000ee20000100800 */
[----:B------:R-:W-:-:S03]  /*1a30*/  IMAD.MOV R14, RZ, RZ, -R5 ;  /* 0x000000ffff0e7224 */ /* 0x000fc600078e0a05 */
[----:B------:R-:W3:Y:S04]  /*1a40*/  LDL R12, [R1+0x12e0] ;  /* 0x0012e000010c7983 */ /* 0x000ee80000100800 */
[----:B------:R2:W-:Y:S01]  /*1a50*/  STL [R1+0x15cc], R29 ;  /* 0x0015cc1d01007387 */ /* 0x0005e20000100800 */
[----:B------:R-:W-:Y:S02]  /*1a60*/  IMAD R14, R14, R15, RZ ;  /* 0x0000000f0e0e7224 */ /* 0x000fe400078e02ff */
[----:B--2---:R-:W-:Y:S02]  /*1a70*/  IMAD.MOV.U32 R29, RZ, RZ, R8 ;  /* 0x000000ffff1d7224 */ /* 0x004fe400078e0008 */
[----:B------:R-:W-:Y:S02]  /*1a80*/  IMAD R8, R4, 0x90, RZ ;  /* 0x0000009004087824 */ /* 0x000fe400078e02ff */
[----:B------:R-:W-:-:S04]  /*1a90*/  IMAD.MOV.U32 R4, RZ, RZ, RZ ;  /* 0x000000ffff047224 */ /* 0x000fc800078e00ff */
[----:B------:R-:W-:Y:S02]  /*1aa0*/  IMAD.HI.U32 R14, R5, R14, R4 ;  /* 0x0000000e050e7227 */ /* 0x000fe400078e0004 */
[----:B------:R-:W2:Y:S02]  /*1ab0*/  LDL R4, [R1+0x1270] ;  /* 0x0012700001047983 */ /* 0x000ea40000100800 */
[----:B------:R-:W-:Y:S01]  /*1ac0*/  IMAD.MOV.U32 R27, RZ, RZ, R28 ;  /* 0x000000ffff1b7224 */ /* 0x000fe200078e001c */
[----:B------:R-:W-:Y:S01]  /*1ad0*/  IABS R28, c[0x0][0x178] ;  /* 0x00005e00001c7a13 */ /* 0x000fe20000000000 */
[----:B------:R-:W-:-:S03]  /*1ae0*/  IMAD.MOV.U32 R25, RZ, RZ, R0 ;  /* 0x000000ffff197224 */ /* 0x000fc600078e0000 */
[----:B------:R-:W0:Y:S08]  /*1af0*/  I2F.RP R0, R28 ;  /* 0x0000001c00007306 */ /* 0x000e300000209400 */
[----:B0-----:R-:W0:Y:S01]  /*1b00*/  MUFU.RCP R0, R0 ;  /* 0x0000000000007308 */ /* 0x001e220000001000 */
[----:B------:R-:W-:Y:S01]  /*1b10*/  IMAD.MOV.U32 R13, RZ, RZ, R3 ;  /* 0x000000ffff0d7224 */ /* 0x000fe200078e0003 */
[----:B0-----:R-:W-:-:S06]  /*1b20*/  IADD3 R0, R0, 0xffffffe, RZ ;  /* 0x0ffffffe00007810 */ /* 0x001fcc0007ffe0ff */
[----:B------:R3:W0:Y:S01]  /*1b30*/  F2I.FTZ.U32.TRUNC.NTZ R3, R0 ;  /* 0x0000000000037305 */ /* 0x000622000021f000 */
[--C-:B------:R-:W-:Y:S02]  /*1b40*/  LOP3.LUT R8, R8, 0x10, R2.reuse, 0x78, !PT ;  /* 0x0000001008087812 */ /* 0x100fe400078e7802 */
[----:B------:R-:W-:Y:S01]  /*1b50*/  LOP3.LUT R7, R7, 0x30, R2, 0x78, !PT ;  /* 0x0000003007077812 */ /* 0x000fe200078e7802 */
[----:B------:R-:W-:Y:S01]  /*1b60*/  IMAD.MOV.U32 R2, RZ, RZ, RZ ;  /* 0x000000ffff027224 */ /* 0x000fe200078e00ff */
[----:B---3--:R-:W-:Y:S01]  /*1b70*/  IABS R0, R6 ;  /* 0x0000000600007213 */ /* 0x008fe20000000000 */
[----:B0-----:R-:W-:-:S04]  /*1b80*/  IMAD.MOV R6, RZ, RZ, -R3 ;  /* 0x000000ffff067224 */ /* 0x001fc800078e0a03 */
[----:B------:R-:W-:Y:S01]  /*1b90*/  IMAD R6, R6, R28, RZ ;  /* 0x0000001c06067224 */ /* 0x000fe200078e02ff */
[----:B------:R-:W-:Y:S01]  /*1ba0*/  STL [R1+0x18c], R8 ;  /* 0x00018c0801007387 */ /* 0x000fe20000100800 */
[----:B----4-:R-:W-:Y:S01]  /*1bb0*/  IMAD.MOV.U32 R5, RZ, RZ, R10 ;  /* 0x000000ffff057224 */ /* 0x010fe200078e000a */
[----:B------:R-:W-:Y:S01]  /*1bc0*/  IABS R9, R9 ;  /* 0x0000000900097213 */ /* 0x000fe20000000000 */
[----:B------:R-:W-:Y:S01]  /*1bd0*/  IMAD.HI.U32 R10, R3, R6, R2 ;  /* 0x00000006030a7227 */ /* 0x000fe200078e0002 */
[----:B------:R-:W-:Y:S01]  /*1be0*/  STL [R1+0x190], R7 ;  /* 0x0001900701007387 */ /* 0x000fe20000100800 */
[----:B------:R-:W-:Y:S02]  /*1bf0*/  IABS R2, R29 ;  /* 0x0000001d00027213 */ /* 0x000fe40000000000 */
[----:B------:R-:W-:Y:S01]  /*1c00*/  IABS R5, R5 ;  /* 0x0000000500057213 */ /* 0x000fe20000000000 */
[----:B------:R-:W-:-:S04]  /*1c10*/  IMAD.HI.U32 R3, R14, R0, RZ ;  /* 0x000000000e037227 */ /* 0x000fc800078e00ff */
[----:B------:R-:W-:-:S04]  /*1c20*/  IMAD.HI.U32 R10, R10, R9, RZ ;  /* 0x000000090a0a7227 */ /* 0x000fc800078e00ff */
[----:B------:R-:W-:-:S04]  /*1c30*/  IMAD.HI.U32 R6, R14, R5, RZ ;  /* 0x000000050e067227 */ /* 0x000fc800078e00ff */
[----:B------:R-:W-:Y:S02]  /*1c40*/  IMAD.MOV R10, RZ, RZ, -R10 ;  /* 0x000000ffff0a7224 */ /* 0x000fe400078e0a0a */
[----:B------:R-:W-:Y:S02]  /*1c50*/  IMAD.MOV R3, RZ, RZ, -R3 ;  /* 0x000000ffff037224 */ /* 0x000fe400078e0a03 */
[----:B------:R-:W-:Y:S02]  /*1c60*/  IMAD.MOV R6, RZ, RZ, -R6 ;  /* 0x000000ffff067224 */ /* 0x000fe400078e0a06 */
[----:B------:R-:W-:Y:S02]  /*1c70*/  IMAD R9, R28, R10, R9 ;  /* 0x0000000a1c097224 */ /* 0x000fe400078e0209 */
[C---:B------:R-:W-:Y:S01]  /*1c80*/  IMAD R0, R15.reuse, R3, R0 ;  /* 0x000000030f007224 */ /* 0x040fe200078e0200 */
[----:B------:R-:W-:Y:S01]  /*1c90*/  IABS R3, R11 ;  /* 0x0000000b00037213 */ /* 0x000fe20000000000 */
[----:B------:R-:W-:Y:S01]  /*1ca0*/  IMAD R5, R15, R6, R5 ;  /* 0x000000060f057224 */ /* 0x000fe200078e0205 */
[----:B------:R0:W-:Y:S02]  /*1cb0*/  STL [R1+0x3c0], R9 ;  /* 0x0003c00901007387 */ /* 0x0001e40000100800 */
[----:B0-----:R-:W-:-:S05]  /*1cc0*/  IABS R9, R12 ;  /* 0x0000000c00097213 */ /* 0x001fca0000000000 */
[----:B------:R-:W-:-:S04]  /*1cd0*/  IMAD.HI.U32 R10, R14, R9, RZ ;  /* 0x000000090e0a7227 */ /* 0x000fc800078e00ff */
[----:B------:R-:W-:-:S04]  /*1ce0*/  IMAD.MOV R10, RZ, RZ, -R10 ;  /* 0x000000ffff0a7224 */ /* 0x000fc800078e0a0a */
[----:B------:R-:W-:Y:S01]  /*1cf0*/  IMAD R9, R15, R10, R9 ;  /* 0x0000000a0f097224 */ /* 0x000fe200078e0209 */
[----:B--2---:R-:W-:Y:S01]  /*1d00*/  IABS R7, R4 ;  /* 0x0000000400077213 */ /* 0x004fe20000000000 */
[----:B------:R-:W-:-:S04]  /*1d10*/  IMAD.HI.U32 R4, R14, R2, RZ ;  /* 0x000000020e047227 */ /* 0x000fc800078e00ff */
[----:B------:R-:W-:-:S04]  /*1d20*/  IMAD.HI.U32 R8, R14, R7, RZ ;  /* 0x000000070e087227 */ /* 0x000fc800078e00ff */
[----:B------:R-:W-:Y:S02]  /*1d30*/  IMAD.MOV R8, RZ, RZ, -R8 ;  /* 0x000000ffff087224 */ /* 0x000fe400078e0a08 */
[----:B------:R-:W-:Y:S02]  /*1d40*/  IMAD.MOV R4, RZ, RZ, -R4 ;  /* 0x000000ffff047224 */ /* 0x000fe400078e0a04 */
[C---:B------:R-:W-:Y:S02]  /*1d50*/  IMAD R7, R15.reuse, R8, R7 ;  /* 0x000000080f077224 */ /* 0x040fe400078e0207 */
[----:B------:R-:W-:Y:S02]  /*1d60*/  IMAD R2, R15, R4, R2 ;  /* 0x000000040f027224 */ /* 0x000fe400078e0202 */
[----:B------:R-:W-:Y:S01]  /*1d70*/  IMAD.HI.U32 R4, R14, R3, RZ ;  /* 0x000000030e047227 */ /* 0x000fe200078e00ff */
[----:B------:R0:W-:Y:S04]  /*1d80*/  STL [R1+0x84], R7 ;  /* 0x0000840701007387 */ /* 0x0001e80000100800 */
[----:B------:R1:W-:Y:S01]  /*1d90*/  STL [R1+0x80], R5 ;  /* 0x0000800501007387 */ /* 0x0003e20000100800 */
[----:B------:R-:W-:Y:S01]  /*1da0*/  IMAD.MOV R4, RZ, RZ, -R4 ;  /* 0x000000ffff047224 */ /* 0x000fe200078e0a04 */
[----:B0-----:R-:W-:-:S02]  /*1db0*/  IABS R7, R13 ;  /* 0x0000000d00077213 */ /* 0x001fc40000000000 */
[----:B------:R0:W-:Y:S01]  /*1dc0*/  STL [R1+0x7c], R2 ;  /* 0x00007c0201007387 */ /* 0x0001e20000100800 */
[----:B-1----:R-:W-:Y:S02]  /*1dd0*/  IABS R5, R16 ;  /* 0x0000001000057213 */ /* 0x002fe40000000000 */
[----:B------:R-:W-:Y:S01]  /*1de0*/  IMAD.HI.U32 R8, R14, R7, RZ ;  /* 0x000000070e087227 */ /* 0x000fe200078e00ff */
[----:B0-----:R-:W-:-:S03]  /*1df0*/  IABS R2, R17 ;  /* 0x0000001100027213 */ /* 0x001fc60000000000 */
[----:B------:R-:W-:Y:S02]  /*1e00*/  IMAD R3, R15, R4, R3 ;  /* 0x000000040f037224 */ /* 0x000fe400078e0203 */
[----:B------:R-:W-:-:S04]  /*1e10*/  IMAD.HI.U32 R6, R14, R5, RZ ;  /* 0x000000050e067227 */ /* 0x000fc800078e00ff */
[----:B------:R-:W-:-:S04]  /*1e20*/  IMAD.HI.U32 R4, R14, R2, RZ ;  /* 0x000000020e047227 */ /* 0x000fc800078e00ff */
[----:B------:R-:W-:Y:S01]  /*1e30*/  IMAD.MOV R8, RZ, RZ, -R8 ;  /* 0x000000ffff087224 */ /* 0x000fe200078e0a08 */
[----:B------:R0:W-:Y:S01]  /*1e40*/  STL [R1+0x78], R3 ;  /* 0x0000780301007387 */ /* 0x0001e20000100800 */
[----:B------:R-:W-:Y:S02]  /*1e50*/  IMAD.MOV R6, RZ, RZ, -R6 ;  /* 0x000000ffff067224 */ /* 0x000fe400078e0a06 */
[----:B------:R-:W-:Y:S02]  /*1e60*/  IMAD.MOV R4, RZ, RZ, -R4 ;  /* 0x000000ffff047224 */ /* 0x000fe400078e0a04 */
[C---:B------:R-:W-:Y:S01]  /*1e70*/  IMAD R7, R15.reuse, R8, R7 ;  /* 0x000000080f077224 */ /* 0x040fe200078e0207 */
[----:B------:R1:W-:Y:S01]  /*1e80*/  STL [R1+0x74], R9 ;  /* 0x0000740901007387 */ /* 0x0003e20000100800 */
[C---:B------:R-:W-:Y:S01]  /*1e90*/  IMAD R5, R15.reuse, R6, R5 ;  /* 0x000000060f057224 */ /* 0x040fe200078e0205 */
[----:B0-----:R-:W-:Y:S01]  /*1ea0*/  IABS R3, R18 ;  /* 0x0000001200037213 */ /* 0x001fe20000000000 */
[----:B------:R-:W-:Y:S01]  /*1eb0*/  IMAD R2, R15, R4, R2 ;  /* 0x000000040f027224 */ /* 0x000fe200078e0202 */
[----:B------:R0:W-:Y:S03]  /*1ec0*/  STL [R1+0x70], R7 ;  /* 0x0000700701007387 */ /* 0x0001e60000100800 */
[----:B------:R-:W-:Y:S01]  /*1ed0*/  IMAD.HI.U32 R4, R14, R3, RZ ;  /* 0x000000030e047227 */ /* 0x000fe200078e00ff */
[----:B-1----:R-:W-:Y:S01]  /*1ee0*/  IABS R9, R19 ;  /* 0x0000001300097213 */ /* 0x002fe20000000000 */
[----:B------:R1:W-:Y:S01]  /*1ef0*/  STL [R1+0x6c], R5 ;  /* 0x00006c0501007387 */ /* 0x0003e20000100800 */
[----:B0-----:R-:W-:-:S03]  /*1f00*/  IABS R7, R20 ;  /* 0x0000001400077213 */ /* 0x001fc60000000000 */
[----:B------:R0:W-:Y:S01]  /*1f10*/  STL [R1+0x68], R2 ;  /* 0x0000680201007387 */ /* 0x0001e20000100800 */
[----:B------:R-:W-:Y:S02]  /*1f20*/  IMAD.MOV R4, RZ, RZ, -R4 ;  /* 0x000000ffff047224 */ /* 0x000fe400078e0a04 */
[----:B------:R-:W-:Y:S01]  /*1f30*/  IMAD.HI.U32 R10, R14, R9, RZ ;  /* 0x000000090e0a7227 */ /* 0x000fe200078e00ff */
[----:B-1----:R-:W-:-:S03]  /*1f40*/  IABS R5, R21 ;  /* 0x0000001500057213 */ /* 0x002fc60000000000 */
[C---:B------:R-:W-:Y:S01]  /*1f50*/  IMAD.HI.U32 R8, R14.reuse, R7, RZ ;  /* 0x000000070e087227 */ /* 0x040fe200078e00ff */
[----:B0-----:R-:W-:Y:S02]  /*1f60*/  IABS R2, R22 ;  /* 0x0000001600027213 */ /* 0x001fe40000000000 */
[----:B------:R-:W2:Y:S01]  /*1f70*/  LDL R22, [R1+0x12ac] ;  /* 0x0012ac0001167983 */ /* 0x000ea20000100800 */
[----:B------:R-:W-:Y:S02]  /*1f80*/  IMAD R3, R15, R4, R3 ;  /* 0x000000040f037224 */ /* 0x000fe400078e0203 */
[----:B------:R-:W-:-:S04]  /*1f90*/  IMAD.HI.U32 R6, R14, R5, RZ ;  /* 0x000000050e067227 */ /* 0x000fc800078e00ff */
[----:B------:R-:W-:Y:S02]  /*1fa0*/  IMAD.MOV R10, RZ, RZ, -R10 ;  /* 0x000000ffff0a7224 */ /* 0x000fe400078e0a0a */
[----:B------:R-:W-:-:S04]  /*1fb0*/  IMAD.HI.U32 R4, R14, R2, RZ ;  /* 0x000000020e047227 */ /* 0x000fc800078e00ff */
[----:B------:R-:W-:Y:S02]  /*1fc0*/  IMAD.MOV R8, RZ, RZ, -R8 ;  /* 0x000000ffff087224 */ /* 0x000fe400078e0a08 */
[----:B------:R-:W-:Y:S02]  /*1fd0*/  IMAD.MOV R6, RZ, RZ, -R6 ;  /* 0x000000ffff067224 */ /* 0x000fe400078e0a06 */
[C---:B------:R-:W-:Y:S02]  /*1fe0*/  IMAD R9, R15.reuse, R10, R9 ;  /* 0x0000000a0f097224 */ /* 0x040fe400078e0209 */
[----:B------:R-:W-:Y:S02]  /*1ff0*/  IMAD.MOV R4, RZ, RZ, -R4 ;  /* 0x000000ffff047224 */ /* 0x000fe400078e0a04 */
[C---:B------:R-:W-:Y:S01]  /*2000*/  IMAD R7, R15.reuse, R8, R7 ;  /* 0x000000080f077224 */ /* 0x040fe200078e0207 */
[----:B------:R0:W-:Y:S01]  /*2010*/  STL [R1+0x64], R3 ;  /* 0x0000640301007387 */ /* 0x0001e20000100800 */
[----:B------:R-:W-:-:S02]  /*2020*/  IMAD R5, R15, R6, R5 ;  /* 0x000000060f057224 */ /* 0x000fc400078e0205 */
[----:B------:R-:W-:Y:S01]  /*2030*/  IMAD R2, R15, R4, R2 ;  /* 0x000000040f027224 */ /* 0x000fe200078e0202 */
[----:B------:R1:W-:Y:S04]  /*2040*/  STL [R1+0x60], R9 ;  /* 0x0000600901007387 */ /* 0x0003e80000100800 */
[----:B------:R3:W-:Y:S01]  /*2050*/  STL [R1+0x5c], R7 ;  /* 0x00005c0701007387 */ /* 0x0007e20000100800 */
[----:B0-----:R-:W-:-:S03]  /*2060*/  IABS R3, R23 ;  /* 0x0000001700037213 */ /* 0x001fc60000000000 */
[----:B------:R-:W4:Y:S01]  /*2070*/  LDL R23, [R1+0x12a0] ;  /* 0x0012a00001177983 */ /* 0x000f220000100800 */
[----:B-1----:R-:W-:-:S03]  /*2080*/  IABS R9, R25 ;  /* 0x0000001900097213 */ /* 0x002fc60000000000 */
[----:B------:R0:W-:Y:S04]  /*2090*/  STL [R1+0x58], R5 ;  /* 0x0000580501007387 */ /* 0x0001e80000100800 */
[----:B------:R1:W-:Y:S04]  /*20a0*/  STL [R1+0x54], R2 ;  /* 0x0000540201007387 */ /* 0x0003e80000100800 */
[----:B------:R-:W4:Y:S01]  /*20b0*/  LDL R25, [R1+0x12a4] ;  /* 0x0012a40001197983 */ /* 0x000f220000100800 */
[----:B---3--:R-:W-:Y:S02]  /*20c0*/  IABS R7, R26 ;  /* 0x0000001a00077213 */ /* 0x008fe40000000000 */
[----:B0-----:R-:W-:Y:S01]  /*20d0*/  IABS R5, R24 ;  /* 0x0000001800057213 */ /* 0x001fe20000000000 */
[----:B------:R-:W3:Y:S01]  /*20e0*/  LDL R26, [R1+0x1298] ;  /* 0x00129800011a7983 */ /* 0x000ee20000100800 */
[----:B------:R-:W-:-:S03]  /*20f0*/  IMAD.HI.U32 R4, R14, R3, RZ ;  /* 0x000000030e047227 */ /* 0x000fc600078e00ff */
[----:B------:R-:W3:Y:S01]  /*2100*/  LDL R24, [R1+0x129c] ;  /* 0x00129c0001187983 */ /* 0x000ee20000100800 */
[----:B------:R-:W-:-:S04]  /*2110*/  IMAD.HI.U32 R10, R14, R9, RZ ;  /* 0x000000090e0a7227 */ /* 0x000fc800078e00ff */
[----:B------:R-:W-:-:S04]  /*2120*/  IMAD.HI.U32 R8, R14, R7, RZ ;  /* 0x000000070e087227 */ /* 0x000fc800078e00ff */
[----:B------:R-:W-:Y:S02]  /*2130*/  IMAD.MOV R4, RZ, RZ, -R4 ;  /* 0x000000ffff047224 */ /* 0x000fe400078e0a04 */
[----:B------:R-:W-:Y:S02]  /*2140*/  IMAD.MOV R10, RZ, RZ, -R10 ;  /* 0x000000ffff0a7224 */ /* 0x000fe400078e0a0a */
[----:B------:R-:W-:Y:S02]  /*2150*/  IMAD.MOV R8, RZ, RZ, -R8 ;  /* 0x000000ffff087224 */ /* 0x000fe400078e0a08 */
[C---:B------:R-:W-:Y:S02]  /*2160*/  IMAD R3, R15.reuse, R4, R3 ;  /* 0x000000040f037224 */ /* 0x040fe400078e0203 */
[C---:B------:R-:W-:Y:S01]  /*2170*/  IMAD R9, R15.reuse, R10, R9 ;  /* 0x0000000a0f097224 */ /* 0x040fe200078e0209 */
[----:B-1----:R-:W-:Y:S01]  /*2180*/  IABS R2, R27 ;  /* 0x0000001b00027213 */ /* 0x002fe20000000000 */
[----:B------:R-:W-:Y:S01]  /*2190*/  IMAD R7, R15, R8, R7 ;  /* 0x000000080f077224 */ /* 0x000fe200078e0207 */
[----:B------:R-:W3:Y:S01]  /*21a0*/  LDL R27, [R1+0x1290] ;  /* 0x00129000011b7983 */ /* 0x000ee20000100800 */
[----:B------:R-:W-:-:S03]  /*21b0*/  IMAD.HI.U32 R6, R14, R5, RZ ;  /* 0x000000050e067227 */ /* 0x000fc600078e00ff */
[----:B------:R2:W-:Y:S01]  /*21c0*/  STL [R1+0x50], R3 ;  /* 0x0000500301007387 */ /* 0x0005e20000100800 */
[----:B------:R-:W-:-:S03]  /*21d0*/  IMAD.HI.U32 R4, R14, R2, RZ ;  /* 0x000000020e047227 */ /* 0x000fc600078e00ff */
[----:B------:R4:W-:Y:S04]  /*21e0*/  STL [R1+0x4c], R9 ;  /* 0x00004c0901007387 */ /* 0x0009e80000100800 */
[----:B------:R0:W-:Y:S01]  /*21f0*/  STL [R1+0x48], R7 ;  /* 0x0000480701007387 */ /* 0x0001e20000100800 */
[----:B------:R-:W-:Y:S02]  /*2200*/  IMAD.MOV R6, RZ, RZ, -R6 ;  /* 0x000000ffff067224 */ /* 0x000fe400078e0a06 */
[----:B------:R-:W-:Y:S02]  /*2210*/  IMAD.MOV R4, RZ, RZ, -R4 ;  /* 0x000000ffff047224 */ /* 0x000fe400078e0a04 */
[C---:B------:R-:W-:Y:S02]  /*2220*/  IMAD R5, R15.reuse, R6, R5 ;  /* 0x000000060f057224 */ /* 0x040fe400078e0205 */
[----:B------:R-:W-:Y:S01]  /*2230*/  IMAD R2, R15, R4, R2 ;  /* 0x000000040f027224 */ /* 0x000fe200078e0202 */
[----:B--2---:R-:W-:-:S02]  /*2240*/  IABS R3, R22 ;  /* 0x0000001600037213 */ /* 0x004fc40000000000 */
[----:B------:R-:W2:Y:S04]  /*2250*/  LDL R22, [R1+0x1294] ;  /* 0x0012940001167983 */ /* 0x000ea80000100800 */
[----:B------:R3:W-:Y:S04]  /*2260*/  STL [R1+0x174], R5 ;  /* 0x0001740501007387 */ /* 0x0007e80000100800 */
[----:B------:R1:W-:Y:S01]  /*2270*/  STL [R1+0x17c], R2 ;  /* 0x00017c0201007387 */ /* 0x0003e20000100800 */
[----:B----4-:R-:W-:-:S03]  /*2280*/  IABS R9, R23 ;  /* 0x0000001700097213 */ /* 0x010fc60000000000 */
[----:B------:R-:W4:Y:S01]  /*2290*/  LDL R23, [R1+0x1288] ;  /* 0x0012880001177983 */ /* 0x000f220000100800 */
[----:B0-----:R-:W-:-:S03]  /*22a0*/  IABS R7, R25 ;  /* 0x0000001900077213 */ /* 0x001fc60000000000 */
[----:B------:R-:W4:Y:S01]  /*22b0*/  LDL R25, [R1+0x128c] ;  /* 0x00128c0001197983 */ /* 0x000f220000100800 */
[C---:B------:R-:W-:Y:S01]  /*22c0*/  IMAD.HI.U32 R4, R14.reuse, R3, RZ ;  /* 0x000000030e047227 */ /* 0x040fe200078e00ff */
[----:B---3--:R-:W-:Y:S02]  /*22d0*/  IABS R5, R26 ;  /* 0x0000001a00057213 */ /* 0x008fe40000000000 */
[----:B------:R-:W3:Y:S01]  /*22e0*/  LDL R26, [R1+0x1280] ;  /* 0x00128000011a7983 */ /* 0x000ee20000100800 */
[----:B------:R-:W-:Y:S01]  /*22f0*/  IMAD.MOV R4, RZ, RZ, -R4 ;  /* 0x000000ffff047224 */ /* 0x000fe200078e0a04 */
[----:B-1----:R-:W-:Y:S01]  /*2300*/  IABS R2, R24 ;  /* 0x0000001800027213 */ /* 0x002fe20000000000 */
[C---:B------:R-:W-:Y:S01]  /*2310*/  IMAD.HI.U32 R10, R14.reuse, R9, RZ ;  /* 0x000000090e0a7227 */ /* 0x040fe200078e00ff */
[----:B------:R-:W3:Y:S03]  /*2320*/  LDL R24, [R1+0x1284] ;  /* 0x0012840001187983 */ /* 0x000ee60000100800 */
[----:B------:R-:W-:-:S04]  /*2330*/  IMAD.HI.U32 R8, R14, R7, RZ ;  /* 0x000000070e087227 */ /* 0x000fc800078e00ff */
[----:B------:R-:W-:Y:S02]  /*2340*/  IMAD R3, R15, R4, R3 ;  /* 0x000000040f037224 */ /* 0x000fe400078e0203 */
[----:B------:R-:W-:-:S04]  /*2350*/  IMAD.HI.U32 R6, R14, R5, RZ ;  /* 0x000000050e067227 */ /* 0x000fc800078e00ff */
[----:B------:R-:W-:-:S04]  /*2360*/  IMAD.HI.U32 R4, R14, R2, RZ ;  /* 0x000000020e047227 */ /* 0x000fc800078e00ff */
[----:B------:R-:W-:Y:S02]  /*2370*/  IMAD.MOV R10, RZ, RZ, -R10 ;  /* 0x000000ffff0a7224 */ /* 0x000fe400078e0a0a */
[----:B------:R-:W-:Y:S02]  /*2380*/  IMAD.MOV R8, RZ, RZ, -R8 ;  /* 0x000000ffff087224 */ /* 0x000fe400078e0a08 */
[----:B------:R-:W-:Y:S02]  /*2390*/  IMAD.MOV R6, RZ, RZ, -R6 ;  /* 0x000000ffff067224 */ /* 0x000fe400078e0a06 */
[----:B------:R-:W-:Y:S02]  /*23a0*/  IMAD.MOV R4, RZ, RZ, -R4 ;  /* 0x000000ffff047224 */ /* 0x000fe400078e0a04 */
[C---:B------:R-:W-:Y:S02]  /*23b0*/  IMAD R9, R15.reuse, R10, R9 ;  /* 0x0000000a0f097224 */ /* 0x040fe400078e0209 */
[C---:B------:R-:W-:Y:S01]  /*23c0*/  IMAD R7, R15.reuse, R8, R7 ;  /* 0x000000080f077224 */ /* 0x040fe200078e0207 */
[----:B------:R0:W-:Y:S01]  /*23d0*/  STL [R1+0x180], R3 ;  /* 0x0001800301007387 */ /* 0x0001e20000100800 */
[----:B------:R-:W-:-:S02]  /*23e0*/  IMAD R5, R15, R6, R5 ;  /* 0x000000060f057224 */ /* 0x000fc400078e0205 */
[----:B------:R-:W-:Y:S01]  /*23f0*/  IMAD R2, R15, R4, R2 ;  /* 0x000000040f027224 */ /* 0x000fe200078e0202 */
[----:B------:R2:W-:Y:S04]  /*2400*/  STL [R1+0x158], R9 ;  /* 0x0001580901007387 */ /* 0x0005e80000100800 */
[----:B------:R4:W-:Y:S01]  /*2410*/  STL [R1+0x15c], R7 ;  /* 0x00015c0701007387 */ /* 0x0009e20000100800 */
[----:B0-----:R-:W-:-:S03]  /*2420*/  IABS R3, R27 ;  /* 0x0000001b00037213 */ /* 0x001fc60000000000 */
[----:B------:R-:W3:Y:S04]  /*2430*/  LDL R27, [R1+0x1274] ;  /* 0x00127400011b7983 */ /* 0x000ee80000100800 */
[----:B------:R0:W-:Y:S04]  /*2440*/  STL [R1+0x168], R5 ;  /* 0x0001680501007387 */ /* 0x0001e80000100800 */
[----:B------:R3:W-:Y:S01]  /*2450*/  STL [R1+0x16c], R2 ;  /* 0x00016c0201007387 */ /* 0x0007e20000100800 */
[----:B--2---:R-:W-:-:S03]  /*2460*/  IABS R9, R22 ;  /* 0x0000001600097213 */ /* 0x004fc60000000000 */
[----:B------:R-:W2:Y:S01]  /*2470*/  LDL R22, [R1+0x1278] ;  /* 0x0012780001167983 */ /* 0x000ea20000100800 */
[----:B----4-:R-:W-:-:S03]  /*2480*/  IABS R7, R23 ;  /* 0x0000001700077213 */ /* 0x010fc60000000000 */
[----:B------:R-:W4:Y:S01]  /*2490*/  LDL R23, [R1+0x1268] ;  /* 0x0012680001177983 */ /* 0x000f220000100800 */
[----:B0-----:R-:W-:-:S03]  /*24a0*/  IABS R5, R25 ;  /* 0x0000001900057213 */ /* 0x001fc60000000000 */
[----:B------:R-:W4:Y:S01]  /*24b0*/  LDL R25, [R1+0x126c] ;  /* 0x00126c0001197983 */ /* 0x000f220000100800 */
[C---:B------:R-:W-:Y:S01]  /*24c0*/  IMAD.HI.U32 R4, R14.reuse, R3, RZ ;  /* 0x000000030e047227 */ /* 0x040fe200078e00ff */
[----:B---3--:R-:W-:Y:S02]  /*24d0*/  IABS R2, R26 ;  /* 0x0000001a00027213 */ /* 0x008fe40000000000 */
[----:B------:R-:W3:Y:S01]  /*24e0*/  LDL R26, [R1+0x1264] ;  /* 0x00126400011a7983 */ /* 0x000ee20000100800 */
[----:B------:R-:W-:Y:S02]  /*24f0*/  IMAD.MOV R4, RZ, RZ, -R4 ;  /* 0x000000ffff047224 */ /* 0x000fe400078e0a04 */
[----:B------:R-:W-:-:S04]  /*2500*/  IMAD.HI.U32 R10, R14, R9, RZ ;  /* 0x000000090e0a7227 */ /* 0x000fc800078e00ff */
[----:B------:R-:W-:-:S04]  /*2510*/  IMAD.HI.U32 R8, R14, R7, RZ ;  /* 0x000000070e087227 */ /* 0x000fc800078e00ff */
        /* <DEDUP_REMOVED lines=15> */
[----:B------:R-:W3:Y:S01]  /*2610*/  LDL R24, [R1+0x1260] ;  /* 0x0012600001187983 */ /* 0x000ee20000100800 */
[----:B-1----:R-:W-:-:S03]  /*2620*/  IABS R9, R27 ;  /* 0x0000001b00097213 */ /* 0x002fc60000000000 */
[----:B------:R4:W-:Y:S04]  /*2630*/  STL [R1+0x150], R5 ;  /* 0x0001500501007387 */ /* 0x0009e80000100800 */
[----:B------:R0:W-:Y:S04]  /*2640*/  STL [R1+0x154], R2 ;  /* 0x0001540201007387 */ /* 0x0001e80000100800 */
[----:B------:R-:W3:Y:S01]  /*2650*/  LDL R27, [R1+0x125c] ;  /* 0x00125c00011b7983 */ /* 0x000ee20000100800 */
[----:B--2---:R-:W-:-:S03]  /*2660*/  IABS R7, R22 ;  /* 0x0000001600077213 */ /* 0x004fc60000000000 */
[----:B------:R-:W2:Y:S01]  /*2670*/  LDL R22, [R1+0x1258] ;  /* 0x0012580001167983 */ /* 0x000ea20000100800 */
[----:B----4-:R-:W-:-:S03]  /*2680*/  IABS R5, R23 ;  /* 0x0000001700057213 */ /* 0x010fc60000000000 */
[----:B------:R-:W4:Y:S01]  /*2690*/  LDL R23, [R1+0x1254] ;  /* 0x0012540001177983 */ /* 0x000f220000100800 */
[----:B0-----:R-:W-:-:S03]  /*26a0*/  IABS R2, R25 ;  /* 0x0000001900027213 */ /* 0x001fc60000000000 */
[----:B------:R-:W4:Y:S01]  /*26b0*/  LDL R25, [R1+0x1250] ;  /* 0x0012500001197983 */ /* 0x000f220000100800 */
[----:B------:R-:W-:-:S04]  /*26c0*/  IMAD.HI.U32 R4, R14, R3, RZ ;  /* 0x000000030e047227 */ /* 0x000fc800078e00ff */
[----:B------:R-:W-:-:S04]  /*26d0*/  IMAD.HI.U32 R10, R14, R9, RZ ;  /* 0x000000090e0a7227 */ /* 0x000fc800078e00ff */
[----:B------:R-:W-:-:S04]  /*26e0*/  IMAD.HI.U32 R8, R14, R7, RZ ;  /* 0x000000070e087227 */ /* 0x000fc800078e00ff */
[----:B------:R-:W-:Y:S02]  /*26f0*/  IMAD.MOV R4, RZ, RZ, -R4 ;  /* 0x000000ffff047224 */ /* 0x000fe400078e0a04 */
[----:B------:R-:W-:Y:S02]  /*2700*/  IMAD.MOV R10, RZ, RZ, -R10 ;  /* 0x000000ffff0a7224 */ /* 0x000fe400078e0a0a */
[----:B------:R-:W-:Y:S02]  /*2710*/  IMAD.MOV R8, RZ, RZ, -R8 ;  /* 0x000000ffff087224 */ /* 0x000fe400078e0a08 */
[C---:B------:R-:W-:Y:S02]  /*2720*/  IMAD R3, R15.reuse, R4, R3 ;  /* 0x000000040f037224 */ /* 0x040fe400078e0203 */
[C---:B------:R-:W-:Y:S02]  /*2730*/  IMAD R9, R15.reuse, R10, R9 ;  /* 0x0000000a0f097224 */ /* 0x040fe400078e0209 */
[----:B------:R-:W-:Y:S01]  /*2740*/  IMAD R7, R15, R8, R7 ;  /* 0x000000080f077224 */ /* 0x000fe200078e0207 */
[----:B------:R3:W-:Y:S01]  /*2750*/  STL [R1+0x14c], R3 ;  /* 0x00014c0301007387 */ /* 0x0007e20000100800 */
[----:B------:R-:W-:-:S03]  /*2760*/  IMAD.HI.U32 R6, R14, R5, RZ ;  /* 0x000000050e067227 */ /* 0x000fc600078e00ff */
[----:B------:R0:W-:Y:S01]  /*2770*/  STL [R1+0x11c], R9 ;  /* 0x00011c0901007387 */ /* 0x0001e20000100800 */
[----:B------:R-:W-:-:S03]  /*2780*/  IMAD.HI.U32 R4, R14, R2, RZ ;  /* 0x000000020e047227 */ /* 0x000fc600078e00ff */
[----:B------:R1:W-:Y:S01]  /*2790*/  STL [R1+0x120], R7 ;  /* 0x0001200701007387 */ /* 0x0003e20000100800 */
[----:B---3--:R-:W-:-:S03]  /*27a0*/  IABS R3, R26 ;  /* 0x0000001a00037213 */ /* 0x008fc60000000000 */
[----:B------:R-:W3:Y:S01]  /*27b0*/  LDL R26, [R1+0x124c] ;  /* 0x00124c00011a7983 */ /* 0x000ee20000100800 */
[----:B------:R-:W-:Y:S02]  /*27c0*/  IMAD.MOV R6, RZ, RZ, -R6 ;  /* 0x000000ffff067224 */ /* 0x000fe400078e0a06 */
[----:B------:R-:W-:Y:S02]  /*27d0*/  IMAD.MOV R4, RZ, RZ, -R4 ;  /* 0x000000ffff047224 */ /* 0x000fe400078e0a04 */
[C---:B------:R-:W-:Y:S02]  /*27e0*/  IMAD R5, R15.reuse, R6, R5 ;  /* 0x000000060f057224 */ /* 0x040fe400078e0205 */
[----:B------:R-:W-:-:S03]  /*27f0*/  IMAD R2, R15, R4, R2 ;  /* 0x000000040f027224 */ /* 0x000fc600078e0202 */
[----:B------:R2:W-:Y:S01]  /*2800*/  STL [R1+0x12c], R5 ;  /* 0x00012c0501007387 */ /* 0x0005e20000100800 */
[----:B0-----:R-:W-:-:S03]  /*2810*/  IABS R9, R24 ;  /* 0x0000001800097213 */ /* 0x001fc60000000000 */
[----:B------:R4:W-:Y:S04]  /*2820*/  STL [R1+0x130], R2 ;  /* 0x0001300201007387 */ /* 0x0009e80000100800 */
[----:B------:R-:W3:Y:S01]  /*2830*/  LDL R24, [R1+0x1248] ;  /* 0x0012480001187983 */ /* 0x000ee20000100800 */
[----:B-1----:R-:W-:-:S03]  /*2840*/  IABS R7, R27 ;  /* 0x0000001b00077213 */ /* 0x002fc60000000000 */
[----:B------:R-:W3:Y:S01]  /*2850*/  LDL R27, [R1+0x1244] ;  /* 0x00124400011b7983 */ /* 0x000ee20000100800 */
        /* <DEDUP_REMOVED lines=9> */
[----:B--2---:R-:W-:-:S02]  /*28f0*/  IABS R5, R22 ;  /* 0x0000001600057213 */ /* 0x004fc40000000000 */
[----:B------:R-:W2:Y:S01]  /*2900*/  LDL R22, [R1+0x1240] ;  /* 0x0012400001167983 */ /* 0x000ea20000100800 */
[----:B----4-:R-:W-:-:S03]  /*2910*/  IABS R2, R23 ;  /* 0x0000001700027213 */ /* 0x010fc60000000000 */
[----:B------:R-:W4:Y:S04]  /*2920*/  LDL R23, [R1+0x123c] ;  /* 0x00123c0001177983 */ /* 0x000f280000100800 */
[----:B------:R0:W-:Y:S04]  /*2930*/  STL [R1+0x124], R3 ;  /* 0x0001240301007387 */ /* 0x0001e80000100800 */
[----:B------:R3:W-:Y:S04]  /*2940*/  STL [R1+0xfc], R9 ;  /* 0x0000fc0901007387 */ /* 0x0007e80000100800 */
[----:B------:R1:W-:Y:S01]  /*2950*/  STL [R1+0x104], R7 ;  /* 0x0001040701007387 */ /* 0x0003e20000100800 */
[----:B0-----:R-:W-:-:S03]  /*2960*/  IABS R3, R25 ;  /* 0x0000001900037213 */ /* 0x001fc60000000000 */
[----:B------:R-:W4:Y:S01]  /*2970*/  LDL R25, [R1+0x1238] ;  /* 0x0012380001197983 */ /* 0x000f220000100800 */
[----:B------:R-:W-:-:S04]  /*2980*/  IMAD.HI.U32 R6, R14, R5, RZ ;  /* 0x000000050e067227 */ /* 0x000fc800078e00ff */
[----:B------:R-:W-:-:S04]  /*2990*/  IMAD.HI.U32 R4, R14, R2, RZ ;  /* 0x000000020e047227 */ /* 0x000fc800078e00ff */
[----:B------:R-:W-:Y:S02]  /*29a0*/  IMAD.MOV R6, RZ, RZ, -R6 ;  /* 0x000000ffff067224 */ /* 0x000fe400078e0a06 */
[----:B------:R-:W-:Y:S02]  /*29b0*/  IMAD.MOV R4, RZ, RZ, -R4 ;  /* 0x000000ffff047224 */ /* 0x000fe400078e0a04 */
[C---:B------:R-:W-:Y:S02]  /*29c0*/  IMAD R5, R15.reuse, R6, R5 ;  /* 0x000000060f057224 */ /* 0x040fe400078e0205 */
[----:B------:R-:W-:-:S03]  /*29d0*/  IMAD R2, R15, R4, R2 ;  /* 0x000000040f027224 */ /* 0x000fc600078e0202 */
[----:B------:R0:W-:Y:S04]  /*29e0*/  STL [R1+0x114], R5 ;  /* 0x0001140501007387 */ /* 0x0001e80000100800 */
[----:B------:R2:W-:Y:S01]  /*29f0*/  STL [R1+0x118], R2 ;  /* 0x0001180201007387 */ /* 0x0005e20000100800 */
[----:B---3--:R-:W-:-:S03]  /*2a00*/  IABS R9, R26 ;  /* 0x0000001a00097213 */ /* 0x008fc60000000000 */
[----:B------:R-:W3:Y:S01]  /*2a10*/  LDL R26, [R1+0x1234] ;  /* 0x00123400011a7983 */ /* 0x000ee20000100800 */
[----:B------:R-:W-:-:S04]  /*2a20*/  IMAD.HI.U32 R4, R14, R3, RZ ;  /* 0x000000030e047227 */ /* 0x000fc800078e00ff */
[----:B------:R-:W-:Y:S02]  /*2a30*/  IMAD.MOV R4, RZ, RZ, -R4 ;  /* 0x000000ffff047224 */ /* 0x000fe400078e0a04 */
[----:B------:R-:W-:Y:S01]  /*2a40*/  IMAD.HI.U32 R10, R14, R9, RZ ;  /* 0x000000090e0a7227 */ /* 0x000fe200078e00ff */
[----:B-1----:R-:W-:Y:S02]  /*2a50*/  IABS R7, R24 ;  /* 0x0000001800077213 */ /* 0x002fe40000000000 */
[----:B------:R-:W3:Y:S01]  /*2a60*/  LDL R24, [R1+0x1230] ;  /* 0x0012300001187983 */ /* 0x000ee20000100800 */
[----:B0-----:R-:W-:-:S03]  /*2a70*/  IABS R5, R27 ;  /* 0x0000001b00057213 */ /* 0x001fc60000000000 */
[----:B------:R-:W3:Y:S01]  /*2a80*/  LDL R27, [R1+0x122c] ;  /* 0x00122c00011b7983 */ /* 0x000ee20000100800 */
[----:B------:R-:W-:-:S04]  /*2a90*/  IMAD.HI.U32 R8, R14, R7, RZ ;  /* 0x000000070e087227 */ /* 0x000fc800078e00ff */
[----:B------:R-:W-:Y:S02]  /*2aa0*/  IMAD R3, R15, R4, R3 ;  /* 0x000000040f037224 */ /* 0x000fe400078e0203 */
        /* <DEDUP_REMOVED lines=8> */
[----:B------:R-:W2:Y:S03]  /*2b30*/  LDL R22, [R1+0x1228] ;  /* 0x0012280001167983 */ /* 0x000ea60000100800 */
[----:B------:R-:W-:-:S04]  /*2b40*/  IMAD.HI.U32 R4, R14, R2, RZ ;  /* 0x000000020e047227 */ /* 0x000fc800078e00ff */
[----:B------:R-:W-:Y:S01]  /*2b50*/  IMAD.MOV R4, RZ, RZ, -R4 ;  /* 0x000000ffff047224 */ /* 0x000fe200078e0a04 */
[----:B------:R4:W-:Y:S03]  /*2b60*/  STL [R1+0x108], R3 ;  /* 0x0001080301007387 */ /* 0x0009e60000100800 */
[----:B------:R-:W-:Y:S01]  /*2b70*/  IMAD R2, R15, R4, R2 ;  /* 0x000000040f027224 */ /* 0x000fe200078e0202 */
[----:B------:R0:W-:Y:S04]  /*2b80*/  STL [R1+0xe4], R9 ;  /* 0x0000e40901007387 */ /* 0x0001e80000100800 */
[----:B------:R3:W-:Y:S01]  /*2b90*/  STL [R1+0xe8], R7 ;  /* 0x0000e80701007387 */ /* 0x0007e20000100800 */
[----:B----4-:R-:W-:-:S03]  /*2ba0*/  IABS R3, R23 ;  /* 0x0000001700037213 */ /* 0x010fc60000000000 */
[----:B------:R-:W4:Y:S04]  /*2bb0*/  LDL R23, [R1+0x1224] ;  /* 0x0012240001177983 */ /* 0x000f280000100800 */
[----:B------:R1:W-:Y:S04]  /*2bc0*/  STL [R1+0xf0], R5 ;  /* 0x0000f00501007387 */ /* 0x0003e80000100800 */
[----:B------:R1:W-:Y:S01]  /*2bd0*/  STL [R1+0xf4], R2 ;  /* 0x0000f40201007387 */ /* 0x0003e20000100800 */
[----:B0-----:R-:W-:-:S03]  /*2be0*/  IABS R9, R25 ;  /* 0x0000001900097213 */ /* 0x001fc60000000000 */
[----:B------:R-:W4:Y:S01]  /*2bf0*/  LDL R25, [R1+0x1220] ;  /* 0x0012200001197983 */ /* 0x000f220000100800 */
[----:B------:R-:W-:-:S04]  /*2c00*/  IMAD.HI.U32 R4, R14, R3, RZ ;  /* 0x000000030e047227 */ /* 0x000fc800078e00ff */
[----:B------:R-:W-:Y:S02]  /*2c10*/  IMAD.MOV R4, RZ, RZ, -R4 ;  /* 0x000000ffff047224 */ /* 0x000fe400078e0a04 */
[C---:B------:R-:W-:Y:S01]  /*2c20*/  IMAD.HI.U32 R10, R14.reuse, R9, RZ ;  /* 0x000000090e0a7227 */ /* 0x040fe200078e00ff */
[----:B---3--:R-:W-:Y:S02]  /*2c30*/  IABS R7, R26 ;  /* 0x0000001a00077213 */ /* 0x008fe40000000000 */
[----:B------:R-:W3:Y:S01]  /*2c40*/  LDL R26, [R1+0x121c] ;  /* 0x00121c00011a7983 */ /* 0x000ee20000100800 */
[----:B------:R-:W-:Y:S02]  /*2c50*/  IMAD R3, R15, R4, R3 ;  /* 0x000000040f037224 */ /* 0x000fe400078e0203 */
[----:B------:R-:W-:Y:S01]  /*2c60*/  IMAD.HI.U32 R8, R14, R7, RZ ;  /* 0x000000070e087227 */ /* 0x000fe200078e00ff */
[----:B-1----:R-:W-:Y:S02]  /*2c70*/  IABS R5, R24 ;  /* 0x0000001800057213 */ /* 0x002fe40000000000 */
[----:B------:R-:W3:Y:S01]  /*2c80*/  LDL R24, [R1+0x1218] ;  /* 0x0012180001187983 */ /* 0x000ee20000100800 */
[----:B------:R-:W-:-:S03]  /*2c90*/  IABS R2, R27 ;  /* 0x0000001b00027213 */ /* 0x000fc60000000000 */
[----:B------:R-:W3:Y:S01]  /*2ca0*/  LDL R27, [R1+0x1214] ;  /* 0x00121400011b7983 */ /* 0x000ee20000100800 */
        /* <DEDUP_REMOVED lines=11> */
[----:B------:R-:W-:Y:S04]  /*2d60*/  STL [R1+0xcc], R9 ;  /* 0x0000cc0901007387 */ /* 0x000fe80000100800 */
[----:B------:R4:W-:Y:S01]  /*2d70*/  STL [R1+0xd0], R7 ;  /* 0x0000d00701007387 */ /* 0x0009e20000100800 */
[----:B--2---:R-:W-:-:S03]  /*2d80*/  IABS R3, R22 ;  /* 0x0000001600037213 */ /* 0x004fc60000000000 */
[----:B------:R-:W2:Y:S04]  /*2d90*/  LDL R22, [R1+0x1210] ;  /* 0x0012100001167983 */ /* 0x000ea80000100800 */
[----:B------:R3:W-:Y:S04]  /*2da0*/  STL [R1+0xd8], R5 ;  /* 0x0000d80501007387 */ /* 0x0007e80000100800 */
[----:B------:R0:W-:Y:S01]  /*2db0*/  STL [R1+0xdc], R2 ;  /* 0x0000dc0201007387 */ /* 0x0001e20000100800 */
[----:B----4-:R-:W-:-:S03]  /*2dc0*/  IABS R7, R25 ;  /* 0x0000001900077213 */ /* 0x010fc60000000000 */
[----:B------:R-:W4:Y:S01]  /*2dd0*/  LDL R25, [R1+0x1208] ;  /* 0x0012080001197983 */ /* 0x000f220000100800 */
[----:B------:R-:W-:-:S03]  /*2de0*/  IABS R9, R23 ;  /* 0x0000001700097213 */ /* 0x000fc60000000000 */
[----:B------:R-:W2:Y:S01]  /*2df0*/  LDL R23, [R1+0x120c] ;  /* 0x00120c0001177983 */ /* 0x000ea20000100800 */
[----:B------:R-:W-:-:S04]  /*2e00*/  IMAD.HI.U32 R4, R14, R3, RZ ;  /* 0x000000030e047227 */ /* 0x000fc800078e00ff */
[----:B------:R-:W-:-:S04]  /*2e10*/  IMAD.HI.U32 R10, R14, R9, RZ ;  /* 0x000000090e0a7227 */ /* 0x000fc800078e00ff */
[----:B------:R-:W-:-:S04]  /*2e20*/  IMAD.HI.U32 R8, R14, R7, RZ ;  /* 0x000000070e087227 */ /* 0x000fc800078e00ff */
[----:B------:R-:W-:Y:S02]  /*2e30*/  IMAD.MOV R4, RZ, RZ, -R4 ;  /* 0x000000ffff047224 */ /* 0x000fe400078e0a04 */
[----:B------:R-:W-:Y:S02]  /*2e40*/  IMAD.MOV R10, RZ, RZ, -R10 ;  /* 0x000000ffff0a7224 */ /* 0x000fe400078e0a0a */
[----:B------:R-:W-:Y:S01]  /*2e50*/  IMAD.MOV R8, RZ, RZ, -R8 ;  /* 0x000000ffff087224 */ /* 0x000fe200078e0a08 */
[----:B---3--:R-:W-:Y:S02]  /*2e60*/  IABS R5, R26 ;  /* 0x0000001a00057213 */ /* 0x008fe40000000000 */
[----:B------:R-:W3:Y:S01]  /*2e70*/  LDL R26, [R1+0x1204] ;  /* 0x00120400011a7983 */ /* 0x000ee20000100800 */
[C---:B------:R-:W-:Y:S02]  /*2e80*/  IMAD R3, R15.reuse, R4, R3 ;  /* 0x000000040f037224 */ /* 0x040fe400078e0203 */
[----:B------:R-:W-:-:S02]  /*2e90*/  IMAD R9, R15, R10, R9 ;  /* 0x0000000a0f097224 */ /* 0x000fc400078e0209 */
[----:B------:R-:W-:Y:S02]  /*2ea0*/  IMAD R7, R15, R8, R7 ;  /* 0x000000080f077224 */ /* 0x000fe400078e0207 */
[----:B------:R-:W-:Y:S01]  /*2eb0*/  IMAD.HI.U32 R6, R14, R5, RZ ;  /* 0x000000050e067227 */ /* 0x000fe200078e00ff */
[----:B0-----:R-:W-:Y:S02]  /*2ec0*/  IABS R2, R24 ;  /* 0x0000001800027213 */ /* 0x001fe40000000000 */
[----:B------:R-:W3:Y:S04]  /*2ed0*/  LDL R24, [R1+0x1200] ;  /* 0x0012000001187983 */ /* 0x000ee80000100800 */
[----:B------:R0:W-:Y:S04]  /*2ee0*/  STL [R1+0xd4], R3 ;  /* 0x0000d40301007387 */ /* 0x0001e80000100800 */
[----:B------:R-:W-:Y:S04]  /*2ef0*/  STL [R1+0xb8], R9 ;  /* 0x0000b80901007387 */ /* 0x000fe80000100800 */
[----:B------:R-:W-:Y:S01]  /*2f00*/  STL [R1+0xbc], R7 ;  /* 0x0000bc0701007387 */ /* 0x000fe20000100800 */
[----:B0-----:R-:W-:-:S03]  /*2f10*/  IABS R3, R27 ;  /* 0x0000001b00037213 */ /* 0x001fc60000000000 */
[----:B------:R-:W3:Y:S01]  /*2f20*/  LDL R27, [R1+0x11fc] ;  /* 0x0011fc00011b7983 */ /* 0x000ee20000100800 */
[----:B------:R-:W-:-:S04]  /*2f30*/  IMAD.HI.U32 R4, R14, R2, RZ ;  /* 0x000000020e047227 */ /* 0x000fc800078e00ff */
[----:B------:R-:W-:Y:S02]  /*2f40*/  IMAD.MOV R6, RZ, RZ, -R6 ;  /* 0x000000ffff067224 */ /* 0x000fe400078e0a06 */
[----:B------:R-:W-:Y:S02]  /*2f50*/  IMAD.MOV R4, RZ, RZ, -R4 ;  /* 0x000000ffff047224 */ /* 0x000fe400078e0a04 */
[C---:B------:R-:W-:Y:S02]  /*2f60*/  IMAD R5, R15.reuse, R6, R5 ;  /* 0x000000060f057224 */ /* 0x040fe400078e0205 */
[----:B------:R-:W-:-:S03]  /*2f70*/  IMAD R2, R15, R4, R2 ;  /* 0x000000040f027224 */ /* 0x000fc600078e0202 */
[----:B------:R4:W-:Y:S04]  /*2f80*/  STL [R1+0xc4], R5 ;  /* 0x0000c40501007387 */ /* 0x0009e80000100800 */
[----:B------:R3:W-:Y:S01]  /*2f90*/  STL [R1+0xc8], R2 ;  /* 0x0000c80201007387 */ /* 0x0007e20000100800 */
[----:B------:R-:W-:-:S03]  /*2fa0*/  IMAD.HI.U32 R4, R14, R3, RZ ;  /* 0x000000030e047227 */ /* 0x000fc600078e00ff */
[----:B------:R-:W3:Y:S01]  /*2fb0*/  LDL R21, [R1+0x11f8] ;  /* 0x0011f80001157983 */ /* 0x000ee20000100800 */
[----:B----4-:R-:W-:-:S03]  /*2fc0*/  IABS R5, R25 ;  /* 0x0000001900057213 */ /* 0x010fc60000000000 */
[----:B------:R-:W4:Y:S01]  /*2fd0*/  LDL R25, [R1+0x11f4] ;  /* 0x0011f40001197983 */ /* 0x000f220000100800 */
[----:B--2---:R-:W-:Y:S02]  /*2fe0*/  IABS R9, R22 ;  /* 0x0000001600097213 */ /* 0x004fe40000000000 */
[----:B------:R-:W-:Y:S02]  /*2ff0*/  IABS R7, R23 ;  /* 0x0000001700077213 */ /* 0x000fe40000000000 */
[----:B------:R-:W2:Y:S01]  /*3000*/  LDL R23, [R1+0x11f0] ;  /* 0x0011f00001177983 */ /* 0x000ea20000100800 */
[----:B------:R-:W-:Y:S02]  /*3010*/  IMAD.MOV R4, RZ, RZ, -R4 ;  /* 0x000000ffff047224 */ /* 0x000fe400078e0a04 */
[----:B------:R-:W-:-:S04]  /*3020*/  IMAD.HI.U32 R10, R14, R9, RZ ;  /* 0x000000090e0a7227 */ /* 0x000fc800078e00ff */
[----:B------:R-:W-:-:S04]  /*3030*/  IMAD.HI.U32 R8, R14, R7, RZ ;  /* 0x000000070e087227 */ /* 0x000fc800078e00ff */
[----:B------:R-:W-:Y:S02]  /*3040*/  IMAD R3, R15, R4, R3 ;  /* 0x000000040f037224 */ /* 0x000fe400078e0203 */
[----:B------:R-:W-:-:S04]  /*3050*/  IMAD.HI.U32 R6, R14, R5, RZ ;  /* 0x000000050e067227 */ /* 0x000fc800078e00ff */
[----:B------:R-:W-:Y:S02]  /*3060*/  IMAD.MOV R10, RZ, RZ, -R10 ;  /* 0x000000ffff0a7224 */ /* 0x000fe400078e0a0a */
[----:B------:R-:W-:Y:S01]  /*3070*/  IMAD.MOV R8, RZ, RZ, -R8 ;  /* 0x000000ffff087224 */ /* 0x000fe200078e0a08 */
[----:B---3--:R-:W-:Y:S01]  /*3080*/  IABS R2, R26 ;  /* 0x0000001a00027213 */ /* 0x008fe20000000000 */
[----:B------:R-:W-:Y:S01]  /*3090*/  IMAD.MOV R6, RZ, RZ, -R6 ;  /* 0x000000ffff067224 */ /* 0x000fe200078e0a06 */
[----:B------:R-:W3:Y:S03]  /*30a0*/  LDL R26, [R1+0x11ec] ;  /* 0x0011ec00011a7983 */ /* 0x000ee60000100800 */
[----:B------:R-:W-:-:S04]  /*30b0*/  IMAD.HI.U32 R4, R14, R2, RZ ;  /* 0x000000020e047227 */ /* 0x000fc800078e00ff */
[----:B------:R-:W-:Y:S02]  /*30c0*/  IMAD.MOV R4, RZ, RZ, -R4 ;  /* 0x000000ffff047224 */ /* 0x000fe400078e0a04 */
[C---:B------:R-:W-:Y:S02]  /*30d0*/  IMAD R9, R15.reuse, R10, R9 ;  /* 0x0000000a0f097224 */ /* 0x040fe400078e0209 */
[C---:B------:R-:W-:Y:S01]  /*30e0*/  IMAD R7, R15.reuse, R8, R7 ;  /* 0x000000080f077224 */ /* 0x040fe200078e0207 */
[----:B------:R-:W-:Y:S01]  /*30f0*/  STL [R1+0xc0], R3 ;  /* 0x0000c00301007387 */ /* 0x000fe20000100800 */
[C---:B------:R-:W-:Y:S02]  /*3100*/  IMAD R5, R15.reuse, R6, R5 ;  /* 0x000000060f057224 */ /* 0x040fe400078e0205 */
[----:B------:R-:W-:Y:S01]  /*3110*/  IMAD R2, R15, R4, R2 ;  /* 0x000000040f027224 */ /* 0x000fe200078e0202 */
[----:B------:R0:W-:Y:S04]  /*3120*/  STL [R1+0xa4], R9 ;  /* 0x0000a40901007387 */ /* 0x0001e80000100800 */
[----:B------:R-:W-:Y:S04]  /*3130*/  STL [R1+0xa8], R7 ;  /* 0x0000a80701007387 */ /* 0x000fe80000100800 */
[----:B------:R-:W3:Y:S04]  /*3140*/  LDL R22, [R1+0x11e8] ;  /* 0x0011e80001167983 */ /* 0x000ee80000100800 */
[----:B------:R-:W-:Y:S01]  /*3150*/  STL [R1+0xb0], R5 ;  /* 0x0000b00501007387 */ /* 0x000fe20000100800 */
[----:B0-----:R-:W-:-:S03]  /*3160*/  IABS R9, R27 ;  /* 0x0000001b00097213 */ /* 0x001fc60000000000 */
[----:B------:R4:W-:Y:S04]  /*3170*/  STL [R1+0xb4], R2 ;  /* 0x0000b40201007387 */ /* 0x0009e80000100800 */
[----:B------:R-:W3:Y:S01]  /*3180*/  LDL R27, [R1+0x11d0] ;  /* 0x0011d000011b7983 */ /* 0x000ee20000100800 */
[----:B------:R-:W-:-:S03]  /*3190*/  IABS R3, R24 ;  /* 0x0000001800037213 */ /* 0x000fc60000000000 */
[----:B------:R-:W3:Y:S01]  /*31a0*/  LDL R24, [R1+0x11dc] ;  /* 0x0011dc0001187983 */ /* 0x000ee20000100800 */
[----:B----4-:R-:W-:-:S03]  /*31b0*/  IABS R2, R25 ;  /* 0x0000001900027213 */ /* 0x010fc60000000000 */
[----:B------:R-:W4:Y:S01]  /*31c0*/  LDL R25, [R1+0x11e0] ;  /* 0x0011e00001197983 */ /* 0x000f220000100800 */
[----:B------:R-:W-:Y:S01]  /*31d0*/  IABS R7, R21 ;  /* 0x0000001500077213 */ /* 0x000fe20000000000 */
[C---:B------:R-:W-:Y:S01]  /*31e0*/  IMAD.HI.U32 R4, R14.reuse, R3, RZ ;  /* 0x000000030e047227 */ /* 0x040fe200078e00ff */
[----:B--2---:R-:W-:Y:S02]  /*31f0*/  IABS R5, R23 ;  /* 0x0000001700057213 */ /* 0x004fe40000000000 */
[----:B------:R-:W2:Y:S01]  /*3200*/  LDL R23, [R1+0x11e4] ;  /* 0x0011e40001177983 */ /* 0x000ea20000100800 */
[----:B------:R-:W-:-:S04]  /*3210*/  IMAD.HI.U32 R10, R14, R9, RZ ;  /* 0x000000090e0a7227 */ /* 0x000fc800078e00ff */
[----:B------:R-:W-:Y:S02]  /*3220*/  IMAD.MOV R4, RZ, RZ, -R4 ;  /* 0x000000ffff047224 */ /* 0x000fe400078e0a04 */
[----:B------:R-:W-:-:S04]  /*3230*/  IMAD.HI.U32 R8, R14, R7, RZ ;  /* 0x000000070e087227 */ /* 0x000fc800078e00ff */
[----:B------:R-:W-:Y:S02]  /*3240*/  IMAD.MOV R10, RZ, RZ, -R10 ;  /* 0x000000ffff0a7224 */ /* 0x000fe400078e0a0a */
[----:B------:R-:W-:Y:S02]  /*3250*/  IMAD R3, R15, R4, R3 ;  /* 0x000000040f037224 */ /* 0x000fe400078e0203 */
[----:B------:R-:W-:-:S04]  /*3260*/  IMAD.HI.U32 R6, R14, R5, RZ ;  /* 0x000000050e067227 */ /* 0x000fc800078e00ff */
[----:B------:R-:W-:Y:S02]  /*3270*/  IMAD.MOV R8, RZ, RZ, -R8 ;  /* 0x000000ffff087224 */ /* 0x000fe400078e0a08 */
[----:B------:R-:W-:-:S04]  /*3280*/  IMAD.HI.U32 R4, R14, R2, RZ ;  /* 0x000000020e047227 */ /* 0x000fc800078e00ff */
[C---:B------:R-:W-:Y:S02]  /*3290*/  IMAD R9, R15.reuse, R10, R9 ;  /* 0x0000000a0f097224 */ /* 0x040fe400078e0209 */
[----:B------:R-:W-:Y:S02]  /*32a0*/  IMAD.MOV R6, RZ, RZ, -R6 ;  /* 0x000000ffff067224 */ /* 0x000fe400078e0a06 */
[C---:B------:R-:W-:Y:S02]  /*32b0*/  IMAD R7, R15.reuse, R8, R7 ;  /* 0x000000080f077224 */ /* 0x040fe400078e0207 */
[----:B------:R-:W-:Y:S01]  /*32c0*/  IMAD.MOV R4, RZ, RZ, -R4 ;  /* 0x000000ffff047224 */ /* 0x000fe200078e0a04 */
[----:B------:R3:W-:Y:S01]  /*32d0*/  STL [R1+0xac], R3 ;  /* 0x0000ac0301007387 */ /* 0x0007e20000100800 */
[C---:B------:R-:W-:Y:S02]  /*32e0*/  IMAD R5, R15.reuse, R6, R5 ;  /* 0x000000060f057224 */ /* 0x040fe400078e0205 */
[----:B------:R-:W-:Y:S01]  /*32f0*/  IMAD R2, R15, R4, R2 ;  /* 0x000000040f027224 */ /* 0x000fe200078e0202 */
[----:B------:R0:W-:Y:S04]  /*3300*/  STL [R1+0x94], R9 ;  /* 0x0000940901007387 */ /* 0x0001e80000100800 */
[----:B------:R1:W-:Y:S01]  /*3310*/  STL [R1+0x98], R7 ;  /* 0x0000980701007387 */ /* 0x0003e20000100800 */
[----:B---3--:R-:W-:-:S03]  /*3320*/  IABS R3, R26 ;  /* 0x0000001a00037213 */ /* 0x008fc60000000000 */
[----:B------:R-:W3:Y:S04]  /*3330*/  LDL R26, [R1+0x11d8] ;  /* 0x0011d800011a7983 */ /* 0x000ee80000100800 */
[----:B------:R1:W-:Y:S01]  /*3340*/  STL [R1+0xa0], R5 ;  /* 0x0000a00501007387 */ /* 0x0003e20000100800 */
[----:B0-----:R-:W-:-:S03]  /*3350*/  IABS R9, R22 ;  /* 0x0000001600097213 */ /* 0x001fc60000000000 */
[----:B------:R-:W-:Y:S01]  /*3360*/  STL [R1+0x1c0], R2 ;  /* 0x0001c00201007387 */ /* 0x000fe20000100800 */
[----:B------:R-:W-:-:S03]  /*3370*/  IMAD.HI.U32 R4, R14, R3, RZ ;  /* 0x000000030e047227 */ /* 0x000fc600078e00ff */
[----:B------:R-:W3:Y:S01]  /*3380*/  LDL R21, [R1+0x11cc] ;  /* 0x0011cc0001157983 */ /* 0x000ee20000100800 */
[----:B-1----:R-:W-:Y:S01]  /*3390*/  IABS R7, R27 ;  /* 0x0000001b00077213 */ /* 0x002fe20000000000 */
[----:B------:R-:W-:Y:S02]  /*33a0*/  IMAD.HI.U32 R10, R14, R9, RZ ;  /* 0x000000090e0a7227 */ /* 0x000fe400078e00ff */
[----:B------:R-:W3:Y:S02]  /*33b0*/  LDL R27, [R1+0x11d4] ;  /* 0x0011d400011b7983 */ /* 0x000ee40000100800 */
[----:B------:R-:W-:Y:S01]  /*33c0*/  IMAD.MOV R4, RZ, RZ, -R4 ;  /* 0x000000ffff047224 */ /* 0x000fe200078e0a04 */
[----:B------:R-:W-:Y:S01]  /*33d0*/  IABS R5, R24 ;  /* 0x0000001800057213 */ /* 0x000fe20000000000 */
[----:B------:R-:W-:Y:S01]  /*33e0*/  IMAD.MOV R10, RZ, RZ, -R10 ;  /* 0x000000ffff0a7224 */ /* 0x000fe200078e0a0a */
[----:B------:R-:W3:Y:S01]  /*33f0*/  LDL R24, [R1+0x11c8] ;  /* 0x0011c80001187983 */ /* 0x000ee20000100800 */
[----:B------:R-:W-:-:S02]  /*3400*/  IMAD R3, R15, R4, R3 ;  /* 0x000000040f037224 */ /* 0x000fc400078e0203 */
[----:B------:R-:W-:Y:S01]  /*3410*/  IMAD R9, R15, R10, R9 ;  /* 0x0000000a0f097224 */ /* 0x000fe200078e0209 */
[----:B------:R-:W3:Y:S04]  /*3420*/  LDL R22, [R1+0x11c4] ;  /* 0x0011c40001167983 */ /* 0x000ee80000100800 */
[----:B------:R4:W-:Y:S04]  /*3430*/  STL [R1+0x9c], R3 ;  /* 0x00009c0301007387 */ /* 0x0009e80000100800 */
[----:B------:R3:W-:Y:S01]  /*3440*/  STL [R1+0x88], R9 ;  /* 0x0000880901007387 */ /* 0x0007e20000100800 */
[----:B----4-:R-:W-:-:S03]  /*3450*/  IABS R3, R25 ;  /* 0x0000001900037213 */ /* 0x010fc60000000000 */
[----:B------:R-:W4:Y:S01]  /*3460*/  LDL R25, [R1+0x11c0] ;  /* 0x0011c00001197983 */ /* 0x000f220000100800 */
[----:B------:R-:W-:Y:S01]  /*3470*/  IMAD.HI.U32 R8, R14, R7, RZ ;  /* 0x000000070e087227 */ /* 0x000fe200078e00ff */
[----:B--2---:R-:W-:-:S03]  /*3480*/  IABS R2, R23 ;  /* 0x0000001700027213 */ /* 0x004fc60000000000 */
        /* <DEDUP_REMOVED lines=8> */
[----:B------:R-:W-:Y:S04]  /*3510*/  STL [R1+0x8c], R7 ;  /* 0x00008c0701007387 */ /* 0x000fe80000100800 */
[----:B------:R0:W-:Y:S01]  /*3520*/  STL [R1+0x90], R5 ;  /* 0x0000900501007387 */ /* 0x0001e20000100800 */
[----:B------:R-:W-:-:S04]  /*3530*/  IMAD.HI.U32 R4, R14, R3, RZ ;  /* 0x000000030e047227 */ /* 0x000fc800078e00ff */
[----:B------:R-:W-:Y:S01]  /*3540*/  IMAD.MOV R4, RZ, RZ, -R4 ;  /* 0x000000ffff047224 */ /* 0x000fe200078e0a04 */
[----:B---3--:R-:W-:Y:S02]  /*3550*/  IABS R9, R26 ;  /* 0x0000001a00097213 */ /* 0x008fe40000000000 */
[----:B------:R-:W2:Y:S04]  /*3560*/  LDL R26, [R1+0x11bc] ;  /* 0x0011bc00011a7983 */ /* 0x000ea80000100800 */
[----:B------:R1:W-:Y:S04]  /*3570*/  STL [R1+0x1b0], R2 ;  /* 0x0001b00201007387 */ /* 0x0003e80000100800 */
[----:B------:R-:W3:Y:S01]  /*3580*/  LDL R23, [R1+0x11b8] ;  /* 0x0011b80001177983 */ /* 0x000ee20000100800 */
[----:B0-----:R-:W-:Y:S01]  /*3590*/  IABS R5, R21 ;  /* 0x0000001500057213 */ /* 0x001fe20000000000 */
[----:B------:R-:W-:Y:S01]  /*35a0*/  IMAD.HI.U32 R10, R14, R9, RZ ;  /* 0x000000090e0a7227 */ /* 0x000fe200078e00ff */
[----:B------:R-:W-:-:S02]  /*35b0*/  IABS R7, R27 ;  /* 0x0000001b00077213 */ /* 0x000fc40000000000 */
[----:B------:R-:W3:Y:S01]  /*35c0*/  LDL R27, [R1+0x11b0] ;  /* 0x0011b000011b7983 */ /* 0x000ee20000100800 */
[----:B------:R-:W-:-:S04]  /*35d0*/  IMAD.HI.U32 R6, R14, R5, RZ ;  /* 0x000000050e067227 */ /* 0x000fc800078e00ff */
[----:B------:R-:W-:-:S04]  /*35e0*/  IMAD.HI.U32 R8, R14, R7, RZ ;  /* 0x000000070e087227 */ /* 0x000fc800078e00ff */
[----:B------:R-:W-:Y:S02]  /*35f0*/  IMAD.MOV R10, RZ, RZ, -R10 ;  /* 0x000000ffff0a7224 */ /* 0x000fe400078e0a0a */
[----:B------:R-:W-:Y:S02]  /*3600*/  IMAD.MOV R8, RZ, RZ, -R8 ;  /* 0x000000ffff087224 */ /* 0x000fe400078e0a08 */
[----:B------:R-:W-:Y:S02]  /*3610*/  IMAD.MOV R6, RZ, RZ, -R6 ;  /* 0x000000ffff067224 */ /* 0x000fe400078e0a06 */
[C---:B------:R-:W-:Y:S01]  /*3620*/  IMAD R3, R15.reuse, R4, R3 ;  /* 0x000000040f037224 */ /* 0x040fe200078e0203 */
[----:B-1----:R-:W-:Y:S01]  /*3630*/  IABS R2, R24 ;  /* 0x0000001800027213 */ /* 0x002fe20000000000 */
[C---:B------:R-:W-:Y:S01]  /*3640*/  IMAD R9, R15.reuse, R10, R9 ;  /* 0x0000000a0f097224 */ /* 0x040fe200078e0209 */
[----:B------:R-:W3:Y:S01]  /*3650*/  LDL R24, [R1+0x11b4] ;  /* 0x0011b40001187983 */ /* 0x000ee20000100800 */
[----:B------:R-:W-:-:S02]  /*3660*/  IMAD R7, R15, R8, R7 ;  /* 0x000000080f077224 */ /* 0x000fc400078e0207 */
[----:B------:R-:W-:Y:S01]  /*3670*/  IMAD R5, R15, R6, R5 ;  /* 0x000000060f057224 */ /* 0x000fe200078e0205 */
[----:B------:R-:W-:Y:S04]  /*3680*/  STL [R1+0x1a4], R3 ;  /* 0x0001a40301007387 */ /* 0x000fe80000100800 */
[----:B------:R4:W-:Y:S04]  /*3690*/  STL [R1+0x170], R9 ;  /* 0x0001700901007387 */ /* 0x0009e80000100800 */
[----:B------:R2:W-:Y:S04]  /*36a0*/  STL [R1+0x178], R7 ;  /* 0x0001780701007387 */ /* 0x0005e80000100800 */
[----:B------:R3:W-:Y:S01]  /*36b0*/  STL [R1+0x188], R5 ;  /* 0x0001880501007387 */ /* 0x0007e20000100800 */
[----:B----4-:R-:W-:-:S03]  /*36c0*/  IABS R9, R25 ;  /* 0x0000001900097213 */ /* 0x010fc60000000000 */
[----:B------:R-:W4:Y:S01]  /*36d0*/  LDL R25, [R1+0x11a8] ;  /* 0x0011a80001197983 */ /* 0x000f220000100800 */
[----:B------:R-:W-:-:S04]  /*36e0*/  IMAD.HI.U32 R4, R14, R2, RZ ;  /* 0x000000020e047227 */ /* 0x000fc800078e00ff */
[----:B------:R-:W-:Y:S01]  /*36f0*/  IMAD.MOV R4, RZ, RZ, -R4 ;  /* 0x000000ffff047224 */ /* 0x000fe200078e0a04 */
[----:B------:R-:W-:-:S03]  /*3700*/  IABS R3, R22 ;  /* 0x0000001600037213 */ /* 0x000fc60000000000 */
[----:B------:R-:W-:Y:S02]  /*3710*/  IMAD R2, R15, R4, R2 ;  /* 0x000000040f027224 */ /* 0x000fe400078e0202 */
[----:B------:R-:W-:-:S03]  /*3720*/  IMAD.HI.U32 R4, R14, R3, RZ ;  /* 0x000000030e047227 */ /* 0x000fc600078e00ff */
[----:B------:R0:W-:Y:S01]  /*3730*/  STL [R1+0x19c], R2 ;  /* 0x00019c0201007387 */ /* 0x0001e20000100800 */
[----:B------:R-:W-:Y:S02]  /*3740*/  IMAD.MOV R4, RZ, RZ, -R4 ;  /* 0x000000ffff047224 */ /* 0x000fe400078e0a04 */
[----:B------:R-:W-:-:S04]  /*3750*/  IMAD.HI.U32 R10, R14, R9, RZ ;  /* 0x000000090e0a7227 */ /* 0x000fc800078e00ff */
[----:B------:R-:W-:Y:S02]  /*3760*/  IMAD R3, R15, R4, R3 ;  /* 0x000000040f037224 */ /* 0x000fe400078e0203 */
[----:B------:R-:W-:-:S04]  /*3770*/  IMAD.MOV R10, RZ, RZ, -R10 ;  /* 0x000000ffff0a7224 */ /* 0x000fc800078e0a0a */
[----:B------:R-:W-:Y:S01]  /*3780*/  IMAD R29, R15, R10, R9 ;  /* 0x0000000a0f1d7224 */ /* 0x000fe200078e0209 */
[----:B--2---:R-:W-:Y:S02]  /*3790*/  IABS R7, R26 ;  /* 0x0000001a00077213 */ /* 0x004fe40000000000 */
[----:B------:R-:W2:Y:S01]  /*37a0*/  LDL R26, [R1+0x11ac] ;  /* 0x0011ac00011a7983 */ /* 0x000ea20000100800 */
[----:B---3--:R-:W-:-:S03]  /*37b0*/  IABS R5, R23 ;  /* 0x0000001700057213 */ /* 0x008fc60000000000 */
[----:B------:R-:W3:Y:S01]  /*37c0*/  LDL R23, [R1+0x11a0] ;  /* 0x0011a00001177983 */ /* 0x000ee20000100800 */
[----:B------:R-:W-:-:S04]  /*37d0*/  IMAD.HI.U32 R8, R14, R7, RZ ;  /* 0x000000070e087227 */ /* 0x000fc800078e00ff */
[C---:B------:R-:W-:Y:S01]  /*37e0*/  IMAD.HI.U32 R6, R14.reuse, R5, RZ ;  /* 0x000000050e067227 */ /* 0x040fe200078e00ff */
[----:B0-----:R-:W-:Y:S02]  /*37f0*/  IABS R2, R27 ;  /* 0x0000001b00027213 */ /* 0x001fe40000000000 */
[----:B------:R-:W3:Y:S01]  /*3800*/  LDL R27, [R1+0x11a4] ;  /* 0x0011a400011b7983 */ /* 0x000ee20000100800 */
[----:B------:R-:W-:Y:S02]  /*3810*/  IMAD.MOV R8, RZ, RZ, -R8 ;  /* 0x000000ffff087224 */ /* 0x000fe400078e0a08 */
[----:B------:R-:W-:Y:S01]  /*3820*/  IMAD.HI.U32 R4, R14, R2, RZ ;  /* 0x000000020e047227 */ /* 0x000fe200078e00ff */
[----:B------:R0:W-:Y:S03]  /*3830*/  STL [R1+0x184], R3 ;  /* 0x0001840301007387 */ /* 0x0001e60000100800 */
[----:B------:R-:W-:-:S02]  /*3840*/  IMAD.MOV R6, RZ, RZ, -R6 ;  /* 0x000000ffff067224 */ /* 0x000fc400078e0a06 */
[----:B------:R-:W-:Y:S02]  /*3850*/  IMAD.MOV R4, RZ, RZ, -R4 ;  /* 0x000000ffff047224 */ /* 0x000fe400078e0a04 */
[C---:B------:R-:W-:Y:S02]  /*3860*/  IMAD R7, R15.reuse, R8, R7 ;  /* 0x000000080f077224 */ /* 0x040fe400078e0207 */
[C---:B------:R-:W-:Y:S02]  /*3870*/  IMAD R5, R15.reuse, R6, R5 ;  /* 0x000000060f057224 */ /* 0x040fe400078e0205 */
[----:B------:R-:W-:Y:S01]  /*3880*/  IMAD R2, R15, R4, R2 ;  /* 0x000000040f027224 */ /* 0x000fe200078e0202 */
[----:B0-----:R-:W-:Y:S02]  /*3890*/  IABS R3, R24 ;  /* 0x0000001800037213 */ /* 0x001fe40000000000 */
[----:B------:R-:W3:Y:S04]  /*38a0*/  LDL R24, [R1+0x1198] ;  /* 0x0011980001187983 */ /* 0x000ee80000100800 */
[----:B------:R-:W-:Y:S04]  /*38b0*/  STL [R1+0x15d0], R29 ;  /* 0x0015d01d01007387 */ /* 0x000fe80000100800 */
[----:B------:R2:W-:Y:S04]  /*38c0*/  STL [R1+0x140], R7 ;  /* 0x0001400701007387 */ /* 0x0005e80000100800 */
[----:B------:R-:W3:Y:S04]  /*38d0*/  LDL R22, [R1+0x119c] ;  /* 0x00119c0001167983 */ /* 0x000ee80000100800 */
[----:B------:R3:W-:Y:S04]  /*38e0*/  STL [R1+0x148], R5 ;  /* 0x0001480501007387 */ /* 0x0007e80000100800 */
[----:B------:R0:W-:Y:S01]  /*38f0*/  STL [R1+0x160], R2 ;  /* 0x0001600201007387 */ /* 0x0001e20000100800 */
[----:B----4-:R-:W-:-:S03]  /*3900*/  IABS R9, R25 ;  /* 0x0000001900097213 */ /* 0x010fc60000000000 */
[----:B------:R-:W4:Y:S01]  /*3910*/  LDL R25, [R1+0x1190] ;  /* 0x0011900001197983 */ /* 0x000f220000100800 */
[----:B------:R-:W-:-:S04]  /*3920*/  IMAD.HI.U32 R4, R14, R3, RZ ;  /* 0x000000030e047227 */ /* 0x000fc800078e00ff */
        /* <DEDUP_REMOVED lines=10> */
[----:B------:R-:W-:Y:S01]  /*39d0*/  IMAD.HI.U32 R6, R14, R5, RZ ;  /* 0x000000050e067227 */ /* 0x000fe200078e00ff */
[----:B0-----:R-:W-:-:S03]  /*39e0*/  IABS R2, R27 ;  /* 0x0000001b00027213 */ /* 0x001fc60000000000 */
[----:B------:R-:W-:Y:S01]  /*39f0*/  IMAD.MOV R8, RZ, RZ, -R8 ;  /* 0x000000ffff087224 */ /* 0x000fe200078e0a08 */
[----:B------:R-:W3:Y:S01]  /*3a00*/  LDL R27, [R1+0x118c] ;  /* 0x00118c00011b7983 */ /* 0x000ee20000100800 */
[----:B------:R-:W-:-:S04]  /*3a10*/  IMAD.HI.U32 R4, R14, R2, RZ ;  /* 0x000000020e047227 */ /* 0x000fc800078e00ff */
[----:B------:R-:W-:Y:S02]  /*3a20*/  IMAD.MOV R6, RZ, RZ, -R6 ;  /* 0x000000ffff067224 */ /* 0x000fe400078e0a06 */
[----:B------:R-:W-:Y:S02]  /*3a30*/  IMAD.MOV R4, RZ, RZ, -R4 ;  /* 0x000000ffff047224 */ /* 0x000fe400078e0a04 */
[C---:B------:R-:W-:Y:S01]  /*3a40*/  IMAD R7, R15.reuse, R8, R7 ;  /* 0x000000080f077224 */ /* 0x040fe200078e0207 */
[----:B------:R0:W-:Y:S01]  /*3a50*/  STL [R1+0x144], R3 ;  /* 0x0001440301007387 */ /* 0x0001e20000100800 */
[C---:B------:R-:W-:Y:S02]  /*3a60*/  IMAD R5, R15.reuse, R6, R5 ;  /* 0x000000060f057224 */ /* 0x040fe400078e0205 */
[----:B------:R-:W-:Y:S01]  /*3a70*/  IMAD R2, R15, R4, R2 ;  /* 0x000000040f027224 */ /* 0x000fe200078e0202 */
[----:B------:R1:W-:Y:S04]  /*3a80*/  STL [R1+0xf8], R9 ;  /* 0x0000f80901007387 */ /* 0x0003e80000100800 */
[----:B------:R4:W-:Y:S01]  /*3a90*/  STL [R1+0x100], R7 ;  /* 0x0001000701007387 */ /* 0x0009e20000100800 */
[----:B0-----:R-:W-:-:S03]  /*3aa0*/  IABS R3, R24 ;  /* 0x0000001800037213 */ /* 0x001fc60000000000 */
[----:B------:R-:W3:Y:S04]  /*3ab0*/  LDL R24, [R1+0x1184] ;  /* 0x0011840001187983 */ /* 0x000ee80000100800 */
[----:B------:R0:W-:Y:S04]  /*3ac0*/  STL [R1+0x110], R5 ;  /* 0x0001100501007387 */ /* 0x0001e80000100800 */
[----:B------:R3:W-:Y:S01]  /*3ad0*/  STL [R1+0x128], R2 ;  /* 0x0001280201007387 */ /* 0x0007e20000100800 */
[----:B-1----:R-:W-:-:S03]  /*3ae0*/  IABS R9, R22 ;  /* 0x0000001600097213 */ /* 0x002fc60000000000 */
[----:B------:R-:W3:Y:S01]  /*3af0*/  LDL R21, [R1+0x1180] ;  /* 0x0011800001157983 */ /* 0x000ee20000100800 */
[----:B----4-:R-:W-:Y:S01]  /*3b00*/  IABS R7, R25 ;  /* 0x0000001900077213 */ /* 0x010fe20000000000 */
[C---:B0-----:R-:W-:Y:S02]  /*3b10*/  IMAD.HI.U32 R5, R14.reuse, R3, RZ ;  /* 0x000000030e057227 */ /* 0x041fe400078e00ff */
[----:B------:R-:W4:Y:S02]  /*3b20*/  LDL R25, [R1+0x117c] ;  /* 0x00117c0001197983 */ /* 0x000f240000100800 */
[----:B------:R-:W-:Y:S02]  /*3b30*/  IMAD.MOV R5, RZ, RZ, -R5 ;  /* 0x000000ffff057224 */ /* 0x000fe400078e0a05 */
[----:B------:R-:W4:Y:S01]  /*3b40*/  LDL R22, [R1+0x1174] ;  /* 0x0011740001167983 */ /* 0x000f220000100800 */
[----:B------:R-:W-:-:S04]  /*3b50*/  IMAD.HI.U32 R10, R14, R9, RZ ;  /* 0x000000090e0a7227 */ /* 0x000fc800078e00ff */
[----:B------:R-:W-:Y:S02]  /*3b60*/  IMAD R3, R15, R5, R3 ;  /* 0x000000050f037224 */ /* 0x000fe400078e0203 */
[----:B------:R-:W-:-:S04]  /*3b70*/  IMAD.HI.U32 R8, R14, R7, RZ ;  /* 0x000000070e087227 */ /* 0x000fc800078e00ff */
[----:B------:R-:W-:Y:S02]  /*3b80*/  IMAD.MOV R10, RZ, RZ, -R10 ;  /* 0x000000ffff0a7224 */ /* 0x000fe400078e0a0a */
[----:B------:R-:W-:Y:S02]  /*3b90*/  IMAD.MOV R8, RZ, RZ, -R8 ;  /* 0x000000ffff087224 */ /* 0x000fe400078e0a08 */
[C---:B------:R-:W-:Y:S02]  /*3ba0*/  IMAD R9, R15.reuse, R10, R9 ;  /* 0x0000000a0f097224 */ /* 0x040fe400078e0209 */
[----:B------:R-:W-:Y:S01]  /*3bb0*/  IMAD R7, R15, R8, R7 ;  /* 0x000000080f077224 */ /* 0x000fe200078e0207 */
[----:B--2---:R-:W-:Y:S02]  /*3bc0*/  IABS R4, R26 ;  /* 0x0000001a00047213 */ /* 0x004fe40000000000 */
[----:B------:R-:W2:Y:S03]  /*3bd0*/  LDL R26, [R1+0x1178] ;  /* 0x00117800011a7983 */ /* 0x000ea60000100800 */
[----:B------:R-:W-:Y:S01]  /*3be0*/  IMAD.HI.U32 R5, R14, R4, RZ ;  /* 0x000000040e057227 */ /* 0x000fe200078e00ff */
[----:B---3--:R-:W-:Y:S01]  /*3bf0*/  IABS R2, R23 ;  /* 0x0000001700027213 */ /* 0x008fe20000000000 */
[----:B------:R0:W-:Y:S02]  /*3c00*/  STL [R1+0x10c], R3 ;  /* 0x00010c0301007387 */ /* 0x0001e40000100800 */
[----:B------:R-:W-:-:S02]  /*3c10*/  IMAD.MOV R5, RZ, RZ, -R5 ;  /* 0x000000ffff057224 */ /* 0x000fc400078e0a05 */
[----:B0-----:R-:W-:-:S04]  /*3c20*/  IMAD.HI.U32 R3, R14, R2, RZ ;  /* 0x000000020e037227 */ /* 0x001fc800078e00ff */
[----:B------:R-:W-:Y:S02]  /*3c30*/  IMAD.MOV R3, RZ, RZ, -R3 ;  /* 0x000000ffff037224 */ /* 0x000fe400078e0a03 */
[C---:B------:R-:W-:Y:S01]  /*3c40*/  IMAD R4, R15.reuse, R5, R4 ;  /* 0x000000050f047224 */ /* 0x040fe200078e0204 */
[----:B------:R-:W-:Y:S01]  /*3c50*/  IABS R6, R27 ;  /* 0x0000001b00067213 */ /* 0x000fe20000000000 */
[----:B------:R-:W-:Y:S01]  /*3c60*/  STL [R1+0x44], R9 ;  /* 0x0000440901007387 */ /* 0x000fe20000100800 */
[----:B------:R-:W-:-:S03]  /*3c70*/  IMAD R2, R15, R3, R2 ;  /* 0x000000030f027224 */ /* 0x000fc600078e0202 */
[----:B------:R-:W3:Y:S04]  /*3c80*/  LDL R27, [R1+0x1170] ;  /* 0x00117000011b7983 */ /* 0x000ee80000100800 */
[----:B------:R-:W-:Y:S04]  /*3c90*/  STL [R1+0x40], R7 ;  /* 0x0000400701007387 */ /* 0x000fe80000100800 */
[----:B------:R4:W-:Y:S04]  /*3ca0*/  STL [R1+0x3c], R4 ;  /* 0x00003c0401007387 */ /* 0x0009e80000100800 */
[----:B------:R-:W3:Y:S01]  /*3cb0*/  LDL R23, [R1+0x116c] ;  /* 0x00116c0001177983 */ /* 0x000ee20000100800 */
[----:B------:R-:W-:-:S03]  /*3cc0*/  IABS R3, R24 ;  /* 0x0000001800037213 */ /* 0x000fc60000000000 */
[----:B------:R2:W-:Y:S04]  /*3cd0*/  STL [R1+0xe0], R2 ;  /* 0x0000e00201007387 */ /* 0x0005e80000100800 */
[----:B------:R-:W3:Y:S01]  /*3ce0*/  LDL R24, [R1+0x1168] ;  /* 0x0011680001187983 */ /* 0x000ee20000100800 */
[----:B----4-:R-:W-:-:S03]  /*3cf0*/  IABS R4, R25 ;  /* 0x0000001900047213 */ /* 0x010fc60000000000 */
[----:B------:R-:W4:Y:S01]  /*3d00*/  LDL R25, [R1+0x1164] ;  /* 0x0011640001197983 */ /* 0x000f220000100800 */
[----:B------:R-:W-:Y:S01]  /*3d10*/  IMAD.HI.U32 R8, R14, R6, RZ ;  /* 0x000000060e087227 */ /* 0x000fe200078e00ff */
[----:B------:R-:W-:-:S03]  /*3d20*/  IABS R5, R21 ;  /* 0x0000001500057213 */ /* 0x000fc60000000000 */
[----:B------:R-:W-:Y:S02]  /*3d30*/  IMAD.MOV R8, RZ, RZ, -R8 ;  /* 0x000000ffff087224 */ /* 0x000fe400078e0a08 */
[----:B------:R-:W-:-:S04]  /*3d40*/  IMAD.HI.U32 R7, R14, R3, RZ ;  /* 0x000000030e077227 */ /* 0x000fc800078e00ff */
[----:B------:R-:W-:-:S04]  /*3d50*/  IMAD.HI.U32 R10, R14, R5, RZ ;  /* 0x000000050e0a7227 */ /* 0x000fc800078e00ff */
[----:B------:R-:W-:Y:S02]  /*3d60*/  IMAD R6, R15, R8, R6 ;  /* 0x000000080f067224 */ /* 0x000fe400078e0206 */
[----:B------:R-:W-:Y:S01]  /*3d70*/  IMAD.HI.U32 R9, R14, R4, RZ ;  /* 0x000000040e097227 */ /* 0x000fe200078e00ff */
[----:B------:R-:W-:-:S03]  /*3d80*/  IABS R8, R22 ;  /* 0x0000001600087213 */ /* 0x000fc60000000000 */
[----:B------:R-:W-:Y:S02]  /*3d90*/  IMAD.MOV R7, RZ, RZ, -R7 ;  /* 0x000000ffff077224 */ /* 0x000fe400078e0a07 */
[----:B------:R-:W-:Y:S02]  /*3da0*/  IMAD.MOV R10, RZ, RZ, -R10 ;  /* 0x000000ffff0a7224 */ /* 0x000fe400078e0a0a */
[----:B------:R-:W-:Y:S02]  /*3db0*/  IMAD.MOV R9, RZ, RZ, -R9 ;  /* 0x000000ffff097224 */ /* 0x000fe400078e0a09 */
[C---:B------:R-:W-:Y:S02]  /*3dc0*/  IMAD R11, R15.reuse, R7, R3 ;  /* 0x000000070f0b7224 */ /* 0x040fe400078e0203 */
[C---:B------:R-:W-:Y:S02]  /*3dd0*/  IMAD R7, R15.reuse, R10, R5 ;  /* 0x0000000a0f077224 */ /* 0x040fe400078e0205 */
[----:B------:R-:W-:-:S02]  /*3de0*/  IMAD R5, R15, R9, R4 ;  /* 0x000000090f057224 */ /* 0x000fc400078e0204 */
[----:B------:R-:W-:Y:S01]  /*3df0*/  IMAD.MOV.U32 R3, RZ, RZ, R8 ;  /* 0x000000ffff037224 */ /* 0x000fe200078e0008 */
[----:B--2---:R-:W-:Y:S02]  /*3e00*/  IABS R2, R26 ;  /* 0x0000001a00027213 */ /* 0x004fe40000000000 */
[----:B------:R-:W2:Y:S04]  /*3e10*/  LDL R26, [R1+0x1160] ;  /* 0x00116000011a7983 */ /* 0x000ea80000100800 */
[----:B------:R0:W-:Y:S04]  /*3e20*/  STL [R1+0x38], R6 ;  /* 0x0000380601007387 */ /* 0x0001e80000100800 */
[----:B------:R-:W-:Y:S01]  /*3e30*/  STL [R1+0x34], R11 ;  /* 0x0000340b01007387 */ /* 0x000fe20000100800 */
[----:B0-----:R-:W-:-:S03]  /*3e40*/  IMAD.HI.U32 R6, R14, R2, RZ ;  /* 0x000000020e067227 */ /* 0x001fc600078e00ff */
[----:B------:R-:W-:Y:S01]  /*3e50*/  STL [R1+0x30], R7 ;  /* 0x0000300701007387 */ /* 0x000fe20000100800 */
[----:B------:R-:W-:-:S03]  /*3e60*/  IMAD.MOV R6, RZ, RZ, -R6 ;  /* 0x000000ffff067224 */ /* 0x000fc600078e0a06 */
[----:B------:R0:W-:Y:S01]  /*3e70*/  STL [R1+0x2c], R5 ;  /* 0x00002c0501007387 */ /* 0x0001e20000100800 */
[----:B------:R-:W-:Y:S02]  /*3e80*/  IMAD R4, R15, R6, R2 ;  /* 0x000000060f047224 */ /* 0x000fe400078e0202 */
[----:B0-----:R-:W-:Y:S01]  /*3e90*/  IMAD.HI.U32 R5, R14, R3, RZ ;  /* 0x000000030e057227 */ /* 0x001fe200078e00ff */
[----:B---3--:R-:W-:Y:S02]  /*3ea0*/  IABS R2, R27 ;  /* 0x0000001b00027213 */ /* 0x008fe40000000000 */
[----:B------:R-:W3:Y:S01]  /*3eb0*/  LDL R27, [R1+0x115c] ;  /* 0x00115c00011b7983 */ /* 0x000ee20000100800 */
[----:B------:R-:W-:-:S03]  /*3ec0*/  IMAD.MOV R7, RZ, RZ, -R5 ;  /* 0x000000ffff077224 */ /* 0x000fc600078e0a05 */
[----:B------:R0:W-:Y:S01]  /*3ed0*/  STL [R1+0x28], R4 ;  /* 0x0000280401007387 */ /* 0x0001e20000100800 */
[----:B------:R-:W-:-:S03]  /*3ee0*/  IMAD R3, R15, R7, R3 ;  /* 0x000000070f037224 */ /* 0x000fc600078e0203 */
[----:B------:R-:W3:Y:S01]  /*3ef0*/  LDL R21, [R1+0x1154] ;  /* 0x0011540001157983 */ /* 0x000ee20000100800 */
[----:B------:R-:W-:-:S03]  /*3f00*/  IMAD.HI.U32 R10, R14, R2, RZ ;  /* 0x000000020e0a7227 */ /* 0x000fc600078e00ff */
[----:B------:R-:W3:Y:S01]  /*3f10*/  LDL R20, [R1+0x1158] ;  /* 0x0011580001147983 */ /* 0x000ee20000100800 */
[----:B------:R-:W-:-:S03]  /*3f20*/  IABS R6, R24 ;  /* 0x0000001800067213 */ /* 0x000fc60000000000 */
[----:B------:R-:W3:Y:S01]  /*3f30*/  LDL R22, [R1+0x114c] ;  /* 0x00114c0001167983 */ /* 0x000ee20000100800 */
[----:B0-----:R-:W-:-:S03]  /*3f40*/  IABS R4, R23 ;  /* 0x0000001700047213 */ /* 0x001fc60000000000 */
[----:B------:R-:W3:Y:S01]  /*3f50*/  LDL R24, [R1+0x1150] ;  /* 0x0011500001187983 */ /* 0x000ee20000100800 */
[----:B------:R-:W-:-:S03]  /*3f60*/  IMAD.MOV.U32 R5, RZ, RZ, R6 ;  /* 0x000000ffff057224 */ /* 0x000fc600078e0006 */
[----:B------:R0:W-:Y:S01]  /*3f70*/  STL [R1+0x24], R3 ;  /* 0x0000240301007387 */ /* 0x0001e20000100800 */
[----:B------:R-:W-:-:S04]  /*3f80*/  IMAD.HI.U32 R9, R14, R4, RZ ;  /* 0x000000040e097227 */ /* 0x000fc800078e00ff */
[----:B------:R-:W-:Y:S02]  /*3f90*/  IMAD.MOV R11, RZ, RZ, -R9 ;  /* 0x000000ffff0b7224 */ /* 0x000fe400078e0a09 */
[----:B0-----:R-:W-:-:S04]  /*3fa0*/  IMAD.MOV R3, RZ, RZ, -R10 ;  /* 0x000000ffff037224 */ /* 0x001fc800078e0a0a */
[C---:B------:R-:W-:Y:S02]  /*3fb0*/  IMAD R3, R15.reuse, R3, R2 ;  /* 0x000000030f037224 */ /* 0x040fe400078e0202 */
[----:B------:R-:W-:-:S03]  /*3fc0*/  IMAD R2, R15, R11, R4 ;  /* 0x0000000b0f027224 */ /* 0x000fc600078e0204 */
[----:B------:R0:W-:Y:S04]  /*3fd0*/  STL [R1+0x20], R3 ;  /* 0x0000200301007387 */ /* 0x0001e80000100800 */
[----:B------:R-:W3:Y:S04]  /*3fe0*/  LDL R23, [R1+0x1148] ;  /* 0x0011480001177983 */ /* 0x000ee80000100800 */
[----:B------:R1:W-:Y:S01]  /*3ff0*/  STL [R1+0x1c], R2 ;  /* 0x00001c0201007387 */ /* 0x0003e20000100800 */
[----:B----4-:R-:W-:-:S05]  /*4000*/  IABS R8, R25 ;  /* 0x0000001900087213 */ /* 0x010fca0000000000 */
[----:B------:R-:W-:Y:S02]  /*4010*/  IMAD.MOV.U32 R6, RZ, RZ, R8 ;  /* 0x000000ffff067224 */ /* 0x000fe400078e0008 */
[----:B------:R-:W-:-:S04]  /*4020*/  IMAD.HI.U32 R8, R14, R5, RZ ;  /* 0x000000050e087227 */ /* 0x000fc800078e00ff */
[----:B------:R-:W-:-:S04]  /*4030*/  IMAD.MOV R9, RZ, RZ, -R8 ;  /* 0x000000ffff097224 */ /* 0x000fc800078e0a08 */
[----:B0-----:R-:W-:-:S05]  /*4040*/  IMAD R3, R15, R9, R5 ;  /* 0x000000090f037224 */ /* 0x001fca00078e0205 */
[----:B------:R-:W-:Y:S04]  /*4050*/  STL [R1+0x18], R3 ;  /* 0x0000180301007387 */ /* 0x000fe80000100800 */
[----:B------:R-:W4:Y:S01]  /*4060*/  LDL R25, [R1+0x1144] ;  /* 0x0011440001197983 */ /* 0x000f220000100800 */
[----:B------:R-:W-:-:S04]  /*4070*/  IMAD.HI.U32 R7, R14, R6, RZ ;  /* 0x000000060e077227 */ /* 0x000fc800078e00ff */
[----:B------:R-:W-:-:S04]  /*4080*/  IMAD.MOV R8, RZ, RZ, -R7 ;  /* 0x000000ffff087224 */ /* 0x000fc800078e0a07 */
[----:B-1----:R-:W-:Y:S01]  /*4090*/  IMAD R2, R15, R8, R6 ;  /* 0x000000080f027224 */ /* 0x002fe200078e0206 */
[----:B--2---:R-:W-:Y:S02]  /*40a0*/  IABS R10, R26 ;  /* 0x0000001a000a7213 */ /* 0x004fe40000000000 */
[----:B------:R-:W2:Y:S03]  /*40b0*/  LDL R26, [R1+0x1140] ;  /* 0x00114000011a7983 */ /* 0x000ea60000100800 */
[----:B------:R-:W-:-:S04]  /*40c0*/  IMAD.MOV.U32 R7, RZ, RZ, R10 ;  /* 0x000000ffff077224 */ /* 0x000fc800078e000a */
[----:B------:R-:W-:Y:S01]  /*40d0*/  IMAD.HI.U32 R4, R14, R7, RZ ;  /* 0x000000070e047227 */ /* 0x000fe200078e00ff */
[----:B------:R3:W-:Y:S03]  /*40e0*/  STL [R1+0x14], R2 ;  /* 0x0000140201007387 */ /* 0x0007e60000100800 */
[----:B------:R-:W-:-:S04]  /*40f0*/  IMAD.MOV R6, RZ, RZ, -R4 ;  /* 0x000000ffff067224 */ /* 0x000fc800078e0a04 */
[----:B------:R-:W-:Y:S01]  /*4100*/  IMAD R6, R15, R6, R7 ;  /* 0x000000060f067224 */ /* 0x000fe200078e0207 */
[----:B---3--:R-:W-:Y:S02]  /*4110*/  IABS R2, R27 ;  /* 0x0000001b00027213 */ /* 0x008fe40000000000 */
[----:B------:R-:W3:Y:S03]  /*4120*/  LDL R27, [R1+0x113c] ;  /* 0x00113c00011b7983 */ /* 0x000ee60000100800 */
[----:B------:R-:W-:Y:S01]  /*4130*/  IMAD.HI.U32 R10, R14, R2, RZ ;  /* 0x000000020e0a7227 */ /* 0x000fe200078e00ff */
[----:B------:R-:W-:Y:S02]  /*4140*/  IABS R5, R21 ;  /* 0x0000001500057213 */ /* 0x000fe40000000000 */
[----:B------:R-:W-:-:S03]  /*4150*/  IABS R3, R20 ;  /* 0x0000001400037213 */ /* 0x000fc60000000000 */
[----:B------:R-:W-:Y:S01]  /*4160*/  IMAD.MOV.U32 R4, RZ, RZ, R5 ;  /* 0x000000ffff047224 */ /* 0x000fe200078e0005 */
[----:B------:R-:W-:Y:S02]  /*4170*/  IABS R8, R24 ;  /* 0x0000001800087213 */ /* 0x000fe40000000000 */
[----:B------:R-:W3:Y:S01]  /*4180*/  LDL R24, [R1+0x1138] ;  /* 0x0011380001187983 */ /* 0x000ee20000100800 */
[----:B------:R-:W-:-:S03]  /*4190*/  IMAD.HI.U32 R9, R14, R3, RZ ;  /* 0x000000030e097227 */ /* 0x000fc600078e00ff */
[----:B------:R0:W-:Y:S01]  /*41a0*/  STL [R1+0x10], R6 ;  /* 0x0000100601007387 */ /* 0x0001e20000100800 */
[----:B------:R-:W-:Y:S02]  /*41b0*/  IMAD.MOV.U32 R5, RZ, RZ, R8 ;  /* 0x000000ffff057224 */ /* 0x000fe400078e0008 */
[----:B------:R-:W-:-:S04]  /*41c0*/  IMAD.HI.U32 R8, R14, R4, RZ ;  /* 0x000000040e087227 */ /* 0x000fc800078e00ff */
[----:B------:R-:W-:-:S04]  /*41d0*/  IMAD.HI.U32 R7, R14, R5, RZ ;  /* 0x000000050e077227 */ /* 0x000fc800078e00ff */
[----:B0-----:R-:W-:Y:S02]  /*41e0*/  IMAD.MOV R6, RZ, RZ, -R10 ;  /* 0x000000ffff067224 */ /* 0x001fe400078e0a0a */
[----:B------:R-:W-:Y:S02]  /*41f0*/  IMAD.MOV R9, RZ, RZ, -R9 ;  /* 0x000000ffff097224 */ /* 0x000fe400078e0a09 */
[C---:B------:R-:W-:Y:S02]  /*4200*/  IMAD R6, R15.reuse, R6, R2 ;  /* 0x000000060f067224 */ /* 0x040fe400078e0202 */
[----:B------:R-:W-:Y:S02]  /*4210*/  IMAD.MOV R8, RZ, RZ, -R8 ;  /* 0x000000ffff087224 */ /* 0x000fe400078e0a08 */
[----:B------:R-:W-:Y:S01]  /*4220*/  IMAD.MOV R7, RZ, RZ, -R7 ;  /* 0x000000ffff077224 */ /* 0x000fe200078e0a07 */
[----:B------:R0:W-:Y:S01]  /*4230*/  STL [R1+0xc], R6 ;  /* 0x00000c0601007387 */ /* 0x0001e20000100800 */
[----:B------:R-:W-:-:S05]  /*4240*/  IMAD R3, R15, R9, R3 ;  /* 0x000000090f037224 */ /* 0x000fca00078e0203 */
[----:B------:R-:W-:Y:S01]  /*4250*/  STL [R1+0x8], R3 ;  /* 0x0000080301007387 */ /* 0x000fe20000100800 */
[C---:B0-----:R-:W-:Y:S02]  /*4260*/  IMAD R6, R15.reuse, R8, R4 ;  /* 0x000000080f067224 */ /* 0x041fe400078e0204 */
[----:B------:R-:W-:-:S03]  /*4270*/  IMAD R4, R15, R7, R5 ;  /* 0x000000070f047224 */ /* 0x000fc600078e0205 */
[----:B------:R-:W-:Y:S04]  /*4280*/  STL [R1+0x4], R6 ;  /* 0x0000040601007387 */ /* 0x000fe80000100800 */
[----:B------:R4:W-:Y:S02]  /*4290*/  STL [R1], R4 ;  /* 0x0000000401007387 */ /* 0x0009e40000100800 */
[----:B----4-:R-:W-:Y:S02]  /*42a0*/  IABS R4, R25 ;  /* 0x0000001900047213 */ /* 0x010fe40000000000 */
[----:B------:R-:W4:Y:S01]  /*42b0*/  LDL R25, [R1+0x1130] ;  /* 0x0011300001197983 */ /* 0x000f220000100800 */
[----:B------:R-:W-:-:S05]  /*42c0*/  IABS R10, R22 ;  /* 0x00000016000a7213 */ /* 0x000fca0000000000 */
[----:B------:R-:W-:Y:S01]  /*42d0*/  IMAD.MOV.U32 R2, RZ, RZ, R10 ;  /* 0x000000ffff027224 */ /* 0x000fe200078e000a */
[----:B------:R-:W-:Y:S02]  /*42e0*/  IABS R3, R23 ;  /* 0x0000001700037213 */ /* 0x000fe40000000000 */
[----:B------:R-:W4:Y:S01]  /*42f0*/  LDL R23, [R1+0x1134] ;  /* 0x0011340001177983 */ /* 0x000f220000100800 */
[----:B------:R-:W-:-:S04]  /*4300*/  IMAD.HI.U32 R5, R14, R2, RZ ;  /* 0x000000020e057227 */ /* 0x000fc800078e00ff */
[----:B------:R-:W-:Y:S02]  /*4310*/  IMAD.MOV R7, RZ, RZ, -R5 ;  /* 0x000000ffff077224 */ /* 0x000fe400078e0a05 */
[C---:B------:R-:W-:Y:S01]  /*4320*/  IMAD.HI.U32 R11, R14.reuse, R3, RZ ;  /* 0x000000030e0b7227 */ /* 0x040fe200078e00ff */
[----:B--2---:R-:W-:Y:S02]  /*4330*/  IABS R6, R26 ;  /* 0x0000001a00067213 */ /* 0x004fe40000000000 */
[----:B------:R-:W2:Y:S01]  /*4340*/  LDL R26, [R1+0x112c] ;  /* 0x00112c00011a7983 */ /* 0x000ea20000100800 */
[----:B------:R-:W-:Y:S02]  /*4350*/  IMAD R2, R15, R7, R2 ;  /* 0x000000070f027224 */ /* 0x000fe400078e0202 */
[----:B------:R-:W-:Y:S02]  /*4360*/  IMAD.MOV.U32 R5, RZ, RZ, R6 ;  /* 0x000000ffff057224 */ /* 0x000fe400078e0006 */
[----:B------:R-:W-:-:S04]  /*4370*/  IMAD.HI.U32 R10, R14, R4, RZ ;  /* 0x000000040e0a7227 */ /* 0x000fc800078e00ff */
[----:B------:R-:W-:-:S04]  /*4380*/  IMAD.HI.U32 R9, R14, R5, RZ ;  /* 0x000000050e097227 */ /* 0x000fc800078e00ff */
[----:B------:R-:W-:Y:S02]  /*4390*/  IMAD.MOV R7, RZ, RZ, -R11 ;  /* 0x000000ffff077224 */ /* 0x000fe400078e0a0b */
[----:B------:R-:W-:Y:S01]  /*43a0*/  IMAD.MOV R10, RZ, RZ, -R10 ;  /* 0x000000ffff0a7224 */ /* 0x000fe200078e0a0a */
[----:B---3--:R-:W-:Y:S02]  /*43b0*/  IABS R8, R27 ;  /* 0x0000001b00087213 */ /* 0x008fe40000000000 */
[----:B------:R-:W3:Y:S03]  /*43c0*/  LDL R27, [R1+0x1128] ;  /* 0x00112800011b7983 */ /* 0x000ee60000100800 */
[----:B------:R-:W-:Y:S01]  /*43d0*/  IMAD.MOV.U32 R6, RZ, RZ, R8 ;  /* 0x000000ffff067224 */ /* 0x000fe200078e0008 */
[----:B------:R0:W-:Y:S03]  /*43e0*/  STL [R1+0x1594], R2 ;  /* 0x0015940201007387 */ /* 0x0001e60000100800 */
[----:B------:R-:W-:-:S04]  /*43f0*/  IMAD.HI.U32 R8, R14, R6, RZ ;  /* 0x000000060e087227 */ /* 0x000fc800078e00ff */
[----:B------:R-:W-:Y:S02]  /*4400*/  IMAD.MOV R9, RZ, RZ, -R9 ;  /* 0x000000ffff097224 */ /* 0x000fe400078e0a09 */
[----:B------:R-:W-:Y:S01]  /*4410*/  IMAD.MOV R8, RZ, RZ, -R8 ;  /* 0x000000ffff087224 */ /* 0x000fe200078e0a08 */
[----:B------:R-:W-:Y:S02]  /*4420*/  IABS R11, R24 ;  /* 0x00000018000b7213 */ /* 0x000fe40000000000 */
[----:B------:R-:W3:Y:S01]  /*4430*/  LDL R24, [R1+0x1124] ;  /* 0x0011240001187983 */ /* 0x000ee20000100800 */
[C---:B------:R-:W-:Y:S02]  /*4440*/  IMAD R3, R15.reuse, R7, R3 ;  /* 0x000000070f037224 */ /* 0x040fe400078e0203 */
[C---:B------:R-:W-:Y:S02]  /*4450*/  IMAD R4, R15.reuse, R10, R4 ;  /* 0x0000000a0f047224 */ /* 0x040fe400078e0204 */
[----:B------:R-:W-:-:S02]  /*4460*/  IMAD R5, R15, R9, R5 ;  /* 0x000000090f057224 */ /* 0x000fc400078e0205 */
[----:B------:R-:W-:Y:S01]  /*4470*/  IMAD R6, R15, R8, R6 ;  /* 0x000000080f067224 */ /* 0x000fe200078e0206 */
[----:B------:R-:W-:Y:S04]  /*4480*/  STL [R1+0x1590], R3 ;  /* 0x0015900301007387 */ /* 0x000fe80000100800 */
[----:B------:R1:W-:Y:S04]  /*4490*/  STL [R1+0x158c], R4 ;  /* 0x00158c0401007387 */ /* 0x0003e80000100800 */
[----:B------:R-:W-:Y:S04]  /*44a0*/  STL [R1+0x1588], R5 ;  /* 0x0015880501007387 */ /* 0x000fe80000100800 */
[----:B------:R-:W-:Y:S01]  /*44b0*/  STL [R1+0x1584], R6 ;  /* 0x0015840601007387 */ /* 0x000fe20000100800 */
[----:B----4-:R-:W-:-:S03]  /*44c0*/  IABS R9, R25 ;  /* 0x0000001900097213 */ /* 0x010fc60000000000 */
[----:B------:R-:W4:Y:S01]  /*44d0*/  LDL R25, [R1+0x111c] ;  /* 0x00111c0001197983 */ /* 0x000f220000100800 */
[----:B------:R-:W-:-:S04]  /*44e0*/  IMAD.MOV.U32 R7, RZ, RZ, R11 ;  /* 0x000000ffff077224 */ /* 0x000fc800078e000b */
[C---:B------:R-:W-:Y:S01]  /*44f0*/  IMAD.HI.U32 R10, R14.reuse, R7, RZ ;  /* 0x000000070e0a7227 */ /* 0x040fe200078e00ff */
[----:B------:R-:W-:Y:S02]  /*4500*/  IABS R8, R23 ;  /* 0x0000001700087213 */ /* 0x000fe40000000000 */
[----:B------:R-:W4:Y:S01]  /*4510*/  LDL R23, [R1+0x1120] ;  /* 0x0011200001177983 */ /* 0x000f220000100800 */
[----:B------:R-:W-:Y:S02]  /*4520*/  IMAD.MOV R12, RZ, RZ, -R10 ;  /* 0x000000ffff0c7224 */ /* 0x000fe400078e0a0a */
[----:B------:R-:W-:-:S04]  /*4530*/  IMAD.HI.U32 R18, R14, R8, RZ ;  /* 0x000000080e127227 */ /* 0x000fc800078e00ff */
[----:B------:R-:W-:Y:S01]  /*4540*/  IMAD R7, R15, R12, R7 ;  /* 0x0000000c0f077224 */ /* 0x000fe200078e0207 */
[----:B--2---:R-:W-:Y:S01]  /*4550*/  IABS R11, R26 ;  /* 0x0000001a000b7213 */ /* 0x004fe20000000000 */
[C---:B------:R-:W-:Y:S01]  /*4560*/  IMAD.HI.U32 R17, R14.reuse, R9, RZ ;  /* 0x000000090e117227 */ /* 0x040fe200078e00ff */
[----:B------:R-:W2:Y:S03]  /*4570*/  LDL R26, [R1+0x1118] ;  /* 0x00111800011a7983 */ /* 0x000ea60000100800 */
[----:B------:R-:W-:Y:S02]  /*4580*/  IMAD.MOV.U32 R10, RZ, RZ, R11 ;  /* 0x000000ffff0a7224 */ /* 0x000fe400078e000b */
[----:B------:R-:W-:Y:S02]  /*4590*/  IMAD.MOV R12, RZ, RZ, -R18 ;  /* 0x000000ffff0c7224 */ /* 0x000fe400078e0a12 */
[----:B------:R-:W-:-:S04]  /*45a0*/  IMAD.HI.U32 R16, R14, R10, RZ ;  /* 0x0000000a0e107227 */ /* 0x000fc800078e00ff */
[----:B------:R-:W-:Y:S02]  /*45b0*/  IMAD.MOV R17, RZ, RZ, -R17 ;  /* 0x000000ffff117224 */ /* 0x000fe400078e0a11 */
[----:B------:R-:W-:Y:S02]  /*45c0*/  IMAD.MOV R16, RZ, RZ, -R16 ;  /* 0x000000ffff107224 */ /* 0x000fe400078e0a10 */
[----:B------:R-:W-:Y:S01]  /*45d0*/  IMAD R8, R15, R12, R8 ;  /* 0x0000000c0f087224 */ /* 0x000fe200078e0208 */
[----:B---3--:R-:W-:Y:S02]  /*45e0*/  IABS R13, R27 ;  /* 0x0000001b000d7213 */ /* 0x008fe40000000000 */
[----:B------:R-:W3:Y:S03]  /*45f0*/  LDL R27, [R1+0x1114] ;  /* 0x00111400011b7983 */ /* 0x000ee60000100800 */
[----:B------:R-:W-:Y:S01]  /*4600*/  IMAD.MOV.U32 R11, RZ, RZ, R13 ;  /* 0x000000ffff0b7224 */ /* 0x000fe200078e000d */
[----:B------:R0:W-:Y:S03]  /*4610*/  STL [R1+0x1598], R7 ;  /* 0x0015980701007387 */ /* 0x0001e60000100800 */
[----:B------:R-:W-:-:S04]  /*4620*/  IMAD.HI.U32 R13, R14, R11, RZ ;  /* 0x0000000b0e0d7227 */ /* 0x000fc800078e00ff */
[----:B------:R-:W-:Y:S02]  /*4630*/  IMAD.MOV R13, RZ, RZ, -R13 ;  /* 0x000000ffff0d7224 */ /* 0x000fe400078e0a0d */
[C---:B------:R-:W-:Y:S01]  /*4640*/  IMAD R9, R15.reuse, R17, R9 ;  /* 0x000000110f097224 */ /* 0x040fe200078e0209 */
[----:B------:R-:W-:Y:S02]  /*4650*/  IABS R18, R24 ;  /* 0x0000001800127213 */ /* 0x000fe40000000000 */
[----:B------:R-:W3:Y:S01]  /*4660*/  LDL R24, [R1+0x1110] ;  /* 0x0011100001187983 */ /* 0x000ee20000100800 */
[C---:B------:R-:W-:Y:S02]  /*4670*/  IMAD R10, R15.reuse, R16, R10 ;  /* 0x000000100f0a7224 */ /* 0x040fe400078e020a */
[----:B------:R-:W-:Y:S01]  /*4680*/  IMAD R11, R15, R13, R11 ;  /* 0x0000000d0f0b7224 */ /* 0x000fe200078e020b */
[----:B------:R-:W-:Y:S01]  /*4690*/  STL [R1+0x159c], R8 ;  /* 0x00159c0801007387 */ /* 0x000fe20000100800 */
[----:B------:R-:W-:-:S03]  /*46a0*/  IMAD.MOV.U32 R12, RZ, RZ, R18 ;  /* 0x000000ffff0c7224 */ /* 0x000fc600078e0012 */
[----:B------:R-:W-:Y:S04]  /*46b0*/  STL [R1+0x15a0], R9 ;  /* 0x0015a00901007387 */ /* 0x000fe80000100800 */
[----:B------:R-:W-:Y:S04]  /*46c0*/  STL [R1+0x15a4], R10 ;  /* 0x0015a40a01007387 */ /* 0x000fe80000100800 */
[----:B------:R-:W-:Y:S04]  /*46d0*/  STL [R1+0x15a8], R11 ;  /* 0x0015a80b01007387 */ /* 0x000fe80000100800 */
[----:B------:R-:W3:Y:S04]  /*46e0*/  LDL R29, [R1+0x110c] ;  /* 0x00110c00011d7983 */ /* 0x000ee80000100800 */
[----:B0-----:R-:W3:Y:S01]  /*46f0*/  LDL.LU R2, [R1+0x3c0] ;  /* 0x0003c00001027983 */ /* 0x001ee20000300800 */
[----:B----4-:R-:W-:-:S03]  /*4700*/  IABS R18, R25 ;  /* 0x0000001900127213 */ /* 0x010fc60000000000 */
[----:B------:R-:W4:Y:S01]  /*4710*/  LDL R25, [R1+0x1108] ;  /* 0x0011080001197983 */ /* 0x000f220000100800 */
[----:B------:R-:W-:Y:S01]  /*4720*/  IMAD.HI.U32 R16, R14, R12, RZ ;  /* 0x0000000c0e107227 */ /* 0x000fe200078e00ff */
[----:B------:R-:W-:-:S03]  /*4730*/  IABS R13, R23 ;  /* 0x00000017000d7213 */ /* 0x000fc60000000000 */
[----:B------:R-:W-:Y:S02]  /*4740*/  IMAD.MOV R16, RZ, RZ, -R16 ;  /* 0x000000ffff107224 */ /* 0x000fe400078e0a10 */
[----:B------:R-:W-:-:S04]  /*4750*/  IMAD.HI.U32 R23, R14, R13, RZ ;  /* 0x0000000d0e177227 */ /* 0x000fc800078e00ff */
[----:B------:R-:W-:Y:S02]  /*4760*/  IMAD R12, R15, R16, R12 ;  /* 0x000000100f0c7224 */ /* 0x000fe400078e020c */
[----:B------:R-:W-:Y:S01]  /*4770*/  IMAD.HI.U32 R22, R14, R18, RZ ;  /* 0x000000120e167227 */ /* 0x000fe200078e00ff */
[----:B--2---:R-:W-:-:S03]  /*4780*/  IABS R19, R26 ;  /* 0x0000001a00137213 */ /* 0x004fc60000000000 */
[----:B------:R-:W-:Y:S01]  /*4790*/  IMAD.MOV R16, RZ, RZ, -R23 ;  /* 0x000000ffff107224 */ /* 0x000fe200078e0a17 */
[----:B------:R-:W2:Y:S01]  /*47a0*/  LDL R26, [R1+0x1104] ;  /* 0x00110400011a7983 */ /* 0x000ea20000100800 */
[----:B------:R-:W-:-:S04]  /*47b0*/  IMAD.HI.U32 R21, R14, R19, RZ ;  /* 0x000000130e157227 */ /* 0x000fc800078e00ff */
[----:B------:R-:W-:Y:S01]  /*47c0*/  IMAD R13, R15, R16, R13 ;  /* 0x000000100f0d7224 */ /* 0x000fe200078e020d */
[----:B---3--:R-:W-:Y:S02]  /*47d0*/  IABS R20, R27 ;  /* 0x0000001b00147213 */ /* 0x008fe40000000000 */
[----:B------:R-:W3:Y:S03]  /*47e0*/  LDL R27, [R1+0x1100] ;  /* 0x00110000011b7983 */ /* 0x000ee60000100800 */
[----:B------:R-:W-:-:S04]  /*47f0*/  IMAD.HI.U32 R17, R14, R20, RZ ;  /* 0x000000140e117227 */ /* 0x000fc800078e00ff */
[----:B------:R-:W-:Y:S01]  /*4800*/  IMAD.MOV R17, RZ, RZ, -R17 ;  /* 0x000000ffff117224 */ /* 0x000fe200078e0a11 */
[----:B------:R-:W-:Y:S01]  /*4810*/  IABS R23, R24 ;  /* 0x0000001800177213 */ /* 0x000fe20000000000 */
[----:B------:R-:W-:Y:S02]  /*4820*/  IMAD.MOV R24, RZ, RZ, -R22 ;  /* 0x000000ffff187224 */ /* 0x000fe400078e0a16 */
[----:B------:R-:W-:Y:S02]  /*4830*/  IMAD.MOV R22, RZ, RZ, -R21 ;  /* 0x000000ffff167224 */ /* 0x000fe400078e0a15 */
[----:B------:R-:W-:Y:S02]  /*4840*/  IMAD.MOV.U32 R21, RZ, RZ, R23 ;  /* 0x000000ffff157224 */ /* 0x000fe400078e0017 */
[C---:B------:R-:W-:Y:S02]  /*4850*/  IMAD R18, R15.reuse, R24, R18 ;  /* 0x000000180f127224 */ /* 0x040fe400078e0212 */
[----:B------:R-:W-:Y:S01]  /*4860*/  IMAD.HI.U32 R16, R14, R21, RZ ;  /* 0x000000150e107227 */ /* 0x000fe200078e00ff */
[----:B------:R-:W-:Y:S03]  /*4870*/  STL [R1+0x15ac], R12 ;  /* 0x0015ac0c01007387 */ /* 0x000fe60000100800 */
[----:B------:R-:W-:-:S02]  /*4880*/  IMAD R19, R15, R22, R19 ;  /* 0x000000160f137224 */ /* 0x000fc400078e0213 */
[C---:B------:R-:W-:Y:S02]  /*4890*/  IMAD R20, R15.reuse, R17, R20 ;  /* 0x000000110f147224 */ /* 0x040fe400078e0214 */
[----:B------:R-:W-:Y:S01]  /*48a0*/  IMAD.MOV R16, RZ, RZ, -R16 ;  /* 0x000000ffff107224 */ /* 0x000fe200078e0a10 */
[----:B------:R-:W-:Y:S01]  /*48b0*/  IABS R22, R29 ;  /* 0x0000001d00167213 */ /* 0x000fe20000000000 */
[----:B------:R-:W-:Y:S02]  /*48c0*/  STL [R1+0x15b0], R13 ;  /* 0x0015b00d01007387 */ /* 0x000fe40000100800 */
[----:B------:R-:W-:Y:S02]  /*48d0*/  IMAD R21, R15, R16, R21 ;  /* 0x000000100f157224 */ /* 0x000fe400078e0215 */
[----:B------:R-:W-:Y:S01]  /*48e0*/  STL [R1+0x15b4], R18 ;  /* 0x0015b41201007387 */ /* 0x000fe20000100800 */
[----:B------:R-:W-:-:S03]  /*48f0*/  IMAD.HI.U32 R17, R14, R22, RZ ;  /* 0x000000160e117227 */ /* 0x000fc600078e00ff */
[----:B------:R-:W-:Y:S01]  /*4900*/  STL [R1+0x15b8], R19 ;  /* 0x0015b81301007387 */ /* 0x000fe20000100800 */
[----:B------:R-:W-:-:S03]  /*4910*/  IMAD.MOV R17, RZ, RZ, -R17 ;  /* 0x000000ffff117224 */ /* 0x000fc600078e0a11 */
[----:B------:R0:W-:Y:S04]  /*4920*/  STL [R1+0x15bc], R20 ;  /* 0x0015bc1401007387 */ /* 0x0001e80000100800 */
[----:B-1----:R-:W3:Y:S04]  /*4930*/  LDL R4, [R1+0x10fc] ;  /* 0x0010fc0001047983 */ /* 0x002ee80000100800 */
[----:B------:R-:W3:Y:S04]  /*4940*/  LDL.LU R7, [R1+0x84] ;  /* 0x0000840001077983 */ /* 0x000ee80000300800 */
[----:B------:R-:W3:Y:S01]  /*4950*/  LDL.LU R6, [R1+0x80] ;  /* 0x0000800001067983 */ /* 0x000ee20000300800 */
[----:B------:R-:W-:-:S03]  /*4960*/  IMAD R22, R15, R17, R22 ;  /* 0x000000110f167224 */ /* 0x000fc600078e0216 */
[----:B------:R-:W3:Y:S04]  /*4970*/  LDL.LU R5, [R1+0x7c] ;  /* 0x00007c0001057983 */ /* 0x000ee80000300800 */
[----:B0-----:R-:W3:Y:S04]  /*4980*/  LDL.LU R20, [R1+0x74] ;  /* 0x0000740001147983 */ /* 0x001ee80000300800 */
[----:B------:R-:W3:Y:S04]  /*4990*/  LDL.LU R19, [R1+0x70] ;  /* 0x0000700001137983 */ /* 0x000ee80000300800 */
[----:B------:R-:W3:Y:S04]  /*49a0*/  LDL.LU R18, [R1+0x6c] ;  /* 0x00006c0001127983 */ /* 0x000ee80000300800 */
[----:B------:R-:W3:Y:S04]  /*49b0*/  LDL.LU R29, [R1+0x68] ;  /* 0x00006800011d7983 */ /* 0x000ee80000300800 */
[----:B------:R-:W3:Y:S04]  /*49c0*/  LDL.LU R13, [R1+0x64] ;  /* 0x00006400010d7983 */ /* 0x000ee80000300800 */
[----:B------:R-:W3:Y:S04]  /*49d0*/  LDL.LU R3, [R1+0x60] ;  /* 0x0000600001037983 */ /* 0x000ee80000300800 */
[----:B------:R-:W-:Y:S04]  /*49e0*/  STL [R1+0x15c0], R21 ;  /* 0x0015c01501007387 */ /* 0x000fe80000100800 */
[----:B------:R-:W-:Y:S01]  /*49f0*/  STL [R1+0x15c4], R22 ;  /* 0x0015c41601007387 */ /* 0x000fe20000100800 */
[----:B----4-:R-:W-:-:S05]  /*4a00*/  IABS R23, R25 ;  /* 0x0000001900177213 */ /* 0x010fca0000000000 */
[----:B------:R-:W-:-:S04]  /*4a10*/  IMAD.HI.U32 R16, R14, R23, RZ ;  /* 0x000000170e107227 */ /* 0x000fc800078e00ff */
[----:B------:R-:W-:-:S04]  /*4a20*/  IMAD.MOV R16, RZ, RZ, -R16 ;  /* 0x000000ffff107224 */ /* 0x000fc800078e0a10 */
[----:B------:R-:W-:-:S05]  /*4a30*/  IMAD R23, R15, R16, R23 ;  /* 0x000000100f177224 */ /* 0x000fca00078e0217 */
[----:B------:R0:W-:Y:S04]  /*4a40*/  STL [R1+0x15c8], R23 ;  /* 0x0015c81701007387 */ /* 0x0001e80000100800 */
[----:B0-----:R-:W4:Y:S01]  /*4a50*/  LDL.LU R23, [R1+0x78] ;  /* 0x0000780001177983 */ /* 0x001f220000300800 */
[----:B------:R-:W-:Y:S02]  /*4a60*/  ISETP.GT.U32.AND P0, PT, R28, R2, PT ;  /* 0x000000021c00720c */ /* 0x000fe40003f04070 */
[----:B--2---:R-:W-:-:S11]  /*4a70*/  IABS R24, R26 ;  /* 0x0000001a00187213 */ /* 0x004fd60000000000 */
[----:B------:R-:W-:-:S05]  /*4a80*/  @!P0 IMAD.IADD R2, R2, 0x1, -R28 ;  /* 0x0000000102028824 */ /* 0x000fca00078e0a1c */
[----:B------:R-:W-:Y:S02]  /*4a90*/  ISETP.GT.U32.AND P0, PT, R28, R2, PT ;  /* 0x000000021c00720c */ /* 0x000fe40003f04070 */
[----:B------:R-:W-:Y:S01]  /*4aa0*/  ISETP.GT.U32.AND P1, PT, R15, R0, PT ;  /* 0x000000000f00720c */ /* 0x000fe20003f24070 */
[----:B------:R-:W-:-:S04]  /*4ab0*/  IMAD.HI.U32 R26, R14, R24, RZ ;  /* 0x000000180e1a7227 */ /* 0x000fc800078e00ff */
[----:B------:R-:W-:-:S06]  /*4ac0*/  IMAD.MOV R26, RZ, RZ, -R26 ;  /* 0x000000ffff1a7224 */ /* 0x000fcc00078e0a1a */
[----:B------:R-:W-:Y:S02]  /*4ad0*/  @!P0 IMAD.IADD R2, R2, 0x1, -R28 ;  /* 0x0000000102028824 */ /* 0x000fe400078e0a1c */
[C---:B------:R-:W-:Y:S02]  /*4ae0*/  IMAD R24, R15.reuse, R26, R24 ;  /* 0x0000001a0f187224 */ /* 0x040fe400078e0218 */
[----:B------:R-:W-:Y:S01]  /*4af0*/  @!P1 IMAD.IADD R0, R0, 0x1, -R15 ;  /* 0x0000000100009824 */ /* 0x000fe200078e0a0f */
[C---:B---3--:R-:W-:Y:S02]  /*4b00*/  ISETP.GT.U32.AND P3, PT, R15.reuse, R7, PT ;  /* 0x000000070f00720c */ /* 0x048fe40003f64070 */
[C---:B------:R-:W-:Y:S02]  /*4b10*/  ISETP.GT.U32.AND P6, PT, R15.reuse, R6, PT ;  /* 0x000000060f00720c */ /* 0x040fe40003fc4070 */
[C---:B------:R-:W-:Y:S02]  /*4b20*/  ISETP.GT.U32.AND P5, PT, R15.reuse, R5, PT ;  /* 0x000000050f00720c */ /* 0x040fe40003fa4070 */
[----:B------:R-:W-:-:S02]  /*4b30*/  ISETP.GT.U32.AND P4, PT, R15, R20, PT ;  /* 0x000000140f00720c */ /* 0x000fc40003f84070 */
[C---:B------:R-:W-:Y:S02]  /*4b40*/  ISETP.GT.U32.AND P0, PT, R15.reuse, R19, PT ;  /* 0x000000130f00720c */ /* 0x040fe40003f04070 */
[----:B------:R-:W-:Y:S02]  /*4b50*/  IABS R26, R4 ;  /* 0x00000004001a7213 */ /* 0x000fe40000000000 */
[----:B------:R-:W2:Y:S01]  /*4b60*/  LDL.LU R4, [R1+0x5c] ;  /* 0x00005c0001047983 */ /* 0x000ea20000300800 */
[----:B------:R-:W-:Y:S01]  /*4b70*/  ISETP.GT.U32.AND P1, PT, R15, R18, PT ;  /* 0x000000120f00720c */ /* 0x000fe20003f24070 */
[--C-:B------:R-:W-:Y:S02]  /*4b80*/  @!P3 IMAD.IADD R7, R7, 0x1, -R15.reuse ;  /* 0x000000010707b824 */ /* 0x100fe400078e0a0f */
[----:B------:R-:W3:Y:S01]  /*4b90*/  LDL.LU R12, [R1+0x58] ;  /* 0x00005800010c7983 */ /* 0x000ee20000300800 */
[--C-:B------:R-:W-:Y:S01]  /*4ba0*/  @!P6 IMAD.IADD R6, R6, 0x1, -R15.reuse ;  /* 0x000000010606e824 */ /* 0x100fe200078e0a0f */
[----:B------:R-:W-:Y:S01]  /*4bb0*/  ISETP.GT.U32.AND P3, PT, R15, R29, PT ;  /* 0x0000001d0f00720c */ /* 0x000fe20003f64070 */
[--C-:B------:R-:W-:Y:S01]  /*4bc0*/  @!P5 IMAD.IADD R5, R5, 0x1, -R15.reuse ;  /* 0x000000010505d824 */ /* 0x100fe200078e0a0f */
[----:B------:R-:W3:Y:S01]  /*4bd0*/  LDL.LU R11, [R1+0x54] ;  /* 0x00005400010b7983 */ /* 0x000ee20000300800 */
[----:B------:R-:W-:Y:S01]  /*4be0*/  @!P0 IMAD.IADD R19, R19, 0x1, -R15 ;  /* 0x0000000113138824 */ /* 0x000fe200078e0a0f */
[----:B------:R-:W-:-:S02]  /*4bf0*/  ISETP.GT.U32.AND P0, PT, R15, R6, PT ;  /* 0x000000060f00720c */ /* 0x000fc40003f04070 */
[C---:B------:R-:W-:Y:S01]  /*4c00*/  ISETP.GT.U32.AND P5, PT, R15.reuse, R3, PT ;  /* 0x000000030f00720c */ /* 0x040fe20003fa4070 */
[----:B------:R-:W-:Y:S01]  /*4c10*/  @!P4 IMAD.IADD R20, R20, 0x1, -R15 ;  /* 0x000000011414c824 */ /* 0x000fe200078e0a0f */
[----:B------:R0:W-:Y:S01]  /*4c20*/  STL [R1+0x3c0], R2 ;  /* 0x0003c00201007387 */ /* 0x0001e20000100800 */
[----:B------:R-:W-:-:S03]  /*4c30*/  ISETP.GT.U32.AND P4, PT, R15, R7, PT ;  /* 0x000000070f00720c */ /* 0x000fc60003f84070 */
[----:B------:R-:W3:Y:S04]  /*4c40*/  LDL.LU R10, [R1+0x50] ;  /* 0x00005000010a7983 */ /* 0x000ee80000300800 */
[----:B------:R-:W3:Y:S04]  /*4c50*/  LDL.LU R9, [R1+0x4c] ;  /* 0x00004c0001097983 */ /* 0x000ee80000300800 */
[----:B0-----:R-:W3:Y:S01]  /*4c60*/  LDL.LU R2, [R1+0x48] ;  /* 0x0000480001027983 */ /* 0x001ee20000300800 */
[----:B------:R-:W-:-:S03]  /*4c70*/  @!P1 IMAD.IADD R18, R18, 0x1, -R15 ;  /* 0x0000000112129824 */ /* 0x000fc600078e0a0f */
[----:B------:R-:W3:Y:S01]  /*4c80*/  LDL.LU R22, [R1+0x174] ;  /* 0x0001740001167983 */ /* 0x000ee20000300800 */
[----:B------:R-:W-:Y:S01]  /*4c90*/  ISETP.GT.U32.AND P1, PT, R15, R5, PT ;  /* 0x000000050f00720c */ /* 0x000fe20003f24070 */
[--C-:B------:R-:W-:Y:S02]  /*4ca0*/  @!P3 IMAD.IADD R29, R29, 0x1, -R15.reuse ;  /* 0x000000011d1db824 */ /* 0x100fe400078e0a0f */
[----:B------:R-:W3:Y:S01]  /*4cb0*/  LDL.LU R17, [R1+0x17c] ;  /* 0x00017c0001117983 */ /* 0x000ee20000300800 */
[----:B------:R-:W-:-:S03]  /*4cc0*/  @!P5 IMAD.IADD R3, R3, 0x1, -R15 ;  /* 0x000000010303d824 */ /* 0x000fc600078e0a0f */
[----:B------:R-:W3:Y:S01]  /*4cd0*/  LDL.LU R21, [R1+0x180] ;  /* 0x0001800001157983 */ /* 0x000ee20000300800 */
[----:B------:R-:W-:Y:S01]  /*4ce0*/  ISETP.GT.U32.AND P5, PT, R15, R20, PT ;  /* 0x000000140f00720c */ /* 0x000fe20003fa4070 */
[--C-:B------:R-:W-:Y:S02]  /*4cf0*/  @!P0 IMAD.IADD R6, R6, 0x1, -R15.reuse ;  /* 0x0000000106068824 */ /* 0x100fe400078e0a0f */
[----:B------:R-:W3:Y:S01]  /*4d00*/  LDL.LU R8, [R1+0x158] ;  /* 0x0001580001087983 */ /* 0x000ee20000300800 */
[--C-:B------:R-:W-:Y:S01]  /*4d10*/  @!P4 IMAD.IADD R7, R7, 0x1, -R15.reuse ;  /* 0x000000010707c824 */ /* 0x100fe200078e0a0f */
[C---:B------:R-:W-:Y:S02]  /*4d20*/  ISETP.GT.U32.AND P0, PT, R15.reuse, R29, PT ;  /* 0x0000001d0f00720c */ /* 0x040fe40003f04070 */
[----:B------:R-:W-:Y:S01]  /*4d30*/  ISETP.GT.U32.AND P4, PT, R15, R18, PT ;  /* 0x000000120f00720c */ /* 0x000fe20003f84070 */
[--C-:B------:R-:W-:Y:S01]  /*4d40*/  @!P1 IMAD.IADD R5, R5, 0x1, -R15.reuse ;  /* 0x0000000105059824 */ /* 0x100fe200078e0a0f */
[----:B------:R0:W-:Y:S04]  /*4d50*/  STL [R1+0x84], R7 ;  /* 0x0000840701007387 */ /* 0x0001e80000100800 */
[--C-:B------:R-:W-:Y:S01]  /*4d60*/  @!P5 IMAD.IADD R20, R20, 0x1, -R15.reuse ;  /* 0x000000011414d824 */ /* 0x100fe200078e0a0f */
[----:B0-----:R-:W3:Y:S04]  /*4d70*/  LDL.LU R7, [R1+0x15c] ;  /* 0x00015c0001077983 */ /* 0x001ee80000300800 */
[--C-:B------:R-:W-:Y:S01]  /*4d80*/  @!P0 IMAD.IADD R29, R29, 0x1, -R15.reuse ;  /* 0x000000011d1d8824 */ /* 0x100fe200078e0a0f */
[----:B------:R0:W-:Y:S01]  /*4d90*/  STL [R1+0x80], R6 ;  /* 0x0000800601007387 */ /* 0x0001e20000100800 */
[----:B------:R-:W-:-:S03]  /*4da0*/  @!P4 IMAD.IADD R18, R18, 0x1, -R15 ;  /* 0x000000011212c824 */ /* 0x000fc600078e0a0f */
[----:B0-----:R-:W3:Y:S04]  /*4db0*/  LDL.LU R6, [R1+0x168] ;  /* 0x0001680001067983 */ /* 0x001ee80000300800 */
[----:B------:R0:W-:Y:S04]  /*4dc0*/  STL [R1+0x7c], R5 ;  /* 0x00007c0501007387 */ /* 0x0001e80000100800 */
[----:B0-----:R-:W3:Y:S01]  /*4dd0*/  LDL.LU R5, [R1+0x16c] ;  /* 0x00016c0001057983 */ /* 0x001ee20000300800 */
[----:B----4-:R-:W-:-:S13]  /*4de0*/  ISETP.GT.U32.AND P2, PT, R15, R23, PT ;  /* 0x000000170f00720c */ /* 0x010fda0003f44070 */
[----:B------:R-:W-:Y:S01]  /*4df0*/  @!P2 IMAD.IADD R23, R23, 0x1, -R15 ;  /* 0x000000011717a824 */ /* 0x000fe200078e0a0f */
[----:B------:R-:W-:-:S04]  /*4e00*/  ISETP.GT.U32.AND P2, PT, R15, R0, PT ;  /* 0x000000000f00720c */ /* 0x000fc80003f44070 */
[----:B------:R-:W-:-:S09]  /*4e10*/  ISETP.GT.U32.AND P3, PT, R15, R23, PT ;  /* 0x000000170f00720c */ /* 0x000fd20003f64070 */
[----:B------:R-:W-:Y:S01]  /*4e20*/  @!P2 IMAD.IADD R0, R0, 0x1, -R15 ;  /* 0x000000010000a824 */ /* 0x000fe200078e0a0f */
[----:B------:R-:W-:-:S03]  /*4e30*/  ISETP.GT.U32.AND P2, PT, R15, R19, PT ;  /* 0x000000130f00720c */ /* 0x000fc60003f44070 */
[----:B------:R-:W-:-:S05]  /*4e40*/  @!P3 IMAD.IADD R23, R23, 0x1, -R15 ;  /* 0x000000011717b824 */ /* 0x000fca00078e0a0f */
[----:B------:R-:W-:Y:S05]  /*4e50*/  STL [R1+0x78], R23 ;  /* 0x0000781701007387 */ /* 0x000fea0000100800 */
[----:B------:R-:W-:Y:S01]  /*4e60*/  @!P2 IMAD.IADD R19, R19, 0x1, -R15 ;  /* 0x000000011313a824 */ /* 0x000fe200078e0a0f */
[----:B------:R-:W-:Y:S04]  /*4e70*/  STL [R1+0x74], R20 ;  /* 0x0000741401007387 */ /* 0x000fe80000100800 */
[----:B------:R-:W-:Y:S04]  /*4e80*/  STL [R1+0x70], R19 ;  /* 0x0000701301007387 */ /* 0x000fe80000100800 */
[----:B------:R0:W-:Y:S04]  /*4e90*/  STL [R1+0x68], R29 ;  /* 0x0000681d01007387 */ /* 0x0001e80000100800 */
[----:B------:R-:W-:Y:S04]  /*4ea0*/  STL [R1+0x6c], R18 ;  /* 0x00006c1201007387 */ /* 0x000fe80000100800 */
[----:B0-----:R-:W4:Y:S01]  /*4eb0*/  LDL R29, [R1+0x10f0] ;  /* 0x0010f000011d7983 */ /* 0x001f220000100800 */
[----:B------:R-:W-:-:S13]  /*4ec0*/  ISETP.GT.U32.AND P6, PT, R15, R13, PT ;  /* 0x0000000d0f00720c */ /* 0x000fda0003fc4070 */
[----:B------:R-:W-:Y:S01]  /*4ed0*/  @!P6 IMAD.IADD R13, R13, 0x1, -R15 ;  /* 0x000000010d0de824 */ /* 0x000fe200078e0a0f */
[----:B------:R-:W-:-:S04]  /*4ee0*/  ISETP.GT.U32.AND P6, PT, R15, R3, PT ;  /* 0x000000030f00720c */ /* 0x000fc80003fc4070 */
[----:B------:R-:W-:-:S09]  /*4ef0*/  ISETP.GT.U32.AND P1, PT, R15, R13, PT ;  /* 0x0000000d0f00720c */ /* 0x000fd20003f24070 */
[----:B------:R-:W-:Y:S01]  /*4f00*/  @!P6 IMAD.IADD R3, R3, 0x1, -R15 ;  /* 0x000000010303e824 */ /* 0x000fe200078e0a0f */
[C---:B--2---:R-:W-:Y:S02]  /*4f10*/  ISETP.GT.U32.AND P3, PT, R15.reuse, R4, PT ;  /* 0x000000040f00720c */ /* 0x044fe40003f64070 */
[C---:B---3--:R-:W-:Y:S02]  /*4f20*/  ISETP.GT.U32.AND P5, PT, R15.reuse, R12, PT ;  /* 0x0000000c0f00720c */ /* 0x048fe40003fa4070 */
[----:B------:R-:W-:-:S09]  /*4f30*/  ISETP.GT.U32.AND P2, PT, R15, R11, PT ;  /* 0x0000000b0f00720c */ /* 0x000fd20003f44070 */
[--C-:B------:R-:W-:Y:S02]  /*4f40*/  @!P3 IMAD.IADD R4, R4, 0x1, -R15.reuse ;  /* 0x000000010404b824 */ /* 0x100fe400078e0a0f */
[--C-:B------:R-:W-:Y:S01]  /*4f50*/  @!P5 IMAD.IADD R12, R12, 0x1, -R15.reuse ;  /* 0x000000010c0cd824 */ /* 0x100fe200078e0a0f */
[----:B------:R-:W-:Y:S01]  /*4f60*/  ISETP.GT.U32.AND P4, PT, R15, R10, PT ;  /* 0x0000000a0f00720c */ /* 0x000fe20003f84070 */
[----:B------:R-:W-:Y:S01]  /*4f70*/  @!P2 IMAD.IADD R11, R11, 0x1, -R15 ;  /* 0x000000010b0ba824 */ /* 0x000fe200078e0a0f */
[C---:B------:R-:W-:Y:S02]  /*4f80*/  ISETP.GT.U32.AND P6, PT, R15.reuse, R22, PT ;  /* 0x000000160f00720c */ /* 0x040fe40003fc4070 */
[C---:B------:R-:W-:Y:S02]  /*4f90*/  ISETP.GT.U32.AND P3, PT, R15.reuse, R17, PT ;  /* 0x000000110f00720c */ /* 0x040fe40003f64070 */
[C---:B------:R-:W-:Y:S02]  /*4fa0*/  ISETP.GT.U32.AND P5, PT, R15.reuse, R21, PT ;  /* 0x000000150f00720c */ /* 0x040fe40003fa4070 */
[----:B------:R-:W-:-:S07]  /*4fb0*/  ISETP.GT.U32.AND P2, PT, R15, R8, PT ;  /* 0x000000080f00720c */ /* 0x000fce0003f44070 */
[--C-:B------:R-:W-:Y:S01]  /*4fc0*/  @!P6 IMAD.IADD R22, R22, 0x1, -R15.reuse ;  /* 0x000000011616e824 */ /* 0x100fe200078e0a0f */
[C---:B------:R-:W-:Y:S01]  /*4fd0*/  ISETP.GT.U32.AND P0, PT, R15.reuse, R9, PT ;  /* 0x000000090f00720c */ /* 0x040fe20003f04070 */
[--C-:B------:R-:W-:Y:S01]  /*4fe0*/  @!P4 IMAD.IADD R10, R10, 0x1, -R15.reuse ;  /* 0x000000010a0ac824 */ /* 0x100fe200078e0a0f */
[----:B------:R-:W-:Y:S01]  /*4ff0*/  ISETP.GT.U32.AND P6, PT, R15, R4, PT ;  /* 0x000000040f00720c */ /* 0x000fe20003fc4070 */
[--C-:B------:R-:W-:Y:S01]  /*5000*/  @!P3 IMAD.IADD R17, R17, 0x1, -R15.reuse ;  /* 0x000000011111b824 */ /* 0x100fe200078e0a0f */
[----:B------:R-:W-:Y:S01]  /*5010*/  ISETP.GT.U32.AND P3, PT, R15, R12, PT ;  /* 0x0000000c0f00720c */ /* 0x000fe20003f64070 */
[--C-:B------:R-:W-:Y:S02]  /*5020*/  @!P1 IMAD.IADD R13, R13, 0x1, -R15.reuse ;  /* 0x000000010d0d9824 */ /* 0x100fe400078e0a0f */
[--C-:B------:R-:W-:Y:S01]  /*5030*/  @!P5 IMAD.IADD R21, R21, 0x1, -R15.reuse ;  /* 0x000000011515d824 */ /* 0x100fe200078e0a0f */
[C---:B------:R-:W-:Y:S02]  /*5040*/  ISETP.GT.U32.AND P5, PT, R15.reuse, R11, PT ;  /* 0x0000000b0f00720c */ /* 0x040fe40003fa4070 */
[----:B------:R-:W-:Y:S01]  /*5050*/  IABS R25, R27 ;  /* 0x0000001b00197213 */ /* 0x000fe20000000000 */
[----:B------:R-:W-:Y:S01]  /*5060*/  @!P2 IMAD.IADD R8, R8, 0x1, -R15 ;  /* 0x000000010808a824 */ /* 0x000fe200078e0a0f */
[----:B------:R-:W-:-:S02]  /*5070*/  ISETP.GT.U32.AND P2, PT, R15, R10, PT ;  /* 0x0000000a0f00720c */ /* 0x000fc40003f44070 */
[----:B------:R-:W-:Y:S01]  /*5080*/  ISETP.GT.U32.AND P4, PT, R15, R7, PT ;  /* 0x000000070f00720c */ /* 0x000fe20003f84070 */
[----:B------:R0:W-:Y:S01]  /*5090*/  STL [R1+0x60], R3 ;  /* 0x0000600301007387 */ /* 0x0001e20000100800 */
[----:B------:R-:W-:-:S03]  /*50a0*/  IMAD.HI.U32 R27, R14, R25, RZ ;  /* 0x000000190e1b7227 */ /* 0x000fc600078e00ff */
[----:B------:R-:W-:Y:S01]  /*50b0*/  STL [R1+0x64], R13 ;  /* 0x0000640d01007387 */ /* 0x000fe20000100800 */
[--C-:B------:R-:W-:Y:S02]  /*50c0*/  @!P0 IMAD.IADD R9, R9, 0x1, -R15.reuse ;  /* 0x0000000109098824 */ /* 0x100fe400078e0a0f */
[----:B------:R-:W-:Y:S01]  /*50d0*/  @!P6 IMAD.IADD R4, R4, 0x1, -R15 ;  /* 0x000000010404e824 */ /* 0x000fe200078e0a0f */
[----:B0-----:R-:W2:Y:S01]  /*50e0*/  LDL.LU R3, [R1+0x164] ;  /* 0x0001640001037983 */ /* 0x001ea20000300800 */
[----:B------:R-:W-:-:S03]  /*50f0*/  IMAD.MOV R16, RZ, RZ, -R27 ;  /* 0x000000ffff107224 */ /* 0x000fc600078e0a1b */
[----:B------:R-:W3:Y:S01]  /*5100*/  LDL.LU R20, [R1+0x134] ;  /* 0x0001340001147983 */ /* 0x000ee20000300800 */
[----:B------:R-:W-:-:S03]  /*5110*/  @!P3 IMAD.IADD R12, R12, 0x1, -R15 ;  /* 0x000000010c0cb824 */ /* 0x000fc600078e0a0f */
[----:B------:R-:W3:Y:S01]  /*5120*/  LDL.LU R19, [R1+0x13c] ;  /* 0x00013c0001137983 */ /* 0x000ee20000300800 */
[--C-:B------:R-:W-:Y:S01]  /*5130*/  @!P4 IMAD.IADD R7, R7, 0x1, -R15.reuse ;  /* 0x000000010707c824 */ /* 0x100fe200078e0a0f */
[----:B------:R-:W-:Y:S01]  /*5140*/  ISETP.GT.U32.AND P4, PT, R15, R9, PT ;  /* 0x000000090f00720c */ /* 0x000fe20003f84070 */
[--C-:B------:R-:W-:Y:S02]  /*5150*/  @!P5 IMAD.IADD R11, R11, 0x1, -R15.reuse ;  /* 0x000000010b0bd824 */ /* 0x100fe400078e0a0f */
[----:B------:R-:W-:-:S10]  /*5160*/  @!P2 IMAD.IADD R10, R10, 0x1, -R15 ;  /* 0x000000010a0aa824 */ /* 0x000fd400078e0a0f */
[----:B------:R-:W-:Y:S01]  /*5170*/  @!P4 IMAD.IADD R9, R9, 0x1, -R15 ;  /* 0x000000010909c824 */ /* 0x000fe200078e0a0f */
[----:B----4-:R-:W-:Y:S02]  /*5180*/  IABS R27, R29 ;  /* 0x0000001d001b7213 */ /* 0x010fe40000000000 */
[----:B------:R-:W4:Y:S04]  /*5190*/  LDL.LU R29, [R1+0x150] ;  /* 0x00015000011d7983 */ /* 0x000f280000300800 */
[----:B------:R-:W4:Y:S04]  /*51a0*/  LDL.LU R18, [R1+0x154] ;  /* 0x0001540001127983 */ /* 0x000f280000300800 */
[----:B------:R0:W-:Y:S04]  /*51b0*/  STL [R1+0x5c], R4 ;  /* 0x00005c0401007387 */ /* 0x0001e80000100800 */
[----:B0-----:R-:W4:Y:S04]  /*51c0*/  LDL.LU R4, [R1+0x14c] ;  /* 0x00014c0001047983 */ /* 0x001f280000300800 */
[----:B------:R0:W-:Y:S04]  /*51d0*/  STL [R1+0x58], R12 ;  /* 0x0000580c01007387 */ /* 0x0001e80000100800 */
[----:B------:R-:W4:Y:S04]  /*51e0*/  LDL.LU R23, [R1+0x11c] ;  /* 0x00011c0001177983 */ /* 0x000f280000300800 */
[----:B------:R1:W-:Y:S04]  /*51f0*/  STL [R1+0x54], R11 ;  /* 0x0000540b01007387 */ /* 0x0003e80000100800 */
[----:B------:R-:W4:Y:S04]  /*5200*/  LDL.LU R13, [R1+0x120] ;  /* 0x00012000010d7983 */ /* 0x000f280000300800 */
[----:B------:R1:W-:Y:S04]  /*5210*/  STL [R1+0x50], R10 ;  /* 0x0000500a01007387 */ /* 0x0003e80000100800 */
[----:B0-----:R-:W4:Y:S04]  /*5220*/  LDL.LU R12, [R1+0x12c] ;  /* 0x00012c00010c7983 */ /* 0x001f280000300800 */
[----:B-1----:R-:W4:Y:S04]  /*5230*/  LDL.LU R11, [R1+0x130] ;  /* 0x00013000010b7983 */ /* 0x002f280000300800 */
[----:B------:R0:W-:Y:S04]  /*5240*/  STL [R1+0x4c], R9 ;  /* 0x00004c0901007387 */ /* 0x0001e80000100800 */
[----:B------:R-:W4:Y:S01]  /*5250*/  LDL.LU R10, [R1+0x124] ;  /* 0x00012400010a7983 */ /* 0x000f220000300800 */
[----:B------:R-:W-:-:S02]  /*5260*/  ISETP.GT.U32.AND P1, PT, R15, R2, PT ;  /* 0x000000020f00720c */ /* 0x000fc40003f24070 */
[C---:B------:R-:W-:Y:S02]  /*5270*/  ISETP.GT.U32.AND P0, PT, R15.reuse, R6, PT ;  /* 0x000000060f00720c */ /* 0x040fe40003f04070 */
[C---:B------:R-:W-:Y:S01]  /*5280*/  ISETP.GT.U32.AND P5, PT, R15.reuse, R21, PT ;  /* 0x000000150f00720c */ /* 0x040fe20003fa4070 */
[----:B0-----:R-:W4:Y:S08]  /*5290*/  LDL.LU R9, [R1+0xfc] ;  /* 0x0000fc0001097983 */ /* 0x001f300000300800 */
[--C-:B------:R-:W-:Y:S01]  /*52a0*/  @!P1 IMAD.IADD R2, R2, 0x1, -R15.reuse ;  /* 0x0000000102029824 */ /* 0x100fe200078e0a0f */
[C---:B------:R-:W-:Y:S01]  /*52b0*/  ISETP.GT.U32.AND P1, PT, R15.reuse, R5, PT ;  /* 0x000000050f00720c */ /* 0x040fe20003f24070 */
[----:B------:R-:W-:Y:S01]  /*52c0*/  @!P0 IMAD.IADD R6, R6, 0x1, -R15 ;  /* 0x0000000106068824 */ /* 0x000fe200078e0a0f */
[----:B------:R-:W-:-:S02]  /*52d0*/  ISETP.GT.U32.AND P3, PT, R15, R17, PT ;  /* 0x000000110f00720c */ /* 0x000fc40003f64070 */
[----:B------:R-:W-:-:S09]  /*52e0*/  ISETP.GT.U32.AND P0, PT, R15, R2, PT ;  /* 0x000000020f00720c */ /* 0x000fd20003f04070 */
[--C-:B------:R-:W-:Y:S01]  /*52f0*/  @!P1 IMAD.IADD R5, R5, 0x1, -R15.reuse ;  /* 0x0000000105059824 */ /* 0x100fe200078e0a0f */
[C---:B------:R-:W-:Y:S02]  /*5300*/  ISETP.GT.U32.AND P1, PT, R15.reuse, R22, PT ;  /* 0x000000160f00720c */ /* 0x040fe40003f24070 */
[C---:B------:R-:W-:Y:S02]  /*5310*/  ISETP.GT.U32.AND P2, PT, R15.reuse, R8, PT ;  /* 0x000000080f00720c */ /* 0x040fe40003f44070 */
[----:B------:R-:W-:Y:S01]  /*5320*/  ISETP.GT.U32.AND P6, PT, R15, R5, PT ;  /* 0x000000050f00720c */ /* 0x000fe20003fc4070 */
[--C-:B------:R-:W-:Y:S02]  /*5330*/  @!P5 IMAD.IADD R21, R21, 0x1, -R15.reuse ;  /* 0x000000011515d824 */ /* 0x100fe400078e0a0f */
[--C-:B------:R-:W-:Y:S02]  /*5340*/  @!P3 IMAD.IADD R17, R17, 0x1, -R15.reuse ;  /* 0x000000011111b824 */ /* 0x100fe400078e0a0f */
[----:B------:R-:W-:-:S04]  /*5350*/  @!P0 IMAD.IADD R2, R2, 0x1, -R15 ;  /* 0x0000000102028824 */ /* 0x000fc800078e0a0f */
[--C-:B------:R-:W-:Y:S01]  /*5360*/  @!P1 IMAD.IADD R22, R22, 0x1, -R15.reuse ;  /* 0x0000000116169824 */ /* 0x100fe200078e0a0f */
[----:B------:R-:W-:Y:S01]  /*5370*/  ISETP.GT.U32.AND P4, PT, R15, R7, PT ;  /* 0x000000070f00720c */ /* 0x000fe20003f84070 */
[----:B------:R0:W-:Y:S01]  /*5380*/  STL [R1+0x48], R2 ;  /* 0x0000480201007387 */ /* 0x0001e20000100800 */
[--C-:B------:R-:W-:Y:S02]  /*5390*/  @!P2 IMAD.IADD R8, R8, 0x1, -R15.reuse ;  /* 0x000000010808a824 */ /* 0x100fe400078e0a0f */
[----:B------:R-:W-:Y:S01]  /*53a0*/  @!P6 IMAD.IADD R5, R5, 0x1, -R15 ;  /* 0x000000010505e824 */ /* 0x000fe200078e0a0f */
[----:B0-----:R-:W4:Y:S01]  /*53b0*/  LDL.LU R2, [R1+0x104] ;  /* 0x0001040001027983 */ /* 0x001f220000300800 */
[C---:B--2---:R-:W-:Y:S02]  /*53c0*/  ISETP.GT.U32.AND P1, PT, R15.reuse, R3, PT ;  /* 0x000000030f00720c */ /* 0x044fe40003f24070 */
[C---:B---3--:R-:W-:Y:S02]  /*53d0*/  ISETP.GT.U32.AND P3, PT, R15.reuse, R20, PT ;  /* 0x000000140f00720c */ /* 0x048fe40003f64070 */
[----:B------:R-:W-:-:S09]  /*53e0*/  ISETP.GT.U32.AND P5, PT, R15, R19, PT ;  /* 0x000000130f00720c */ /* 0x000fd20003fa4070 */
[--C-:B------:R-:W-:Y:S02]  /*53f0*/  @!P1 IMAD.IADD R3, R3, 0x1, -R15.reuse ;  /* 0x0000000103039824 */ /* 0x100fe400078e0a0f */
[--C-:B------:R-:W-:Y:S02]  /*5400*/  @!P3 IMAD.IADD R20, R20, 0x1, -R15.reuse ;  /* 0x000000011414b824 */ /* 0x100fe400078e0a0f */
[--C-:B------:R-:W-:Y:S01]  /*5410*/  @!P5 IMAD.IADD R19, R19, 0x1, -R15.reuse ;  /* 0x000000011313d824 */ /* 0x100fe200078e0a0f */
[----:B------:R-:W-:Y:S01]  /*5420*/  ISETP.GT.U32.AND P0, PT, R15, R6, PT ;  /* 0x000000060f00720c */ /* 0x000fe20003f04070 */
[--C-:B------:R-:W-:Y:S01]  /*5430*/  @!P4 IMAD.IADD R7, R7, 0x1, -R15.reuse ;  /* 0x000000010707c824 */ /* 0x100fe200078e0a0f */
[----:B------:R-:W-:Y:S04]  /*5440*/  STL [R1+0x174], R22 ;  /* 0x0001741601007387 */ /* 0x000fe80000100800 */
[----:B------:R-:W-:Y:S04]  /*5450*/  STL [R1+0x17c], R17 ;  /* 0x00017c1101007387 */ /* 0x000fe80000100800 */
[----:B------:R-:W-:Y:S03]  /*5460*/  STL [R1+0x180], R21 ;  /* 0x0001801501007387 */ /* 0x000fe60000100800 */
[----:B------:R-:W-:Y:S01]  /*5470*/  @!P0 IMAD.IADD R6, R6, 0x1, -R15 ;  /* 0x0000000106068824 */ /* 0x000fe200078e0a0f */
[----:B------:R0:W-:Y:S04]  /*5480*/  STL [R1+0x158], R8 ;  /* 0x0001580801007387 */ /* 0x0001e80000100800 */
[----:B------:R1:W-:Y:S04]  /*5490*/  STL [R1+0x15c], R7 ;  /* 0x00015c0701007387 */ /* 0x0003e80000100800 */
[----:B0-----:R-:W2:Y:S04]  /*54a0*/  LDL.LU R8, [R1+0x114] ;  /* 0x0001140001087983 */ /* 0x001ea80000300800 */
[----:B------:R0:W-:Y:S04]  /*54b0*/  STL [R1+0x168], R6 ;  /* 0x0001680601007387 */ /* 0x0001e80000100800 */
[----:B------:R-:W3:Y:S04]  /*54c0*/  LDL.LU R22, [R1+0x118] ;  /* 0x0001180001167983 */ /* 0x000ee80000300800 */
[----:B-1----:R-:W3:Y:S04]  /*54d0*/  LDL.LU R7, [R1+0x108] ;  /* 0x0001080001077983 */ /* 0x002ee80000300800 */
[----:B------:R1:W-:Y:S04]  /*54e0*/  STL [R1+0x16c], R5 ;  /* 0x00016c0501007387 */ /* 0x0003e80000100800 */
[----:B0-----:R-:W3:Y:S04]  /*54f0*/  LDL.LU R6, [R1+0xe4] ;  /* 0x0000e40001067983 */ /* 0x001ee80000300800 */
[----:B-1----:R-:W3:Y:S01]  /*5500*/  LDL.LU R5, [R1+0xe8] ;  /* 0x0000e80001057983 */ /* 0x002ee20000300800 */
[----:B----4-:R-:W-:-:S02]  /*5510*/  ISETP.GT.U32.AND P2, PT, R15, R29, PT ;  /* 0x0000001d0f00720c */ /* 0x010fc40003f44070 */
[----:B------:R-:W-:-:S11]  /*5520*/  ISETP.GT.U32.AND P4, PT, R15, R18, PT ;  /* 0x000000120f00720c */ /* 0x000fd60003f84070 */
[----:B------:R-:W-:Y:S01]  /*5530*/  @!P2 IMAD.IADD R29, R29, 0x1, -R15 ;  /* 0x000000011d1da824 */ /* 0x000fe200078e0a0f */
[C---:B------:R-:W-:Y:S02]  /*5540*/  ISETP.GT.U32.AND P6, PT, R15.reuse, R23, PT ;  /* 0x000000170f00720c */ /* 0x040fe40003fc4070 */
[C---:B------:R-:W-:Y:S02]  /*5550*/  ISETP.GT.U32.AND P1, PT, R15.reuse, R13, PT ;  /* 0x0000000d0f00720c */ /* 0x040fe40003f24070 */
[C---:B------:R-:W-:Y:S02]  /*5560*/  ISETP.GT.U32.AND P3, PT, R15.reuse, R12, PT ;  /* 0x0000000c0f00720c */ /* 0x040fe40003f64070 */
[----:B------:R-:W-:-:S07]  /*5570*/  ISETP.GT.U32.AND P5, PT, R15, R11, PT ;  /* 0x0000000b0f00720c */ /* 0x000fce0003fa4070 */
[--C-:B------:R-:W-:Y:S01]  /*5580*/  @!P6 IMAD.IADD R23, R23, 0x1, -R15.reuse ;  /* 0x000000011717e824 */ /* 0x100fe200078e0a0f */
[----:B------:R-:W-:Y:S01]  /*5590*/  ISETP.GT.U32.AND P6, PT, R15, R3, PT ;  /* 0x000000030f00720c */ /* 0x000fe20003fc4070 */
[--C-:B------:R-:W-:Y:S01]  /*55a0*/  @!P1 IMAD.IADD R13, R13, 0x1, -R15.reuse ;  /* 0x000000010d0d9824 */ /* 0x100fe200078e0a0f */
[C---:B------:R-:W-:Y:S02]  /*55b0*/  ISETP.GT.U32.AND P1, PT, R15.reuse, R20, PT ;  /* 0x000000140f00720c */ /* 0x040fe40003f24070 */
[C---:B------:R-:W-:Y:S01]  /*55c0*/  ISETP.GT.U32.AND P2, PT, R15.reuse, R10, PT ;  /* 0x0000000a0f00720c */ /* 0x040fe20003f44070 */
[--C-:B------:R-:W-:Y:S01]  /*55d0*/  @!P3 IMAD.IADD R12, R12, 0x1, -R15.reuse ;  /* 0x000000010c0cb824 */ /* 0x100fe200078e0a0f */
[----:B------:R-:W-:Y:S01]  /*55e0*/  ISETP.GT.U32.AND P3, PT, R15, R19, PT ;  /* 0x000000130f00720c */ /* 0x000fe20003f64070 */
[--C-:B------:R-:W-:Y:S01]  /*55f0*/  @!P5 IMAD.IADD R11, R11, 0x1, -R15.reuse ;  /* 0x000000010b0bd824 */ /* 0x100fe200078e0a0f */
[----:B------:R-:W-:Y:S01]  /*5600*/  ISETP.GT.U32.AND P5, PT, R15, R29, PT ;  /* 0x0000001d0f00720c */ /* 0x000fe20003fa4070 */
[----:B------:R-:W-:-:S04]  /*5610*/  @!P4 IMAD.IADD R18, R18, 0x1, -R15 ;  /* 0x000000011212c824 */ /* 0x000fc800078e0a0f */
[--C-:B------:R-:W-:Y:S02]  /*5620*/  @!P6 IMAD.IADD R3, R3, 0x1, -R15.reuse ;  /* 0x000000010303e824 */ /* 0x100fe400078e0a0f */
[--C-:B------:R-:W-:Y:S02]  /*5630*/  @!P1 IMAD.IADD R20, R20, 0x1, -R15.reuse ;  /* 0x0000000114149824 */ /* 0x100fe400078e0a0f */
[--C-:B------:R-:W-:Y:S01]  /*5640*/  @!P2 IMAD.IADD R10, R10, 0x1, -R15.reuse ;  /* 0x000000010a0aa824 */ /* 0x100fe200078e0a0f */
[----:B------:R-:W-:Y:S01]  /*5650*/  ISETP.GT.U32.AND P2, PT, R15, R18, PT ;  /* 0x000000120f00720c */ /* 0x000fe20003f44070 */
[--C-:B------:R-:W-:Y:S01]  /*5660*/  @!P3 IMAD.IADD R19, R19, 0x1, -R15.reuse ;  /* 0x000000011313b824 */ /* 0x100fe200078e0a0f */
[----:B------:R0:W-:Y:S01]  /*5670*/  STL [R1+0x164], R3 ;  /* 0x0001640301007387 */ /* 0x0001e20000100800 */
[----:B------:R-:W-:-:S03]  /*5680*/  @!P5 IMAD.IADD R29, R29, 0x1, -R15 ;  /* 0x000000011d1dd824 */ /* 0x000fc600078e0a0f */
[----:B0-----:R-:W4:Y:S04]  /*5690*/  LDL.LU R3, [R1+0xf0] ;  /* 0x0000f00001037983 */ /* 0x001f280000300800 */
[----:B------:R-:W-:Y:S04]  /*56a0*/  STL [R1+0x134], R20 ;  /* 0x0001341401007387 */ /* 0x000fe80000100800 */
[----:B------:R0:W-:Y:S04]  /*56b0*/  STL [R1+0x150], R29 ;  /* 0x0001501d01007387 */ /* 0x0001e80000100800 */
[----:B------:R1:W-:Y:S01]  /*56c0*/  STL [R1+0x13c], R19 ;  /* 0x00013c1301007387 */ /* 0x0003e20000100800 */
[----:B------:R-:W-:-:S03]  /*56d0*/  @!P2 IMAD.IADD R18, R18, 0x1, -R15 ;  /* 0x000000011212a824 */ /* 0x000fc600078e0a0f */
[----:B0-----:R-:W4:Y:S04]  /*56e0*/  LDL.LU R29, [R1+0xf4] ;  /* 0x0000f400011d7983 */ /* 0x001f280000300800 */
[----:B------:R-:W4:Y:S04]  /*56f0*/  LDL.LU R17, [R1+0xec] ;  /* 0x0000ec0001117983 */ /* 0x000f280000300800 */
[----:B------:R-:W4:Y:S04]  /*5700*/  LDL.LU R21, [R1+0xcc] ;  /* 0x0000cc0001157983 */ /* 0x000f280000300800 */
[----:B------:R-:W4:Y:S04]  /*5710*/  LDL.LU R20, [R1+0xd0] ;  /* 0x0000d00001147983 */ /* 0x000f280000300800 */
[----:B------:R0:W-:Y:S04]  /*5720*/  STL [R1+0x154], R18 ;  /* 0x0001541201007387 */ /* 0x0001e80000100800 */
[----:B-1----:R-:W4:Y:S04]  /*5730*/  LDL.LU R19, [R1+0xd8] ;  /* 0x0000d80001137983 */ /* 0x002f280000300800 */
[----:B0-----:R-:W4:Y:S01]  /*5740*/  LDL.LU R18, [R1+0xdc] ;  /* 0x0000dc0001127983 */ /* 0x001f220000300800 */
[----:B------:R-:W-:-:S02]  /*5750*/  ISETP.GT.U32.AND P0, PT, R15, R4, PT ;  /* 0x000000040f00720c */ /* 0x000fc40003f04070 */
[----:B------:R-:W-:-:S11]  /*5760*/  ISETP.GT.U32.AND P4, PT, R15, R9, PT ;  /* 0x000000090f00720c */ /* 0x000fd60003f84070 */
[--C-:B------:R-:W-:Y:S01]  /*5770*/  @!P0 IMAD.IADD R4, R4, 0x1, -R15.reuse ;  /* 0x0000000104048824 */ /* 0x100fe200078e0a0f */
[----:B------:R-:W-:Y:S01]  /*5780*/  ISETP.GT.U32.AND P0, PT, R15, R2, PT ;  /* 0x000000020f00720c */ /* 0x000fe20003f04070 */
[----:B------:R-:W-:Y:S01]  /*5790*/  @!P4 IMAD.IADD R9, R9, 0x1, -R15 ;  /* 0x000000010909c824 */ /* 0x000fe200078e0a0f */
[C---:B------:R-:W-:Y:S02]  /*57a0*/  ISETP.GT.U32.AND P1, PT, R15.reuse, R13, PT ;  /* 0x0000000d0f00720c */ /* 0x040fe40003f24070 */
[C---:B------:R-:W-:Y:S02]  /*57b0*/  ISETP.GT.U32.AND P4, PT, R15.reuse, R4, PT ;  /* 0x000000040f00720c */ /* 0x040fe40003f84070 */
[----:B------:R-:W-:-:S07]  /*57c0*/  ISETP.GT.U32.AND P3, PT, R15, R12, PT ;  /* 0x0000000c0f00720c */ /* 0x000fce0003f64070 */
        /* <DEDUP_REMOVED lines=8> */
[C---:B--2---:R-:W-:Y:S02]  /*5850*/  ISETP.GT.U32.AND P0, PT, R15.reuse, R8, PT ;  /* 0x000000080f00720c */ /* 0x044fe40003f04070 */
[C---:B------:R-:W-:Y:S02]  /*5860*/  ISETP.GT.U32.AND P2, PT, R15.reuse, R10, PT ;  /* 0x0000000a0f00720c */ /* 0x040fe40003f44070 */
[C---:B---3--:R-:W-:Y:S02]  /*5870*/  ISETP.GT.U32.AND P1, PT, R15.reuse, R22, PT ;  /* 0x000000160f00720c */ /* 0x048fe40003f24070 */
[----:B------:R-:W-:Y:S01]  /*5880*/  ISETP.GT.U32.AND P3, PT, R15, R7, PT ;  /* 0x000000070f00720c */ /* 0x000fe20003f64070 */
[----:B------:R0:W-:Y:S01]  /*5890*/  STL [R1+0x14c], R4 ;  /* 0x00014c0401007387 */ /* 0x0001e20000100800 */
[--C-:B------:R-:W-:Y:S02]  /*58a0*/  @!P5 IMAD.IADD R11, R11, 0x1, -R15.reuse ;  /* 0x000000010b0bd824 */ /* 0x100fe400078e0a0f */
[--C-:B------:R-:W-:Y:S01]  /*58b0*/  @!P6 IMAD.IADD R2, R2, 0x1, -R15.reuse ;  /* 0x000000010202e824 */ /* 0x100fe200078e0a0f */
[C---:B------:R-:W-:Y:S01]  /*58c0*/  ISETP.GT.U32.AND P5, PT, R15.reuse, R6, PT ;  /* 0x000000060f00720c */ /* 0x040fe20003fa4070 */
[----:B0-----:R-:W2:Y:S01]  /*58d0*/  LDL.LU R4, [R1+0xd4] ;  /* 0x0000d40001047983 */ /* 0x001ea20000300800 */
[----:B------:R-:W-:Y:S01]  /*58e0*/  @!P0 IMAD.IADD R8, R8, 0x1, -R15 ;  /* 0x0000000108088824 */ /* 0x000fe200078e0a0f */
[----:B------:R-:W-:-:S03]  /*58f0*/  ISETP.GT.U32.AND P4, PT, R15, R9, PT ;  /* 0x000000090f00720c */ /* 0x000fc60003f84070 */
[--C-:B------:R-:W-:Y:S02]  /*5900*/  @!P1 IMAD.IADD R22, R22, 0x1, -R15.reuse ;  /* 0x0000000116169824 */ /* 0x100fe400078e0a0f */
[--C-:B------:R-:W-:Y:S02]  /*5910*/  @!P3 IMAD.IADD R7, R7, 0x1, -R15.reuse ;  /* 0x000000010707b824 */ /* 0x100fe400078e0a0f */
[--C-:B------:R-:W-:Y:S01]  /*5920*/  @!P2 IMAD.IADD R10, R10, 0x1, -R15.reuse ;  /* 0x000000010a0aa824 */ /* 0x100fe200078e0a0f */
[----:B------:R-:W-:Y:S02]  /*5930*/  ISETP.GT.U32.AND P2, PT, R15, R5, PT ;  /* 0x000000050f00720c */ /* 0x000fe40003f44070 */
[--C-:B------:R-:W-:Y:S01]  /*5940*/  @!P5 IMAD.IADD R6, R6, 0x1, -R15.reuse ;  /* 0x000000010606d824 */ /* 0x100fe200078e0a0f */
[----:B------:R-:W-:Y:S04]  /*5950*/  STL [R1+0x11c], R23 ;  /* 0x00011c1701007387 */ /* 0x000fe80000100800 */
[----:B------:R-:W-:Y:S01]  /*5960*/  STL [R1+0x120], R13 ;  /* 0x0001200d01007387 */ /* 0x000fe20000100800 */
[----:B------:R-:W-:-:S03]  /*5970*/  @!P4 IMAD.IADD R9, R9, 0x1, -R15 ;  /* 0x000000010909c824 */ /* 0x000fc600078e0a0f */
[----:B------:R-:W-:Y:S02]  /*5980*/  STL [R1+0x12c], R12 ;  /* 0x00012c0c01007387 */ /* 0x000fe40000100800 */
[----:B------:R-:W-:Y:S02]  /*5990*/  @!P2 IMAD.IADD R5, R5, 0x1, -R15 ;  /* 0x000000010505a824 */ /* 0x000fe400078e0a0f */
[----:B------:R-:W-:Y:S04]  /*59a0*/  STL [R1+0x130], R11 ;  /* 0x0001300b01007387 */ /* 0x000fe80000100800 */
[----:B------:R-:W-:Y:S04]  /*59b0*/  STL [R1+0x124], R10 ;  /* 0x0001240a01007387 */ /* 0x000fe80000100800 */
[----:B------:R0:W-:Y:S04]  /*59c0*/  STL [R1+0x104], R2 ;  /* 0x0001040201007387 */ /* 0x0001e80000100800 */
[----:B------:R1:W-:Y:S04]  /*59d0*/  STL [R1+0xfc], R9 ;  /* 0x0000fc0901007387 */ /* 0x0003e80000100800 */
[----:B0-----:R-:W3:Y:S04]  /*59e0*/  LDL R2, [R1+0x10f4] ;  /* 0x0010f40001027983 */ /* 0x001ee80000100800 */
[----:B------:R-:W3:Y:S04]  /*59f0*/  LDL.LU R13, [R1+0xb8] ;  /* 0x0000b800010d7983 */ /* 0x000ee80000300800 */
[----:B------:R-:W3:Y:S04]  /*5a00*/  LDL.LU R12, [R1+0xbc] ;  /* 0x0000bc00010c7983 */ /* 0x000ee80000300800 */
[----:B------:R-:W3:Y:S04]  /*5a10*/  LDL.LU R11, [R1+0xc4] ;  /* 0x0000c400010b7983 */ /* 0x000ee80000300800 */
[----:B------:R-:W3:Y:S04]  /*5a20*/  LDL.LU R10, [R1+0xc8] ;  /* 0x0000c800010a7983 */ /* 0x000ee80000300800 */
[----:B-1----:R-:W3:Y:S01]  /*5a30*/  LDL.LU R9, [R1+0xc0] ;  /* 0x0000c00001097983 */ /* 0x002ee20000300800 */
[----:B----4-:R-:W-:-:S02]  /*5a40*/  ISETP.GT.U32.AND P6, PT, R15, R29, PT ;  /* 0x0000001d0f00720c */ /* 0x010fc40003fc4070 */
[C---:B------:R-:W-:Y:S02]  /*5a50*/  ISETP.GT.U32.AND P0, PT, R15.reuse, R17, PT ;  /* 0x000000110f00720c */ /* 0x040fe40003f04070 */
[C---:B------:R-:W-:Y:S02]  /*5a60*/  ISETP.GT.U32.AND P1, PT, R15.reuse, R21, PT ;  /* 0x000000150f00720c */ /* 0x040fe40003f24070 */
[----:B------:R-:W-:-:S07]  /*5a70*/  ISETP.GT.U32.AND P3, PT, R15, R20, PT ;  /* 0x000000140f00720c */ /* 0x000fce0003f64070 */
[--C-:B------:R-:W-:Y:S01]  /*5a80*/  @!P6 IMAD.IADD R29, R29, 0x1, -R15.reuse ;  /* 0x000000011d1de824 */ /* 0x100fe200078e0a0f */
[C---:B------:R-:W-:Y:S02]  /*5a90*/  ISETP.GT.U32.AND P6, PT, R15.reuse, R8, PT ;  /* 0x000000080f00720c */ /* 0x040fe40003fc4070 */
[----:B------:R-:W-:Y:S01]  /*5aa0*/  ISETP.GT.U32.AND P5, PT, R15, R19, PT ;  /* 0x000000130f00720c */ /* 0x000fe20003fa4070 */
[--C-:B------:R-:W-:Y:S01]  /*5ab0*/  @!P0 IMAD.IADD R17, R17, 0x1, -R15.reuse ;  /* 0x0000000111118824 */ /* 0x100fe200078e0a0f */
[----:B------:R-:W-:Y:S01]  /*5ac0*/  ISETP.GT.U32.AND P0, PT, R15, R22, PT ;  /* 0x000000160f00720c */ /* 0x000fe20003f04070 */
[--C-:B------:R-:W-:Y:S01]  /*5ad0*/  @!P1 IMAD.IADD R21, R21, 0x1, -R15.reuse ;  /* 0x0000000115159824 */ /* 0x100fe200078e0a0f */
[C---:B------:R-:W-:Y:S01]  /*5ae0*/  ISETP.GT.U32.AND P1, PT, R15.reuse, R7, PT ;  /* 0x000000070f00720c */ /* 0x040fe20003f24070 */
[----:B------:R-:W-:Y:S01]  /*5af0*/  @!P3 IMAD.IADD R20, R20, 0x1, -R15 ;  /* 0x000000011414b824 */ /* 0x000fe200078e0a0f */
[C---:B------:R-:W-:Y:S02]  /*5b00*/  ISETP.GT.U32.AND P3, PT, R15.reuse, R6, PT ;  /* 0x000000060f00720c */ /* 0x040fe40003f64070 */
[----:B------:R-:W-:-:S03]  /*5b10*/  ISETP.GT.U32.AND P4, PT, R15, R3, PT ;  /* 0x000000030f00720c */ /* 0x000fc60003f84070 */
[--C-:B------:R-:W-:Y:S02]  /*5b20*/  @!P6 IMAD.IADD R8, R8, 0x1, -R15.reuse ;  /* 0x000000010808e824 */ /* 0x100fe400078e0a0f */
[--C-:B------:R-:W-:Y:S01]  /*5b30*/  @!P5 IMAD.IADD R19, R19, 0x1, -R15.reuse ;  /* 0x000000011313d824 */ /* 0x100fe200078e0a0f */
[C---:B------:R-:W-:Y:S01]  /*5b40*/  ISETP.GT.U32.AND P5, PT, R15.reuse, R5, PT ;  /* 0x000000050f00720c */ /* 0x040fe20003fa4070 */
[--C-:B------:R-:W-:Y:S01]  /*5b50*/  @!P0 IMAD.IADD R22, R22, 0x1, -R15.reuse ;  /* 0x0000000116168824 */ /* 0x100fe200078e0a0f */
[----:B------:R-:W-:Y:S01]  /*5b60*/  ISETP.GT.U32.AND P2, PT, R15, R18, PT ;  /* 0x000000120f00720c */ /* 0x000fe20003f44070 */
[--C-:B------:R-:W-:Y:S01]  /*5b70*/  @!P1 IMAD.IADD R7, R7, 0x1, -R15.reuse ;  /* 0x0000000107079824 */ /* 0x100fe200078e0a0f */
[----:B------:R0:W-:Y:S01]  /*5b80*/  STL [R1+0x114], R8 ;  /* 0x0001140801007387 */ /* 0x0001e20000100800 */
[--C-:B------:R-:W-:Y:S02]  /*5b90*/  @!P3 IMAD.IADD R6, R6, 0x1, -R15.reuse ;  /* 0x000000010606b824 */ /* 0x100fe400078e0a0f */
[--C-:B------:R-:W-:Y:S01]  /*5ba0*/  @!P4 IMAD.IADD R3, R3, 0x1, -R15.reuse ;  /* 0x000000010303c824 */ /* 0x100fe200078e0a0f */
[----:B0-----:R-:W4:Y:S05]  /*5bb0*/  LDL.LU R8, [R1+0xa4] ;  /* 0x0000a40001087983 */ /* 0x001f2a0000300800 */
[--C-:B------:R-:W-:Y:S01]  /*5bc0*/  @!P5 IMAD.IADD R5, R5, 0x1, -R15.reuse ;  /* 0x000000010505d824 */ /* 0x100fe200078e0a0f */
[----:B------:R0:W-:Y:S04]  /*5bd0*/  STL [R1+0x118], R22 ;  /* 0x0001181601007387 */ /* 0x0001e80000100800 */
[----:B------:R-:W4:Y:S04]  /*5be0*/  LDL.LU R23, [R1+0xa8] ;  /* 0x0000a80001177983 */ /* 0x000f280000300800 */
[----:B------:R1:W-:Y:S04]  /*5bf0*/  STL [R1+0x108], R7 ;  /* 0x0001080701007387 */ /* 0x0003e80000100800 */
[----:B------:R1:W-:Y:S01]  /*5c00*/  STL [R1+0xe4], R6 ;  /* 0x0000e40601007387 */ /* 0x0003e20000100800 */
[----:B------:R-:W-:-:S03]  /*5c10*/  @!P2 IMAD.IADD R18, R18, 0x1, -R15 ;  /* 0x000000011212a824 */ /* 0x000fc600078e0a0f */
[----:B0-----:R-:W4:Y:S01]  /*5c20*/  LDL.LU R22, [R1+0xb0] ;  /* 0x0000b00001167983 */ /* 0x001f220000300800 */
[----:B------:R-:W-:-:S03]  /*5c30*/  ISETP.GT.U32.AND P2, PT, R15, R3, PT ;  /* 0x000000030f00720c */ /* 0x000fc60003f44070 */
[----:B-1----:R-:W4:Y:S04]  /*5c40*/  LDL.LU R7, [R1+0xb4] ;  /* 0x0000b40001077983 */ /* 0x002f280000300800 */
[----:B------:R0:W-:Y:S04]  /*5c50*/  STL [R1+0xe8], R5 ;  /* 0x0000e80501007387 */ /* 0x0001e80000100800 */
[----:B------:R-:W4:Y:S04]  /*5c60*/  LDL.LU R6, [R1+0xac] ;  /* 0x0000ac0001067983 */ /* 0x000f280000300800 */
[----:B0-----:R-:W4:Y:S01]  /*5c70*/  LDL.LU R5, [R1+0x94] ;  /* 0x0000940001057983 */ /* 0x001f220000300800 */
[----:B------:R-:W-:-:S05]  /*5c80*/  @!P2 IMAD.IADD R3, R3, 0x1, -R15 ;  /* 0x000000010303a824 */ /* 0x000fca00078e0a0f */
[----:B------:R0:W-:Y:S04]  /*5c90*/  STL [R1+0xf0], R3 ;  /* 0x0000f00301007387 */ /* 0x0001e80000100800 */
[----:B0-----:R-:W4:Y:S01]  /*5ca0*/  LDL.LU R3, [R1+0x98] ;  /* 0x0000980001037983 */ /* 0x001f220000300800 */
[C---:B--2---:R-:W-:Y:S02]  /*5cb0*/  ISETP.GT.U32.AND P4, PT, R15.reuse, R4, PT ;  /* 0x000000040f00720c */ /* 0x044fe40003f84070 */
[C---:B------:R-:W-:Y:S02]  /*5cc0*/  ISETP.GT.U32.AND P0, PT, R15.reuse, R17, PT ;  /* 0x000000110f00720c */ /* 0x040fe40003f04070 */
[----:B------:R-:W-:-:S09]  /*5cd0*/  ISETP.GT.U32.AND P1, PT, R15, R21, PT ;  /* 0x000000150f00720c */ /* 0x000fd20003f24070 */
[--C-:B------:R-:W-:Y:S01]  /*5ce0*/  @!P4 IMAD.IADD R4, R4, 0x1, -R15.reuse ;  /* 0x000000010404c824 */ /* 0x100fe200078e0a0f */
[C---:B------:R-:W-:Y:S02]  /*5cf0*/  ISETP.GT.U32.AND P4, PT, R15.reuse, R29, PT ;  /* 0x0000001d0f00720c */ /* 0x040fe40003f84070 */
[C---:B------:R-:W-:Y:S02]  /*5d00*/  ISETP.GT.U32.AND P3, PT, R15.reuse, R20, PT ;  /* 0x000000140f00720c */ /* 0x040fe40003f64070 */
[----:B------:R-:W-:Y:S01]  /*5d10*/  ISETP.GT.U32.AND P6, PT, R15, R4, PT ;  /* 0x000000040f00720c */ /* 0x000fe20003fc4070 */
[--C-:B------:R-:W-:Y:S01]  /*5d20*/  @!P0 IMAD.IADD R17, R17, 0x1, -R15.reuse ;  /* 0x0000000111118824 */ /* 0x100fe200078e0a0f */
[----:B------:R-:W-:Y:S01]  /*5d30*/  ISETP.GT.U32.AND P5, PT, R15, R19, PT ;  /* 0x000000130f00720c */ /* 0x000fe20003fa4070 */
[----:B------:R-:W-:-:S06]  /*5d40*/  @!P1 IMAD.IADD R21, R21, 0x1, -R15 ;  /* 0x0000000115159824 */ /* 0x000fcc00078e0a0f */
[--C-:B------:R-:W-:Y:S01]  /*5d50*/  @!P4 IMAD.IADD R29, R29, 0x1, -R15.reuse ;  /* 0x000000011d1dc824 */ /* 0x100fe200078e0a0f */
[C---:B---3--:R-:W-:Y:S02]  /*5d60*/  ISETP.GT.U32.AND P4, PT, R15.reuse, R13, PT ;  /* 0x0000000d0f00720c */ /* 0x048fe40003f84070 */
[C---:B------:R-:W-:Y:S02]  /*5d70*/  ISETP.GT.U32.AND P0, PT, R15.reuse, R12, PT ;  /* 0x0000000c0f00720c */ /* 0x040fe40003f04070 */
[----:B------:R-:W-:Y:S02]  /*5d80*/  IABS R28, R2 ;  /* 0x00000002001c7213 */ /* 0x000fe40000000000 */
[C---:B------:R-:W-:Y:S01]  /*5d90*/  ISETP.GT.U32.AND P1, PT, R15.reuse, R11, PT ;  /* 0x0000000b0f00720c */ /* 0x040fe20003f24070 */
[----:B------:R-:W2:Y:S01]  /*5da0*/  LDL.LU R2, [R1+0xa0] ;  /* 0x0000a00001027983 */ /* 0x000ea20000300800 */
[--C-:B------:R-:W-:Y:S01]  /*5db0*/  @!P3 IMAD.IADD R20, R20, 0x1, -R15.reuse ;  /* 0x000000011414b824 */ /* 0x100fe200078e0a0f */
[----:B------:R-:W-:Y:S01]  /*5dc0*/  ISETP.GT.U32.AND P3, PT, R15, R10, PT ;  /* 0x0000000a0f00720c */ /* 0x000fe20003f64070 */
[----:B------:R-:W-:-:S03]  /*5dd0*/  @!P6 IMAD.IADD R4, R4, 0x1, -R15 ;  /* 0x000000010404e824 */ /* 0x000fc600078e0a0f */
[--C-:B------:R-:W-:Y:S01]  /*5de0*/  @!P4 IMAD.IADD R13, R13, 0x1, -R15.reuse ;  /* 0x000000010d0dc824 */ /* 0x100fe200078e0a0f */
[----:B------:R-:W-:Y:S01]  /*5df0*/  ISETP.GT.U32.AND P2, PT, R15, R18, PT ;  /* 0x000000120f00720c */ /* 0x000fe20003f44070 */
[--C-:B------:R-:W-:Y:S02]  /*5e00*/  @!P0 IMAD.IADD R12, R12, 0x1, -R15.reuse ;  /* 0x000000010c0c8824 */ /* 0x100fe400078e0a0f */
[--C-:B------:R-:W-:Y:S01]  /*5e10*/  @!P5 IMAD.IADD R19, R19, 0x1, -R15.reuse ;  /* 0x000000011313d824 */ /* 0x100fe200078e0a0f */
[----:B------:R-:W-:Y:S01]  /*5e20*/  ISETP.GT.U32.AND P5, PT, R15, R9, PT ;  /* 0x000000090f00720c */ /* 0x000fe20003fa4070 */
[----:B------:R-:W-:-:S03]  /*5e30*/  @!P1 IMAD.IADD R11, R11, 0x1, -R15 ;  /* 0x000000010b0b9824 */ /* 0x000fc600078e0a0f */
[--C-:B------:R-:W-:Y:S01]  /*5e40*/  @!P3 IMAD.IADD R10, R10, 0x1, -R15.reuse ;  /* 0x000000010a0ab824 */ /* 0x100fe200078e0a0f */
[----:B------:R0:W-:Y:S04]  /*5e50*/  STL [R1+0xf4], R29 ;  /* 0x0000f41d01007387 */ /* 0x0001e80000100800 */
[--C-:B------:R-:W-:Y:S01]  /*5e60*/  @!P2 IMAD.IADD R18, R18, 0x1, -R15.reuse ;  /* 0x000000011212a824 */ /* 0x100fe200078e0a0f */
[----:B0-----:R-:W3:Y:S04]  /*5e70*/  LDL.LU R29, [R1+0x15d0] ;  /* 0x0015d000011d7983 */ /* 0x001ee80000300800 */
[----:B------:R-:W-:Y:S01]  /*5e80*/  STL [R1+0xec], R17 ;  /* 0x0000ec1101007387 */ /* 0x000fe20000100800 */
[----:B------:R-:W-:-:S03]  /*5e90*/  @!P5 IMAD.IADD R9, R9, 0x1, -R15 ;  /* 0x000000010909d824 */ /* 0x000fc600078e0a0f */
[----:B------:R-:W-:Y:S04]  /*5ea0*/  STL [R1+0xcc], R21 ;  /* 0x0000cc1501007387 */ /* 0x000fe80000100800 */
[----:B------:R-:W-:Y:S04]  /*5eb0*/  STL [R1+0xd0], R20 ;  /* 0x0000d01401007387 */ /* 0x000fe80000100800 */
[----:B------:R-:W-:Y:S04]  /*5ec0*/  STL [R1+0xd8], R19 ;  /* 0x0000d81301007387 */ /* 0x000fe80000100800 */
[----:B------:R0:W-:Y:S04]  /*5ed0*/  STL [R1+0xd4], R4 ;  /* 0x0000d40401007387 */ /* 0x0001e80000100800 */
[----:B------:R1:W-:Y:S04]  /*5ee0*/  STL [R1+0xdc], R18 ;  /* 0x0000dc1201007387 */ /* 0x0003e80000100800 */
[----:B0-----:R-:W3:Y:S04]  /*5ef0*/  LDL.LU R4, [R1+0x1c0] ;  /* 0x0001c00001047983 */ /* 0x001ee80000300800 */
[----:B------:R-:W3:Y:S04]  /*5f00*/  LDL.LU R17, [R1+0x9c] ;  /* 0x00009c0001117983 */ /* 0x000ee80000300800 */
[----:B------:R-:W3:Y:S04]  /*5f10*/  LDL.LU R21, [R1+0x88] ;  /* 0x0000880001157983 */ /* 0x000ee80000300800 */
[----:B------:R-:W3:Y:S04]  /*5f20*/  LDL.LU R20, [R1+0x8c] ;  /* 0x00008c0001147983 */ /* 0x000ee80000300800 */
[----:B------:R-:W3:Y:S04]  /*5f30*/  LDL.LU R19, [R1+0x90] ;  /* 0x0000900001137983 */ /* 0x000ee80000300800 */
[----:B-1----:R-:W3:Y:S01]  /*5f40*/  LDL.LU R18, [R1+0x1b0] ;  /* 0x0001b00001127983 */ /* 0x002ee20000300800 */
[----:B----4-:R-:W-:-:S02]  /*5f50*/  ISETP.GT.U32.AND P6, PT, R15, R23, PT ;  /* 0x000000170f00720c */ /* 0x010fc40003fc4070 */
[C---:B------:R-:W-:Y:S02]  /*5f60*/  ISETP.GT.U32.AND P4, PT, R15.reuse, R22, PT ;  /* 0x000000160f00720c */ /* 0x040fe40003f84070 */
[----:B------:R-:W-:-:S09]  /*5f70*/  ISETP.GT.U32.AND P0, PT, R15, R7, PT ;  /* 0x000000070f00720c */ /* 0x000fd20003f04070 */
[--C-:B------:R-:W-:Y:S01]  /*5f80*/  @!P6 IMAD.IADD R23, R23, 0x1, -R15.reuse ;  /* 0x000000011717e824 */ /* 0x100fe200078e0a0f */
[C---:B------:R-:W-:Y:S02]  /*5f90*/  ISETP.GT.U32.AND P6, PT, R15.reuse, R13, PT ;  /* 0x0000000d0f00720c */ /* 0x040fe40003fc4070 */
[C---:B------:R-:W-:Y:S01]  /*5fa0*/  ISETP.GT.U32.AND P1, PT, R15.reuse, R6, PT ;  /* 0x000000060f00720c */ /* 0x040fe20003f24070 */
[--C-:B------:R-:W-:Y:S01]  /*5fb0*/  @!P4 IMAD.IADD R22, R22, 0x1, -R15.reuse ;  /* 0x000000011616c824 */ /* 0x100fe200078e0a0f */
[----:B------:R-:W-:Y:S01]  /*5fc0*/  ISETP.GT.U32.AND P3, PT, R15, R5, PT ;  /* 0x000000050f00720c */ /* 0x000fe20003f64070 */
[----:B------:R-:W-:Y:S01]  /*5fd0*/  @!P0 IMAD.IADD R7, R7, 0x1, -R15 ;  /* 0x0000000107078824 */ /* 0x000fe200078e0a0f */
[C---:B------:R-:W-:Y:S02]  /*5fe0*/  ISETP.GT.U32.AND P4, PT, R15.reuse, R12, PT ;  /* 0x0000000c0f00720c */ /* 0x040fe40003f84070 */
[C---:B------:R-:W-:Y:S02]  /*5ff0*/  ISETP.GT.U32.AND P0, PT, R15.reuse, R11, PT ;  /* 0x0000000b0f00720c */ /* 0x040fe40003f04070 */
[----:B------:R-:W-:-:S05]  /*6000*/  ISETP.GT.U32.AND P2, PT, R15, R8, PT ;  /* 0x000000080f00720c */ /* 0x000fca0003f44070 */
[--C-:B------:R-:W-:Y:S01]  /*6010*/  @!P1 IMAD.IADD R6, R6, 0x1, -R15.reuse ;  /* 0x0000000106069824 */ /* 0x100fe200078e0a0f */
[----:B------:R-:W-:Y:S01]  /*6020*/  ISETP.GT.U32.AND P1, PT, R15, R10, PT ;  /* 0x0000000a0f00720c */ /* 0x000fe20003f24070 */
[--C-:B------:R-:W-:Y:S02]  /*6030*/  @!P6 IMAD.IADD R13, R13, 0x1, -R15.reuse ;  /* 0x000000010d0de824 */ /* 0x100fe400078e0a0f */
[--C-:B------:R-:W-:Y:S01]  /*6040*/  @!P3 IMAD.IADD R5, R5, 0x1, -R15.reuse ;  /* 0x000000010505b824 */ /* 0x100fe200078e0a0f */
[C---:B------:R-:W-:Y:S02]  /*6050*/  ISETP.GT.U32.AND P3, PT, R15.reuse, R9, PT ;  /* 0x000000090f00720c */ /* 0x040fe40003f64070 */
[----:B------:R-:W-:Y:S01]  /*6060*/  ISETP.GT.U32.AND P5, PT, R15, R3, PT ;  /* 0x000000030f00720c */ /* 0x000fe20003fa4070 */
[--C-:B------:R-:W-:Y:S01]  /*6070*/  @!P4 IMAD.IADD R12, R12, 0x1, -R15.reuse ;  /* 0x000000010c0cc824 */ /* 0x100fe200078e0a0f */
[----:B------:R0:W-:Y:S01]  /*6080*/  STL [R1+0xb8], R13 ;  /* 0x0000b80d01007387 */ /* 0x0001e20000100800 */
[----:B------:R-:W-:-:S02]  /*6090*/  @!P0 IMAD.IADD R11, R11, 0x1, -R15 ;  /* 0x000000010b0b8824 */ /* 0x000fc400078e0a0f */
[--C-:B------:R-:W-:Y:S02]  /*60a0*/  @!P2 IMAD.IADD R8, R8, 0x1, -R15.reuse ;  /* 0x000000010808a824 */ /* 0x100fe400078e0a0f */
[--C-:B------:R-:W-:Y:S01]  /*60b0*/  @!P1 IMAD.IADD R10, R10, 0x1, -R15.reuse ;  /* 0x000000010a0a9824 */ /* 0x100fe200078e0a0f */
[----:B0-----:R-:W4:Y:S04]  /*60c0*/  LDL.LU R13, [R1+0x1a4] ;  /* 0x0001a400010d7983 */ /* 0x001f280000300800 */
[----:B------:R0:W-:Y:S01]  /*60d0*/  STL [R1+0xbc], R12 ;  /* 0x0000bc0c01007387 */ /* 0x0001e20000100800 */
[----:B------:R-:W-:-:S03]  /*60e0*/  @!P5 IMAD.IADD R3, R3, 0x1, -R15 ;  /* 0x000000010303d824 */ /* 0x000fc600078e0a0f */
[----:B------:R1:W-:Y:S01]  /*60f0*/  STL [R1+0xc4], R11 ;  /* 0x0000c40b01007387 */ /* 0x0003e20000100800 */
[--C-:B------:R-:W-:Y:S01]  /*6100*/  @!P3 IMAD.IADD R9, R9, 0x1, -R15.reuse ;  /* 0x000000010909b824 */ /* 0x100fe200078e0a0f */
[----:B------:R-:W-:Y:S02]  /*6110*/  ISETP.GT.U32.AND P5, PT, R15, R8, PT ;  /* 0x000000080f00720c */ /* 0x000fe40003fa4070 */
[----:B0-----:R-:W4:Y:S04]  /*6120*/  LDL.LU R12, [R1+0x170] ;  /* 0x00017000010c7983 */ /* 0x001f280000300800 */
[----:B-1----:R-:W4:Y:S04]  /*6130*/  LDL.LU R11, [R1+0x178] ;  /* 0x00017800010b7983 */ /* 0x002f280000300800 */
[----:B------:R0:W-:Y:S04]  /*6140*/  STL [R1+0xc8], R10 ;  /* 0x0000c80a01007387 */ /* 0x0001e80000100800 */
[----:B0-----:R-:W4:Y:S04]  /*6150*/  LDL.LU R10, [R1+0x188] ;  /* 0x00018800010a7983 */ /* 0x001f280000300800 */
[----:B------:R0:W-:Y:S01]  /*6160*/  STL [R1+0xc0], R9 ;  /* 0x0000c00901007387 */ /* 0x0001e20000100800 */
[----:B------:R-:W-:-:S03]  /*6170*/  @!P5 IMAD.IADD R8, R8, 0x1, -R15 ;  /* 0x000000010808d824 */ /* 0x000fc600078e0a0f */
[----:B0-----:R-:W4:Y:S04]  /*6180*/  LDL.LU R9, [R1+0x19c] ;  /* 0x00019c0001097983 */ /* 0x001f280000300800 */
[----:B------:R0:W-:Y:S04]  /*6190*/  STL [R1+0xa4], R8 ;  /* 0x0000a40801007387 */ /* 0x0001e80000100800 */
[----:B0-----:R-:W4:Y:S01]  /*61a0*/  LDL.LU R8, [R1+0x184] ;  /* 0x0001840001087983 */ /* 0x001f220000300800 */
[C---:B--2---:R-:W-:Y:S02]  /*61b0*/  ISETP.GT.U32.AND P2, PT, R15.reuse, R2, PT ;  /* 0x000000020f00720c */ /* 0x044fe40003f44070 */
[----:B------:R-:W-:-:S02]  /*61c0*/  ISETP.GT.U32.AND P4, PT, R15, R22, PT ;  /* 0x000000160f00720c */ /* 0x000fc40003f84070 */
[----:B------:R-:W-:-:S09]  /*61d0*/  ISETP.GT.U32.AND P0, PT, R15, R7, PT ;  /* 0x000000070f00720c */ /* 0x000fd20003f04070 */
[--C-:B------:R-:W-:Y:S01]  /*61e0*/  @!P2 IMAD.IADD R2, R2, 0x1, -R15.reuse ;  /* 0x000000010202a824 */ /* 0x100fe200078e0a0f */
[C---:B------:R-:W-:Y:S02]  /*61f0*/  ISETP.GT.U32.AND P2, PT, R15.reuse, R23, PT ;  /* 0x000000170f00720c */ /* 0x040fe40003f44070 */
[C---:B------:R-:W-:Y:S02]  /*6200*/  ISETP.GT.U32.AND P1, PT, R15.reuse, R6, PT ;  /* 0x000000060f00720c */ /* 0x040fe40003f24070 */
[C---:B------:R-:W-:Y:S01]  /*6210*/  ISETP.GT.U32.AND P5, PT, R15.reuse, R2, PT ;  /* 0x000000020f00720c */ /* 0x040fe20003fa4070 */
[--C-:B------:R-:W-:Y:S01]  /*6220*/  @!P4 IMAD.IADD R22, R22, 0x1, -R15.reuse ;  /* 0x000000011616c824 */ /* 0x100fe200078e0a0f */
[----:B------:R-:W-:Y:S01]  /*6230*/  ISETP.GT.U32.AND P3, PT, R15, R5, PT ;  /* 0x000000050f00720c */ /* 0x000fe20003f64070 */
[----:B------:R-:W-:-:S06]  /*6240*/  @!P0 IMAD.IADD R7, R7, 0x1, -R15 ;  /* 0x0000000107078824 */ /* 0x000fcc00078e0a0f */
[--C-:B------:R-:W-:Y:S01]  /*6250*/  @!P2 IMAD.IADD R23, R23, 0x1, -R15.reuse ;  /* 0x000000011717a824 */ /* 0x100fe200078e0a0f */
[C---:B---3--:R-:W-:Y:S02]  /*6260*/  ISETP.GT.U32.AND P2, PT, R15.reuse, R4, PT ;  /* 0x000000040f00720c */ /* 0x048fe40003f44070 */
[C---:B------:R-:W-:Y:S02]  /*6270*/  ISETP.GT.U32.AND P4, PT, R15.reuse, R17, PT ;  /* 0x000000110f00720c */ /* 0x040fe40003f84070 */
[C---:B------:R-:W-:Y:S01]  /*6280*/  ISETP.GT.U32.AND P0, PT, R15.reuse, R21, PT ;  /* 0x000000150f00720c */ /* 0x040fe20003f04070 */
[--C-:B------:R-:W-:Y:S02]  /*6290*/  @!P1 IMAD.IADD R6, R6, 0x1, -R15.reuse ;  /* 0x0000000106069824 */ /* 0x100fe400078e0a0f */
[--C-:B------:R-:W-:Y:S01]  /*62a0*/  @!P5 IMAD.IADD R2, R2, 0x1, -R15.reuse ;  /* 0x000000010202d824 */ /* 0x100fe200078e0a0f */
[----:B------:R-:W-:Y:S01]  /*62b0*/  ISETP.GT.U32.AND P1, PT, R15, R20, PT ;  /* 0x000000140f00720c */ /* 0x000fe20003f24070 */
[----:B------:R-:W-:-:S04]  /*62c0*/  @!P3 IMAD.IADD R5, R5, 0x1, -R15 ;  /* 0x000000010505b824 */ /* 0x000fc800078e0a0f */
[--C-:B------:R-:W-:Y:S02]  /*62d0*/  @!P2 IMAD.IADD R4, R4, 0x1, -R15.reuse ;  /* 0x000000010404a824 */ /* 0x100fe400078e0a0f */
[--C-:B------:R-:W-:Y:S01]  /*62e0*/  @!P4 IMAD.IADD R17, R17, 0x1, -R15.reuse ;  /* 0x000000011111c824 */ /* 0x100fe200078e0a0f */
[----:B------:R-:W-:Y:S01]  /*62f0*/  ISETP.GT.U32.AND P6, PT, R15, R3, PT ;  /* 0x000000030f00720c */ /* 0x000fe20003fc4070 */
[----:B------:R-:W-:Y:S01]  /*6300*/  @!P0 IMAD.IADD R21, R21, 0x1, -R15 ;  /* 0x0000000115158824 */ /* 0x000fe200078e0a0f */
[----:B------:R-:W-:-:S03]  /*6310*/  ISETP.GT.U32.AND P3, PT, R15, R19, PT ;  /* 0x000000130f00720c */ /* 0x000fc60003f64070 */
[--C-:B------:R-:W-:Y:S01]  /*6320*/  @!P1 IMAD.IADD R20, R20, 0x1, -R15.reuse ;  /* 0x0000000114149824 */ /* 0x100fe200078e0a0f */
[----:B------:R-:W-:Y:S04]  /*6330*/  STL [R1+0xa8], R23 ;  /* 0x0000a81701007387 */ /* 0x000fe80000100800 */
[----:B------:R-:W-:Y:S03]  /*6340*/  STL [R1+0xb0], R22 ;  /* 0x0000b01601007387 */ /* 0x000fe60000100800 */
[--C-:B------:R-:W-:Y:S01]  /*6350*/  @!P6 IMAD.IADD R3, R3, 0x1, -R15.reuse ;  /* 0x000000010303e824 */ /* 0x100fe200078e0a0f */
[----:B------:R0:W-:Y:S01]  /*6360*/  STL [R1+0xb4], R7 ;  /* 0x0000b40701007387 */ /* 0x0001e20000100800 */
[----:B------:R-:W-:Y:S01]  /*6370*/  @!P3 IMAD.IADD R19, R19, 0x1, -R15 ;  /* 0x000000011313b824 */ /* 0x000fe200078e0a0f */
[----:B------:R-:W-:-:S02]  /*6380*/  ISETP.GT.U32.AND P6, PT, R15, R18, PT ;  /* 0x000000120f00720c */ /* 0x000fc40003fc4070 */
[----:B------:R-:W-:Y:S04]  /*6390*/  STL [R1+0xac], R6 ;  /* 0x0000ac0601007387 */ /* 0x000fe80000100800 */
[----:B------:R1:W-:Y:S04]  /*63a0*/  STL [R1+0x94], R5 ;  /* 0x0000940501007387 */ /* 0x0003e80000100800 */
[----:B0-----:R-:W2:Y:S04]  /*63b0*/  LDL.LU R7, [R1+0x140] ;  /* 0x0001400001077983 */ /* 0x001ea80000300800 */
[----:B------:R0:W-:Y:S04]  /*63c0*/  STL [R1+0x98], R3 ;  /* 0x0000980301007387 */ /* 0x0001e80000100800 */
[----:B-1----:R-:W3:Y:S01]  /*63d0*/  LDL.LU R5, [R1+0x148] ;  /* 0x0001480001057983 */ /* 0x002ee20000300800 */
[----:B------:R-:W-:-:S03]  /*63e0*/  IMAD R25, R15, R16, R25 ;  /* 0x000000100f197224 */ /* 0x000fc600078e0219 */
[----:B0-----:R-:W2:Y:S01]  /*63f0*/  LDL.LU R3, [R1+0x160] ;  /* 0x0001600001037983 */ /* 0x001ea20000300800 */
[----:B------:R-:W-:-:S03]  /*6400*/  IMAD.HI.U32 R16, R14, R26, RZ ;  /* 0x0000001a0e107227 */ /* 0x000fc600078e00ff */
[----:B------:R0:W-:Y:S01]  /*6410*/  STL [R1+0xa0], R2 ;  /* 0x0000a00201007387 */ /* 0x0001e20000100800 */
[----:B------:R-:W-:Y:S02]  /*6420*/  IMAD.MOV R16, RZ, RZ, -R16 ;  /* 0x000000ffff107224 */ /* 0x000fe400078e0a10 */
[----:B------:R-:W-:Y:S01]  /*6430*/  @!P6 IMAD.IADD R18, R18, 0x1, -R15 ;  /* 0x000000011212e824 */ /* 0x000fe200078e0a0f */
[----:B0-----:R-:W2:Y:S01]  /*6440*/  LDL.LU R2, [R1+0x144] ;  /* 0x0001440001027983 */ /* 0x001ea20000300800 */
[----:B------:R-:W-:Y:S02]  /*6450*/  IMAD R26, R15, R16, R26 ;  /* 0x000000100f1a7224 */ /* 0x000fe400078e021a */
[----:B------:R-:W-:-:S04]  /*6460*/  IMAD.HI.U32 R16, R14, R27, RZ ;  /* 0x0000001b0e107227 */ /* 0x000fc800078e00ff */
[----:B------:R-:W-:-:S04]  /*6470*/  IMAD.MOV R16, RZ, RZ, -R16 ;  /* 0x000000ffff107224 */ /* 0x000fc800078e0a10 */
[----:B------:R-:W-:Y:S02]  /*6480*/  IMAD R27, R15, R16, R27 ;  /* 0x000000100f1b7224 */ /* 0x000fe400078e021b */
[----:B------:R-:W-:-:S04]  /*6490*/  IMAD.HI.U32 R16, R14, R28, RZ ;  /* 0x0000001c0e107227 */ /* 0x000fc800078e00ff */
[----:B------:R-:W-:-:S04]  /*64a0*/  IMAD.MOV R16, RZ, RZ, -R16 ;  /* 0x000000ffff107224 */ /* 0x000fc800078e0a10 */
[C---:B------:R-:W-:Y:S01]  /*64b0*/  IMAD R28, R15.reuse, R16, R28 ;  /* 0x000000100f1c7224 */ /* 0x040fe200078e021c */
[C---:B----4-:R-:W-:Y:S02]  /*64c0*/  ISETP.GT.U32.AND P5, PT, R15.reuse, R13, PT ;  /* 0x0000000d0f00720c */ /* 0x050fe40003fa4070 */
        /* <DEDUP_REMOVED lines=9> */
[----:B------:R-:W-:-:S07]  /*6560*/  ISETP.GT.U32.AND P1, PT, R15, R9, PT ;  /* 0x000000090f00720c */ /* 0x000fce0003f24070 */
[--C-:B------:R-:W-:Y:S01]  /*6570*/  @!P0 IMAD.IADD R10, R10, 0x1, -R15.reuse ;  /* 0x000000010a0a8824 */ /* 0x100fe200078e0a0f */
[----:B------:R-:W-:Y:S01]  /*6580*/  ISETP.GT.U32.AND P0, PT, R15, R20, PT ;  /* 0x000000140f00720c */ /* 0x000fe20003f04070 */
[--C-:B------:R-:W-:Y:S02]  /*6590*/  @!P5 IMAD.IADD R4, R4, 0x1, -R15.reuse ;  /* 0x000000010404d824 */ /* 0x100fe400078e0a0f */
[--C-:B------:R-:W-:Y:S02]  /*65a0*/  @!P2 IMAD.IADD R17, R17, 0x1, -R15.reuse ;  /* 0x000000011111a824 */ /* 0x100fe400078e0a0f */
[--C-:B------:R-:W-:Y:S01]  /*65b0*/  @!P1 IMAD.IADD R9, R9, 0x1, -R15.reuse ;  /* 0x0000000109099824 */ /* 0x100fe200078e0a0f */
[C---:B------:R-:W-:Y:S02]  /*65c0*/  ISETP.GT.U32.AND P3, PT, R15.reuse, R8, PT ;  /* 0x000000080f00720c */ /* 0x040fe40003f64070 */
[----:B------:R-:W-:Y:S01]  /*65d0*/  ISETP.GT.U32.AND P1, PT, R15, R19, PT ;  /* 0x000000130f00720c */ /* 0x000fe20003f24070 */
[----:B------:R0:W-:Y:S01]  /*65e0*/  STL [R1+0x1c0], R4 ;  /* 0x0001c00401007387 */ /* 0x0001e20000100800 */
[----:B------:R-:W-:-:S03]  /*65f0*/  @!P4 IMAD.IADD R21, R21, 0x1, -R15 ;  /* 0x000000011515c824 */ /* 0x000fc600078e0a0f */
[--C-:B------:R-:W-:Y:S01]  /*6600*/  @!P0 IMAD.IADD R20, R20, 0x1, -R15.reuse ;  /* 0x0000000114148824 */ /* 0x100fe200078e0a0f */
[----:B0-----:R-:W4:Y:S04]  /*6610*/  LDL.LU R4, [R1+0xf8] ;  /* 0x0000f80001047983 */ /* 0x001f280000300800 */
[----:B------:R-:W4:Y:S04]  /*6620*/  LDL.LU R6, [R1+0x100] ;  /* 0x0001000001067983 */ /* 0x000f280000300800 */
[----:B------:R-:W4:Y:S01]  /*6630*/  LDL.LU R23, [R1+0x110] ;  /* 0x0001100001177983 */ /* 0x000f220000300800 */
[----:B------:R-:W-:-:S03]  /*6640*/  @!P3 IMAD.IADD R8, R8, 0x1, -R15 ;  /* 0x000000010808b824 */ /* 0x000fc600078e0a0f */
[----:B------:R-:W-:Y:S01]  /*6650*/  STL [R1+0x9c], R17 ;  /* 0x00009c1101007387 */ /* 0x000fe20000100800 */
[----:B------:R-:W-:-:S03]  /*6660*/  @!P1 IMAD.IADD R19, R19, 0x1, -R15 ;  /* 0x0000000113139824 */ /* 0x000fc600078e0a0f */
[----:B------:R-:W4:Y:S01]  /*6670*/  LDL.LU R22, [R1+0x128] ;  /* 0x0001280001167983 */ /* 0x000f220000300800 */
[----:B------:R-:W-:-:S03]  /*6680*/  ISETP.GT.U32.AND P3, PT, R15, R18, PT ;  /* 0x000000120f00720c */ /* 0x000fc60003f64070 */
[----:B------:R0:W-:Y:S04]  /*6690*/  STL [R1+0x88], R21 ;  /* 0x0000881501007387 */ /* 0x0001e80000100800 */
[----:B0-----:R-:W4:Y:S04]  /*66a0*/  LDL.LU R21, [R1+0x10c] ;  /* 0x00010c0001157983 */ /* 0x001f280000300800 */
[----:B------:R0:W-:Y:S04]  /*66b0*/  STL [R1+0x8c], R20 ;  /* 0x00008c1401007387 */ /* 0x0001e80000100800 */
[----:B0-----:R-:W4:Y:S04]  /*66c0*/  LDL.LU R20, [R1+0x44] ;  /* 0x0000440001147983 */ /* 0x001f280000300800 */
[----:B------:R0:W-:Y:S01]  /*66d0*/  STL [R1+0x90], R19 ;  /* 0x0000901301007387 */ /* 0x0001e20000100800 */
[----:B------:R-:W-:-:S03]  /*66e0*/  @!P3 IMAD.IADD R18, R18, 0x1, -R15 ;  /* 0x000000011212b824 */ /* 0x000fc600078e0a0f */
[----:B0-----:R-:W4:Y:S04]  /*66f0*/  LDL.LU R19, [R1+0x40] ;  /* 0x0000400001137983 */ /* 0x001f280000300800 */
[----:B------:R-:W4:Y:S04]  /*6700*/  LDL.LU R17, [R1+0xe0] ;  /* 0x0000e00001117983 */ /* 0x000f280000300800 */
[----:B------:R-:W-:Y:S04]  /*6710*/  STL [R1+0x1b0], R18 ;  /* 0x0001b01201007387 */ /* 0x000fe80000100800 */
[----:B------:R-:W4:Y:S01]  /*6720*/  LDL.LU R16, [R1+0x3c] ;  /* 0x00003c0001107983 */ /* 0x000f220000300800 */
[----:B------:R-:W-:-:S02]  /*6730*/  ISETP.GT.U32.AND P6, PT, R15, R29, PT ;  /* 0x0000001d0f00720c */ /* 0x000fc40003fc4070 */
[C---:B------:R-:W-:Y:S02]  /*6740*/  ISETP.GT.U32.AND P5, PT, R15.reuse, R13, PT ;  /* 0x0000000d0f00720c */ /* 0x040fe40003fa4070 */
[C---:B------:R-:W-:Y:S02]  /*6750*/  ISETP.GT.U32.AND P2, PT, R15.reuse, R12, PT ;  /* 0x0000000c0f00720c */ /* 0x040fe40003f44070 */
[C---:B------:R-:W-:Y:S02]  /*6760*/  ISETP.GT.U32.AND P4, PT, R15.reuse, R11, PT ;  /* 0x0000000b0f00720c */ /* 0x040fe40003f84070 */
[----:B------:R-:W-:-:S05]  /*6770*/  ISETP.GT.U32.AND P0, PT, R15, R10, PT ;  /* 0x0000000a0f00720c */ /* 0x000fca0003f04070 */
[--C-:B------:R-:W-:Y:S02]  /*6780*/  @!P6 IMAD.IADD R29, R29, 0x1, -R15.reuse ;  /* 0x000000011d1de824 */ /* 0x100fe400078e0a0f */
[--C-:B------:R-:W-:Y:S01]  /*6790*/  @!P5 IMAD.IADD R13, R13, 0x1, -R15.reuse ;  /* 0x000000010d0dd824 */ /* 0x100fe200078e0a0f */
[C---:B--2---:R-:W-:Y:S02]  /*67a0*/  ISETP.GT.U32.AND P5, PT, R15.reuse, R7, PT ;  /* 0x000000070f00720c */ /* 0x044fe40003fa4070 */
[C---:B------:R-:W-:Y:S01]  /*67b0*/  ISETP.GT.U32.AND P3, PT, R15.reuse, R29, PT ;  /* 0x0000001d0f00720c */ /* 0x040fe20003f64070 */
[--C-:B------:R-:W-:Y:S01]  /*67c0*/  @!P2 IMAD.IADD R12, R12, 0x1, -R15.reuse ;  /* 0x000000010c0ca824 */ /* 0x100fe200078e0a0f */
[----:B---3--:R-:W-:Y:S01]  /*67d0*/  ISETP.GT.U32.AND P2, PT, R15, R5, PT ;  /* 0x000000050f00720c */ /* 0x008fe20003f44070 */
[--C-:B------:R-:W-:Y:S01]  /*67e0*/  @!P4 IMAD.IADD R11, R11, 0x1, -R15.reuse ;  /* 0x000000010b0bc824 */ /* 0x100fe200078e0a0f */
[C---:B------:R-:W-:Y:S02]  /*67f0*/  ISETP.GT.U32.AND P1, PT, R15.reuse, R9, PT ;  /* 0x000000090f00720c */ /* 0x040fe40003f24070 */
[C---:B------:R-:W-:Y:S01]  /*6800*/  ISETP.GT.U32.AND P4, PT, R15.reuse, R3, PT ;  /* 0x000000030f00720c */ /* 0x040fe20003f84070 */
[----:B------:R-:W-:Y:S01]  /*6810*/  @!P0 IMAD.IADD R10, R10, 0x1, -R15 ;  /* 0x000000010a0a8824 */ /* 0x000fe200078e0a0f */
[----:B------:R-:W-:-:S02]  /*6820*/  ISETP.GT.U32.AND P0, PT, R15, R2, PT ;  /* 0x000000020f00720c */ /* 0x000fc40003f04070 */
[----:B------:R-:W-:Y:S01]  /*6830*/  ISETP.GT.U32.AND P6, PT, R15, R8, PT ;  /* 0x000000080f00720c */ /* 0x000fe20003fc4070 */
[--C-:B------:R-:W-:Y:S02]  /*6840*/  @!P5 IMAD.IADD R7, R7, 0x1, -R15.reuse ;  /* 0x000000010707d824 */ /* 0x100fe400078e0a0f */
[--C-:B------:R-:W-:Y:S02]  /*6850*/  @!P3 IMAD.IADD R29, R29, 0x1, -R15.reuse ;  /* 0x000000011d1db824 */ /* 0x100fe400078e0a0f */
[--C-:B------:R-:W-:Y:S02]  /*6860*/  @!P2 IMAD.IADD R5, R5, 0x1, -R15.reuse ;  /* 0x000000010505a824 */ /* 0x100fe400078e0a0f */
[--C-:B------:R-:W-:Y:S02]  /*6870*/  @!P1 IMAD.IADD R9, R9, 0x1, -R15.reuse ;  /* 0x0000000109099824 */ /* 0x100fe400078e0a0f */
[--C-:B------:R-:W-:Y:S02]  /*6880*/  @!P4 IMAD.IADD R3, R3, 0x1, -R15.reuse ;  /* 0x000000010303c824 */ /* 0x100fe400078e0a0f */
[--C-:B------:R-:W-:Y:S01]  /*6890*/  @!P0 IMAD.IADD R2, R2, 0x1, -R15.reuse ;  /* 0x0000000102028824 */ /* 0x100fe200078e0a0f */
[----:B------:R-:W-:Y:S01]  /*68a0*/  STL [R1+0x1a4], R13 ;  /* 0x0001a40d01007387 */ /* 0x000fe20000100800 */
[----:B------:R-:W-:-:S03]  /*68b0*/  @!P6 IMAD.IADD R8, R8, 0x1, -R15 ;  /* 0x000000010808e824 */ /* 0x000fc600078e0a0f */
[----:B------:R-:W-:Y:S04]  /*68c0*/  STL [R1+0x170], R12 ;  /* 0x0001700c01007387 */ /* 0x000fe80000100800 */
[----:B------:R-:W-:Y:S04]  /*68d0*/  STL [R1+0x178], R11 ;  /* 0x0001780b01007387 */ /* 0x000fe80000100800 */
[----:B------:R-:W-:Y:S04]  /*68e0*/  STL [R1+0x188], R10 ;  /* 0x0001880a01007387 */ /* 0x000fe80000100800 */
[----:B------:R-:W-:Y:S04]  /*68f0*/  STL [R1+0x19c], R9 ;  /* 0x00019c0901007387 */ /* 0x000fe80000100800 */
[----:B------:R0:W-:Y:S04]  /*6900*/  STL [R1+0x138], R29 ;  /* 0x0001381d01007387 */ /* 0x0001e80000100800 */
[----:B------:R1:W-:Y:S04]  /*6910*/  STL [R1+0x184], R8 ;  /* 0x0001840801007387 */ /* 0x0003e80000100800 */
[----:B0-----:R-:W2:Y:S04]  /*6920*/  LDL.LU R29, [R1+0x15cc] ;  /* 0x0015cc00011d7983 */ /* 0x001ea80000300800 */
[----:B------:R-:W3:Y:S04]  /*6930*/  LDL.LU R18, [R1+0x38] ;  /* 0x0000380001127983 */ /* 0x000ee80000300800 */
[----:B------:R-:W2:Y:S04]  /*6940*/  LDL.LU R13, [R1+0x34] ;  /* 0x00003400010d7983 */ /* 0x000ea80000300800 */
[----:B------:R-:W2:Y:S04]  /*6950*/  LDL.LU R12, [R1+0x30] ;  /* 0x00003000010c7983 */ /* 0x000ea80000300800 */
[----:B------:R-:W2:Y:S04]  /*6960*/  LDL.LU R11, [R1+0x2c] ;  /* 0x00002c00010b7983 */ /* 0x000ea80000300800 */
[----:B------:R-:W2:Y:S04]  /*6970*/  LDL.LU R10, [R1+0x28] ;  /* 0x00002800010a7983 */ /* 0x000ea80000300800 */
[----:B------:R-:W2:Y:S01]  /*6980*/  LDL.LU R9, [R1+0x24] ;  /* 0x0000240001097983 */ /* 0x000ea20000300800 */
[----:B----4-:R-:W-:-:S02]  /*6990*/  ISETP.GT.U32.AND P1, PT, R15, R4, PT ;  /* 0x000000040f00720c */ /* 0x010fc40003f24070 */
[C---:B------:R-:W-:Y:S02]  /*69a0*/  ISETP.GT.U32.AND P3, PT, R15.reuse, R23, PT ;  /* 0x000000170f00720c */ /* 0x040fe40003f64070 */
[----:B------:R-:W-:-:S11]  /*69b0*/  ISETP.GT.U32.AND P5, PT, R15, R22, PT ;  /* 0x000000160f00720c */ /* 0x000fd60003fa4070 */
[--C-:B------:R-:W-:Y:S01]  /*69c0*/  @!P3 IMAD.IADD R23, R23, 0x1, -R15.reuse ;  /* 0x000000011717b824 */ /* 0x100fe200078e0a0f */
[C---:B------:R-:W-:Y:S01]  /*69d0*/  ISETP.GT.U32.AND P2, PT, R15.reuse, R21, PT ;  /* 0x000000150f00720c */ /* 0x040fe20003f44070 */
[----:B------:R-:W-:Y:S01]  /*69e0*/  @!P5 IMAD.IADD R22, R22, 0x1, -R15 ;  /* 0x000000011616d824 */ /* 0x000fe200078e0a0f */
[C---:B------:R-:W-:Y:S02]  /*69f0*/  ISETP.GT.U32.AND P3, PT, R15.reuse, R7, PT ;  /* 0x000000070f00720c */ /* 0x040fe40003f64070 */
[----:B------:R-:W-:-:S09]  /*6a00*/  ISETP.GT.U32.AND P4, PT, R15, R20, PT ;  /* 0x000000140f00720c */ /* 0x000fd20003f84070 */
[--C-:B------:R-:W-:Y:S01]  /*6a10*/  @!P2 IMAD.IADD R21, R21, 0x1, -R15.reuse ;  /* 0x000000011515a824 */ /* 0x100fe200078e0a0f */
[C---:B------:R-:W-:Y:S01]  /*6a20*/  ISETP.GT.U32.AND P5, PT, R15.reuse, R5, PT ;  /* 0x000000050f00720c */ /* 0x040fe20003fa4070 */
[--C-:B------:R-:W-:Y:S01]  /*6a30*/  @!P1 IMAD.IADD R4, R4, 0x1, -R15.reuse ;  /* 0x0000000104049824 */ /* 0x100fe200078e0a0f */
[C---:B------:R-:W-:Y:S02]  /*6a40*/  ISETP.GT.U32.AND P2, PT, R15.reuse, R3, PT ;  /* 0x000000030f00720c */ /* 0x040fe40003f44070 */
[C---:B------:R-:W-:Y:S01]  /*6a50*/  ISETP.GT.U32.AND P0, PT, R15.reuse, R19, PT ;  /* 0x000000130f00720c */ /* 0x040fe20003f04070 */
[--C-:B------:R-:W-:Y:S01]  /*6a60*/  @!P4 IMAD.IADD R20, R20, 0x1, -R15.reuse ;  /* 0x000000011414c824 */ /* 0x100fe200078e0a0f */
[C---:B------:R-:W-:Y:S02]  /*6a70*/  ISETP.GT.U32.AND P6, PT, R15.reuse, R6, PT ;  /* 0x000000060f00720c */ /* 0x040fe40003fc4070 */
[----:B------:R-:W-:Y:S01]  /*6a80*/  ISETP.GT.U32.AND P4, PT, R15, R2, PT ;  /* 0x000000020f00720c */ /* 0x000fe20003f84070 */
[----:B------:R-:W-:Y:S01]  /*6a90*/  @!P3 IMAD.IADD R7, R7, 0x1, -R15 ;  /* 0x000000010707b824 */ /* 0x000fe200078e0a0f */
[----:B------:R-:W-:-:S07]  /*6aa0*/  ISETP.GT.U32.AND P1, PT, R15, R16, PT ;  /* 0x000000100f00720c */ /* 0x000fce0003f24070 */
[--C-:B------:R-:W-:Y:S01]  /*6ab0*/  @!P0 IMAD.IADD R19, R19, 0x1, -R15.reuse ;  /* 0x0000000113138824 */ /* 0x100fe200078e0a0f */
[----:B------:R-:W-:Y:S01]  /*6ac0*/  ISETP.GT.U32.AND P0, PT, R15, R4, PT ;  /* 0x000000040f00720c */ /* 0x000fe20003f04070 */
[--C-:B------:R-:W-:Y:S01]  /*6ad0*/  @!P5 IMAD.IADD R5, R5, 0x1, -R15.reuse ;  /* 0x000000010505d824 */ /* 0x100fe200078e0a0f */
[----:B------:R0:W-:Y:S01]  /*6ae0*/  STL [R1+0x140], R7 ;  /* 0x0001400701007387 */ /* 0x0001e20000100800 */
[--C-:B------:R-:W-:Y:S02]  /*6af0*/  @!P2 IMAD.IADD R3, R3, 0x1, -R15.reuse ;  /* 0x000000010303a824 */ /* 0x100fe400078e0a0f */
[--C-:B------:R-:W-:Y:S01]  /*6b00*/  @!P6 IMAD.IADD R6, R6, 0x1, -R15.reuse ;  /* 0x000000010606e824 */ /* 0x100fe200078e0a0f */
[----:B-1----:R-:W4:Y:S01]  /*6b10*/  LDL.LU R8, [R1+0x20] ;  /* 0x0000200001087983 */ /* 0x002f220000300800 */
[----:B------:R-:W-:-:S03]  /*6b20*/  @!P4 IMAD.IADD R2, R2, 0x1, -R15 ;  /* 0x000000010202c824 */ /* 0x000fc600078e0a0f */
[----:B------:R-:W-:Y:S01]  /*6b30*/  STL [R1+0x148], R5 ;  /* 0x0001480501007387 */ /* 0x000fe20000100800 */
[--C-:B------:R-:W-:Y:S01]  /*6b40*/  @!P1 IMAD.IADD R16, R16, 0x1, -R15.reuse ;  /* 0x0000000110109824 */ /* 0x100fe200078e0a0f */
[----:B------:R-:W-:Y:S01]  /*6b50*/  ISETP.GT.U32.AND P1, PT, R15, R6, PT ;  /* 0x000000060f00720c */ /* 0x000fe20003f24070 */
[--C-:B------:R-:W-:Y:S01]  /*6b60*/  @!P0 IMAD.IADD R4, R4, 0x1, -R15.reuse ;  /* 0x0000000104048824 */ /* 0x100fe200078e0a0f */
[----:B0-----:R-:W4:Y:S04]  /*6b70*/  LDL.LU R7, [R1+0x1c] ;  /* 0x00001c0001077983 */ /* 0x001f280000300800 */
[----:B------:R-:W-:Y:S04]  /*6b80*/  STL [R1+0x160], R3 ;  /* 0x0001600301007387 */ /* 0x000fe80000100800 */
[----:B------:R0:W-:Y:S04]  /*6b90*/  STL [R1+0x144], R2 ;  /* 0x0001440201007387 */ /* 0x0001e80000100800 */
[----:B0-----:R-:W4:Y:S04]  /*6ba0*/  LDL.LU R2, [R1+0x18] ;  /* 0x0000180001027983 */ /* 0x001f280000300800 */
[----:B------:R-:W4:Y:S04]  /*6bb0*/  LDL.LU R3, [R1+0x14] ;  /* 0x0000140001037983 */ /* 0x000f280000300800 */
[----:B------:R0:W-:Y:S01]  /*6bc0*/  STL [R1+0xf8], R4 ;  /* 0x0000f80401007387 */ /* 0x0001e20000100800 */
[----:B------:R-:W-:-:S03]  /*6bd0*/  @!P1 IMAD.IADD R6, R6, 0x1, -R15 ;  /* 0x0000000106069824 */ /* 0x000fc600078e0a0f */
[----:B0-----:R-:W4:Y:S04]  /*6be0*/  LDL.LU R4, [R1+0x10] ;  /* 0x0000100001047983 */ /* 0x001f280000300800 */
[----:B------:R-:W4:Y:S04]  /*6bf0*/  LDL.LU R5, [R1+0xc] ;  /* 0x00000c0001057983 */ /* 0x000f280000300800 */
[----:B------:R0:W-:Y:S04]  /*6c00*/  STL [R1+0x100], R6 ;  /* 0x0001000601007387 */ /* 0x0001e80000100800 */
[----:B0-----:R-:W4:Y:S01]  /*6c10*/  LDL.LU R6, [R1+0x8] ;  /* 0x0000080001067983 */ /* 0x001f220000300800 */
[----:B------:R-:W-:-:S02]  /*6c20*/  ISETP.GT.U32.AND P6, PT, R15, R17, PT ;  /* 0x000000110f00720c */ /* 0x000fc40003fc4070 */
[C---:B------:R-:W-:Y:S02]  /*6c30*/  ISETP.GT.U32.AND P3, PT, R15.reuse, R23, PT ;  /* 0x000000170f00720c */ /* 0x040fe40003f64070 */
[C---:B------:R-:W-:Y:S02]  /*6c40*/  ISETP.GT.U32.AND P5, PT, R15.reuse, R22, PT ;  /* 0x000000160f00720c */ /* 0x040fe40003fa4070 */
[C---:B------:R-:W-:Y:S02]  /*6c50*/  ISETP.GT.U32.AND P2, PT, R15.reuse, R21, PT ;  /* 0x000000150f00720c */ /* 0x040fe40003f44070 */
[C---:B------:R-:W-:Y:S02]  /*6c60*/  ISETP.GT.U32.AND P4, PT, R15.reuse, R20, PT ;  /* 0x000000140f00720c */ /* 0x040fe40003f84070 */
[----:B------:R-:W-:-:S03]  /*6c70*/  ISETP.GT.U32.AND P0, PT, R15, R19, PT ;  /* 0x000000130f00720c */ /* 0x000fc60003f04070 */
[--C-:B------:R-:W-:Y:S02]  /*6c80*/  @!P6 IMAD.IADD R17, R17, 0x1, -R15.reuse ;  /* 0x000000011111e824 */ /* 0x100fe400078e0a0f */
[--C-:B------:R-:W-:Y:S01]  /*6c90*/  @!P3 IMAD.IADD R23, R23, 0x1, -R15.reuse ;  /* 0x000000011717b824 */ /* 0x100fe200078e0a0f */
[C---:B---3--:R-:W-:Y:S02]  /*6ca0*/  ISETP.GT.U32.AND P3, PT, R15.reuse, R18, PT ;  /* 0x000000120f00720c */ /* 0x048fe40003f64070 */
[C---:B------:R-:W-:Y:S01]  /*6cb0*/  ISETP.GT.U32.AND P1, PT, R15.reuse, R17, PT ;  /* 0x000000110f00720c */ /* 0x040fe20003f24070 */
[--C-:B------:R-:W-:Y:S01]  /*6cc0*/  @!P5 IMAD.IADD R22, R22, 0x1, -R15.reuse ;  /* 0x000000011616d824 */ /* 0x100fe200078e0a0f */
[----:B--2---:R-:W-:Y:S01]  /*6cd0*/  ISETP.GT.U32.AND P5, PT, R15, R13, PT ;  /* 0x0000000d0f00720c */ /* 0x004fe20003fa4070 */
[--C-:B------:R-:W-:Y:S01]  /*6ce0*/  @!P2 IMAD.IADD R21, R21, 0x1, -R15.reuse ;  /* 0x000000011515a824 */ /* 0x100fe200078e0a0f */
[C---:B------:R-:W-:Y:S01]  /*6cf0*/  ISETP.GT.U32.AND P2, PT, R15.reuse, R12, PT ;  /* 0x0000000c0f00720c */ /* 0x040fe20003f44070 */
[----:B------:R-:W-:Y:S01]  /*6d00*/  @!P4 IMAD.IADD R20, R20, 0x1, -R15 ;  /* 0x000000011414c824 */ /* 0x000fe200078e0a0f */
[----:B------:R-:W-:-:S02]  /*6d10*/  ISETP.GT.U32.AND P6, PT, R15, R16, PT ;  /* 0x000000100f00720c */ /* 0x000fc40003fc4070 */
[----:B------:R-:W-:Y:S01]  /*6d20*/  ISETP.GT.U32.AND P4, PT, R15, R11, PT ;  /* 0x0000000b0f00720c */ /* 0x000fe20003f84070 */
[--C-:B------:R-:W-:Y:S01]  /*6d30*/  @!P0 IMAD.IADD R19, R19, 0x1, -R15.reuse ;  /* 0x0000000113138824 */ /* 0x100fe200078e0a0f */
[----:B------:R-:W-:Y:S01]  /*6d40*/  ISETP.GT.U32.AND P0, PT, R15, R10, PT ;  /* 0x0000000a0f00720c */ /* 0x000fe20003f04070 */
[--C-:B------:R-:W-:Y:S02]  /*6d50*/  @!P3 IMAD.IADD R18, R18, 0x1, -R15.reuse ;  /* 0x000000011212b824 */ /* 0x100fe400078e0a0f */
[--C-:B------:R-:W-:Y:S02]  /*6d60*/  @!P1 IMAD.IADD R17, R17, 0x1, -R15.reuse ;  /* 0x0000000111119824 */ /* 0x100fe400078e0a0f */
[--C-:B------:R-:W-:Y:S02]  /*6d70*/  @!P5 IMAD.IADD R13, R13, 0x1, -R15.reuse ;  /* 0x000000010d0dd824 */ /* 0x100fe400078e0a0f */
[--C-:B------:R-:W-:Y:S02]  /*6d80*/  @!P2 IMAD.IADD R12, R12, 0x1, -R15.reuse ;  /* 0x000000010c0ca824 */ /* 0x100fe400078e0a0f */
[--C-:B------:R-:W-:Y:S01]  /*6d90*/  @!P6 IMAD.IADD R16, R16, 0x1, -R15.reuse ;  /* 0x000000011010e824 */ /* 0x100fe200078e0a0f */
[----:B------:R-:W-:Y:S01]  /*6da0*/  ISETP.GT.U32.AND P6, PT, R15, R9, PT ;  /* 0x000000090f00720c */ /* 0x000fe20003fc4070 */
[----:B------:R-:W-:-:S02]  /*6db0*/  @!P4 IMAD.IADD R11, R11, 0x1, -R15 ;  /* 0x000000010b0bc824 */ /* 0x000fc400078e0a0f */
[--C-:B------:R-:W-:Y:S01]  /*6dc0*/  @!P0 IMAD.IADD R10, R10, 0x1, -R15.reuse ;  /* 0x000000010a0a8824 */ /* 0x100fe200078e0a0f */
[----:B------:R0:W-:Y:S09]  /*6dd0*/  STL [R1+0x110], R23 ;  /* 0x0001101701007387 */ /* 0x0001f20000100800 */
[----:B------:R-:W-:Y:S01]  /*6de0*/  @!P6 IMAD.IADD R9, R9, 0x1, -R15 ;  /* 0x000000010909e824 */ /* 0x000fe200078e0a0f */
[----:B0-----:R-:W2:Y:S04]  /*6df0*/  LDL.LU R23, [R1+0x15c8] ;  /* 0x0015c80001177983 */ /* 0x001ea80000300800 */
[----:B------:R0:W-:Y:S04]  /*6e00*/  STL [R1+0x128], R22 ;  /* 0x0001281601007387 */ /* 0x0001e80000100800 */
[----:B0-----:R-:W3:Y:S04]  /*6e10*/  LDL.LU R22, [R1+0x15c4] ;  /* 0x0015c40001167983 */ /* 0x001ee80000300800 */
[----:B------:R0:W-:Y:S04]  /*6e20*/  STL [R1+0x10c], R21 ;  /* 0x00010c1501007387 */ /* 0x0001e80000100800 */
[----:B0-----:R-:W2:Y:S04]  /*6e30*/  LDL.LU R21, [R1+0x15c0] ;  /* 0x0015c00001157983 */ /* 0x001ea80000300800 */
[----:B------:R0:W-:Y:S04]  /*6e40*/  STL [R1+0x44], R20 ;  /* 0x0000441401007387 */ /* 0x0001e80000100800 */
[----:B0-----:R-:W2:Y:S04]  /*6e50*/  LDL.LU R20, [R1+0x15bc] ;  /* 0x0015bc0001147983 */ /* 0x001ea80000300800 */
[----:B------:R0:W-:Y:S04]  /*6e60*/  STL [R1+0x40], R19 ;  /* 0x0000401301007387 */ /* 0x0001e80000100800 */
[----:B0-----:R-:W2:Y:S04]  /*6e70*/  LDL.LU R19, [R1+0x15b8] ;  /* 0x0015b80001137983 */ /* 0x001ea80000300800 */
[----:B------:R0:W-:Y:S04]  /*6e80*/  STL [R1+0x3c], R16 ;  /* 0x00003c1001007387 */ /* 0x0001e80000100800 */
[----:B0-----:R-:W2:Y:S04]  /*6e90*/  LDL.LU R16, [R1+0x4] ;  /* 0x0000040001107983 */ /* 0x001ea80000300800 */
[----:B------:R0:W-:Y:S04]  /*6ea0*/  STL [R1+0xe0], R17 ;  /* 0x0000e01101007387 */ /* 0x0001e80000100800 */
[----:B0-----:R-:W2:Y:S01]  /*6eb0*/  LDL.LU R17, [R1] ;  /* 0x0000000001117983 */ /* 0x001ea20000300800 */
[----:B----4-:R-:W-:-:S02]  /*6ec0*/  ISETP.GT.U32.AND P1, PT, R15, R8, PT ;  /* 0x000000080f00720c */ /* 0x010fc40003f24070 */
[----:B------:R-:W-:-:S11]  /*6ed0*/  ISETP.GT.U32.AND P3, PT, R15, R7, PT ;  /* 0x000000070f00720c */ /* 0x000fd60003f64070 */
[--C-:B------:R-:W-:Y:S01]  /*6ee0*/  @!P1 IMAD.IADD R8, R8, 0x1, -R15.reuse ;  /* 0x0000000108089824 */ /* 0x100fe200078e0a0f */
[C---:B------:R-:W-:Y:S02]  /*6ef0*/  ISETP.GT.U32.AND P1, PT, R15.reuse, R18, PT ;  /* 0x000000120f00720c */ /* 0x040fe40003f24070 */
[C---:B------:R-:W-:Y:S02]  /*6f00*/  ISETP.GT.U32.AND P5, PT, R15.reuse, R2, PT ;  /* 0x000000020f00720c */ /* 0x040fe40003fa4070 */
[----:B------:R-:W-:Y:S01]  /*6f10*/  ISETP.GT.U32.AND P2, PT, R15, R3, PT ;  /* 0x000000030f00720c */ /* 0x000fe20003f44070 */
[----:B------:R-:W-:Y:S01]  /*6f20*/  @!P3 IMAD.IADD R7, R7, 0x1, -R15 ;  /* 0x000000010707b824 */ /* 0x000fe200078e0a0f */
[C---:B------:R-:W-:Y:S02]  /*6f30*/  ISETP.GT.U32.AND P3, PT, R15.reuse, R13, PT ;  /* 0x0000000d0f00720c */ /* 0x040fe40003f64070 */
[C---:B------:R-:W-:Y:S02]  /*6f40*/  ISETP.GT.U32.AND P4, PT, R15.reuse, R4, PT ;  /* 0x000000040f00720c */ /* 0x040fe40003f84070 */
[----:B------:R-:W-:-:S05]  /*6f50*/  ISETP.GT.U32.AND P0, PT, R15, R5, PT ;  /* 0x000000050f00720c */ /* 0x000fca0003f04070 */
[--C-:B------:R-:W-:Y:S01]  /*6f60*/  @!P5 IMAD.IADD R2, R2, 0x1, -R15.reuse ;  /* 0x000000010202d824 */ /* 0x100fe200078e0a0f */
[----:B------:R-:W-:Y:S01]  /*6f70*/  ISETP.GT.U32.AND P5, PT, R15, R12, PT ;  /* 0x0000000c0f00720c */ /* 0x000fe20003fa4070 */
[----:B------:R-:W-:Y:S01]  /*6f80*/  @!P2 IMAD.IADD R3, R3, 0x1, -R15 ;  /* 0x000000010303a824 */ /* 0x000fe200078e0a0f */
[----:B------:R-:W-:-:S03]  /*6f90*/  ISETP.GT.U32.AND P2, PT, R15, R11, PT ;  /* 0x0000000b0f00720c */ /* 0x000fc60003f44070 */
[--C-:B------:R-:W-:Y:S01]  /*6fa0*/  @!P4 IMAD.IADD R4, R4, 0x1, -R15.reuse ;  /* 0x000000010404c824 */ /* 0x100fe200078e0a0f */
[C---:B------:R-:W-:Y:S02]  /*6fb0*/  ISETP.GT.U32.AND P4, PT, R15.reuse, R10, PT ;  /* 0x0000000a0f00720c */ /* 0x040fe40003f84070 */
[----:B------:R-:W-:Y:S01]  /*6fc0*/  ISETP.GT.U32.AND P6, PT, R15, R6, PT ;  /* 0x000000060f00720c */ /* 0x000fe20003fc4070 */
[--C-:B------:R-:W-:Y:S01]  /*6fd0*/  @!P0 IMAD.IADD R5, R5, 0x1, -R15.reuse ;  /* 0x0000000105058824 */ /* 0x100fe200078e0a0f */
[C---:B------:R-:W-:Y:S01]  /*6fe0*/  ISETP.GT.U32.AND P0, PT, R15.reuse, R9, PT ;  /* 0x000000090f00720c */ /* 0x040fe20003f04070 */
[--C-:B------:R-:W-:Y:S01]  /*6ff0*/  @!P1 IMAD.IADD R18, R18, 0x1, -R15.reuse ;  /* 0x0000000112129824 */ /* 0x100fe200078e0a0f */
[----:B------:R-:W-:Y:S01]  /*7000*/  ISETP.GT.U32.AND P1, PT, R15, R8, PT ;  /* 0x000000080f00720c */ /* 0x000fe20003f24070 */
[--C-:B------:R-:W-:Y:S01]  /*7010*/  @!P3 IMAD.IADD R13, R13, 0x1, -R15.reuse ;  /* 0x000000010d0db824 */ /* 0x100fe200078e0a0f */
[C---:B------:R-:W-:Y:S01]  /*7020*/  ISETP.GT.U32.AND P3, PT, R15.reuse, R7, PT ;  /* 0x000000070f00720c */ /* 0x040fe20003f64070 */
[--C-:B------:R-:W-:Y:S01]  /*7030*/  @!P5 IMAD.IADD R12, R12, 0x1, -R15.reuse ;  /* 0x000000010c0cd824 */ /* 0x100fe200078e0a0f */
[----:B------:R-:W-:Y:S01]  /*7040*/  ISETP.GT.U32.AND P5, PT, R15, R2, PT ;  /* 0x000000020f00720c */ /* 0x000fe20003fa4070 */
[--C-:B------:R-:W-:Y:S01]  /*7050*/  @!P2 IMAD.IADD R11, R11, 0x1, -R15.reuse ;  /* 0x000000010b0ba824 */ /* 0x100fe200078e0a0f */
[----:B------:R0:W-:Y:S01]  /*7060*/  STL [R1+0x38], R18 ;  /* 0x0000381201007387 */ /* 0x0001e20000100800 */
[C---:B------:R-:W-:Y:S01]  /*7070*/  ISETP.GT.U32.AND P2, PT, R15.reuse, R3, PT ;  /* 0x000000030f00720c */ /* 0x040fe20003f44070 */
[--C-:B------:R-:W-:Y:S01]  /*7080*/  @!P4 IMAD.IADD R10, R10, 0x1, -R15.reuse ;  /* 0x000000010a0ac824 */ /* 0x100fe200078e0a0f */
[C---:B------:R-:W-:Y:S01]  /*7090*/  ISETP.GT.U32.AND P4, PT, R15.reuse, R4, PT ;  /* 0x000000040f00720c */ /* 0x040fe20003f84070 */
[--C-:B------:R-:W-:Y:S01]  /*70a0*/  @!P6 IMAD.IADD R6, R6, 0x1, -R15.reuse ;  /* 0x000000010606e824 */ /* 0x100fe200078e0a0f */
[----:B------:R-:W-:Y:S01]  /*70b0*/  ISETP.GT.U32.AND P6, PT, R15, R5, PT ;  /* 0x000000050f00720c */ /* 0x000fe20003fc4070 */
[--C-:B------:R-:W-:Y:S01]  /*70c0*/  @!P0 IMAD.IADD R9, R9, 0x1, -R15.reuse ;  /* 0x0000000109098824 */ /* 0x100fe200078e0a0f */
[----:B0-----:R-:W4:Y:S04]  /*70d0*/  LDL.LU R18, [R1+0x15b4] ;  /* 0x0015b40001127983 */ /* 0x001f280000300800 */
[----:B------:R0:W-:Y:S01]  /*70e0*/  STL [R1+0x34], R13 ;  /* 0x0000340d01007387 */ /* 0x0001e20000100800 */
[----:B------:R-:W-:Y:S01]  /*70f0*/  ISETP.GT.U32.AND P0, PT, R15, R6, PT ;  /* 0x000000060f00720c */ /* 0x000fe20003f04070 */
[----:B------:R-:W-:-:S02]  /*7100*/  @!P1 IMAD.IADD R8, R8, 0x1, -R15 ;  /* 0x0000000108089824 */ /* 0x000fc400078e0a0f */
[--C-:B------:R-:W-:Y:S01]  /*7110*/  @!P3 IMAD.IADD R7, R7, 0x1, -R15.reuse ;  /* 0x000000010707b824 */ /* 0x100fe200078e0a0f */
[----:B0-----:R-:W3:Y:S04]  /*7120*/  LDL.LU R13, [R1+0x15b0] ;  /* 0x0015b000010d7983 */ /* 0x001ee80000300800 */
[----:B------:R0:W-:Y:S01]  /*7130*/  STL [R1+0x30], R12 ;  /* 0x0000300c01007387 */ /* 0x0001e20000100800 */
[----:B------:R-:W-:-:S03]  /*7140*/  @!P5 IMAD.IADD R2, R2, 0x1, -R15 ;  /* 0x000000010202d824 */ /* 0x000fc600078e0a0f */
        /* <DEDUP_REMOVED lines=13> */
[----:B------:R0:W-:Y:S04]  /*7220*/  STL [R1+0x1c], R7 ;  /* 0x00001c0701007387 */ /* 0x0001e80000100800 */
[----:B0-----:R-:W4:Y:S04]  /*7230*/  LDL.LU R7, [R1+0x1598] ;  /* 0x0015980001077983 */ /* 0x001f280000300800 */
        /* <DEDUP_REMOVED lines=9> */
[----:B0-----:R-:W4:Y:S01]  /*72d0*/  LDL.LU R6, [R1+0x1584] ;  /* 0x0015840001067983 */ /* 0x001f220000300800 */
[----:B--2---:R-:W-:-:S02]  /*72e0*/  ISETP.GT.U32.AND P3, PT, R15, R17, PT ;  /* 0x000000110f00720c */ /* 0x004fc40003f64070 */
[----:B------:R-:W-:-:S11]  /*72f0*/  ISETP.GT.U32.AND P1, PT, R15, R16, PT ;  /* 0x000000100f00720c */ /* 0x000fd60003f24070 */
[--C-:B------:R-:W-:Y:S02]  /*7300*/  @!P3 IMAD.IADD R17, R17, 0x1, -R15.reuse ;  /* 0x000000011111b824 */ /* 0x100fe400078e0a0f */
[----:B------:R-:W-:Y:S01]  /*7310*/  @!P1 IMAD.IADD R16, R16, 0x1, -R15 ;  /* 0x0000000110109824 */ /* 0x000fe200078e0a0f */
[C---:B---3--:R-:W-:Y:S02]  /*7320*/  ISETP.GT.U32.AND P3, PT, R15.reuse, R8, PT ;  /* 0x000000080f00720c */ /* 0x048fe40003f64070 */
[C---:B----4-:R-:W-:Y:S02]  /*7330*/  ISETP.GT.U32.AND P1, PT, R15.reuse, R7, PT ;  /* 0x000000070f00720c */ /* 0x050fe40003f24070 */
[C---:B------:R-:W-:Y:S02]  /*7340*/  ISETP.GT.U32.AND P5, PT, R15.reuse, R2, PT ;  /* 0x000000020f00720c */ /* 0x040fe40003fa4070 */
[----:B------:R-:W-:-:S11]  /*7350*/  ISETP.GT.U32.AND P2, PT, R15, R3, PT ;  /* 0x000000030f00720c */ /* 0x000fd60003f44070 */
[--C-:B------:R-:W-:Y:S01]  /*7360*/  @!P5 IMAD.IADD R2, R2, 0x1, -R15.reuse ;  /* 0x000000010202d824 */ /* 0x100fe200078e0a0f */
[C---:B------:R-:W-:Y:S02]  /*7370*/  ISETP.GT.U32.AND P5, PT, R15.reuse, R9, PT ;  /* 0x000000090f00720c */ /* 0x040fe40003fa4070 */
[----:B------:R-:W-:Y:S01]  /*7380*/  ISETP.GT.U32.AND P4, PT, R15, R4, PT ;  /* 0x000000040f00720c */ /* 0x000fe20003f84070 */
[----:B------:R-:W-:Y:S01]  /*7390*/  @!P2 IMAD.IADD R3, R3, 0x1, -R15 ;  /* 0x000000010303a824 */ /* 0x000fe200078e0a0f */
[C---:B------:R-:W-:Y:S02]  /*73a0*/  ISETP.GT.U32.AND P2, PT, R15.reuse, R10, PT ;  /* 0x0000000a0f00720c */ /* 0x040fe40003f44070 */
[----:B------:R-:W-:-:S09]  /*73b0*/  ISETP.GT.U32.AND P6, PT, R15, R5, PT ;  /* 0x000000050f00720c */ /* 0x000fd20003fc4070 */
[--C-:B------:R-:W-:Y:S01]  /*73c0*/  @!P4 IMAD.IADD R4, R4, 0x1, -R15.reuse ;  /* 0x000000010404c824 */ /* 0x100fe200078e0a0f */
[C---:B------:R-:W-:Y:S02]  /*73d0*/  ISETP.GT.U32.AND P4, PT, R15.reuse, R11, PT ;  /* 0x0000000b0f00720c */ /* 0x040fe40003f84070 */
[C---:B------:R-:W-:Y:S01]  /*73e0*/  ISETP.GT.U32.AND P0, PT, R15.reuse, R6, PT ;  /* 0x000000060f00720c */ /* 0x040fe20003f04070 */
[--C-:B------:R-:W-:Y:S01]  /*73f0*/  @!P3 IMAD.IADD R8, R8, 0x1, -R15.reuse ;  /* 0x000000010808b824 */ /* 0x100fe200078e0a0f */
[----:B------:R-:W-:Y:S01]  /*7400*/  ISETP.GT.U32.AND P3, PT, R15, R2, PT ;  /* 0x000000020f00720c */ /* 0x000fe20003f64070 */
[--C-:B------:R-:W-:Y:S02]  /*7410*/  @!P6 IMAD.IADD R5, R5, 0x1, -R15.reuse ;  /* 0x000000010505e824 */ /* 0x100fe400078e0a0f */
[----:B------:R-:W-:-:S08]  /*7420*/  @!P1 IMAD.IADD R7, R7, 0x1, -R15 ;  /* 0x0000000107079824 */ /* 0x000fd000078e0a0f */
[--C-:B------:R-:W-:Y:S01]  /*7430*/  @!P0 IMAD.IADD R6, R6, 0x1, -R15.reuse ;  /* 0x0000000106068824 */ /* 0x100fe200078e0a0f */
[----:B------:R-:W-:Y:S01]  /*7440*/  ISETP.GT.U32.AND P0, PT, R15, R16, PT ;  /* 0x000000100f00720c */ /* 0x000fe20003f04070 */
[--C-:B------:R-:W-:Y:S01]  /*7450*/  @!P5 IMAD.IADD R9, R9, 0x1, -R15.reuse ;  /* 0x000000010909d824 */ /* 0x100fe200078e0a0f */
[C---:B------:R-:W-:Y:S01]  /*7460*/  ISETP.GT.U32.AND P1, PT, R15.reuse, R17, PT ;  /* 0x000000110f00720c */ /* 0x040fe20003f24070 */
[--C-:B------:R-:W-:Y:S01]  /*7470*/  @!P2 IMAD.IADD R10, R10, 0x1, -R15.reuse ;  /* 0x000000010a0aa824 */ /* 0x100fe200078e0a0f */
[----:B------:R-:W-:Y:S01]  /*7480*/  ISETP.GT.U32.AND P5, PT, R15, R3, PT ;  /* 0x000000030f00720c */ /* 0x000fe20003fa4070 */
[----:B------:R-:W-:Y:S01]  /*7490*/  @!P4 IMAD.IADD R11, R11, 0x1, -R15 ;  /* 0x000000010b0bc824 */ /* 0x000fe200078e0a0f */
[C---:B------:R-:W-:Y:S02]  /*74a0*/  ISETP.GT.U32.AND P2, PT, R15.reuse, R4, PT ;  /* 0x000000040f00720c */ /* 0x040fe40003f44070 */
[----:B------:R-:W-:-:S05]  /*74b0*/  ISETP.GT.U32.AND P4, PT, R15, R5, PT ;  /* 0x000000050f00720c */ /* 0x000fca0003f84070 */
[--C-:B------:R-:W-:Y:S01]  /*74c0*/  @!P0 IMAD.IADD R16, R16, 0x1, -R15.reuse ;  /* 0x0000000110108824 */ /* 0x100fe200078e0a0f */
[----:B------:R-:W-:Y:S01]  /*74d0*/  ISETP.GT.U32.AND P0, PT, R15, R6, PT ;  /* 0x000000060f00720c */ /* 0x000fe20003f04070 */
[--C-:B------:R-:W-:Y:S02]  /*74e0*/  @!P3 IMAD.IADD R2, R2, 0x1, -R15.reuse ;  /* 0x000000010202b824 */ /* 0x100fe400078e0a0f */
[--C-:B------:R-:W-:Y:S02]  /*74f0*/  @!P1 IMAD.IADD R17, R17, 0x1, -R15.reuse ;  /* 0x0000000111119824 */ /* 0x100fe400078e0a0f */
[--C-:B------:R-:W-:Y:S01]  /*7500*/  @!P5 IMAD.IADD R3, R3, 0x1, -R15.reuse ;  /* 0x000000010303d824 */ /* 0x100fe200078e0a0f */
[----:B------:R-:W-:Y:S01]  /*7510*/  STL [R1+0x4], R16 ;  /* 0x0000041001007387 */ /* 0x000fe20000100800 */
[--C-:B------:R-:W-:Y:S02]  /*7520*/  @!P2 IMAD.IADD R4, R4, 0x1, -R15.reuse ;  /* 0x000000010404a824 */ /* 0x100fe400078e0a0f */
[--C-:B------:R-:W-:Y:S01]  /*7530*/  @!P4 IMAD.IADD R5, R5, 0x1, -R15.reuse ;  /* 0x000000010505c824 */ /* 0x100fe200078e0a0f */
[----:B------:R-:W-:Y:S03]  /*7540*/  STL [R1+0x1568], R2 ;  /* 0x0015680201007387 */ /* 0x000fe60000100800 */
[----:B------:R-:W-:Y:S01]  /*7550*/  @!P0 IMAD.IADD R6, R6, 0x1, -R15 ;  /* 0x0000000106068824 */ /* 0x000fe200078e0a0f */
[----:B------:R-:W-:Y:S04]  /*7560*/  STL [R1], R17 ;  /* 0x0000001101007387 */ /* 0x000fe80000100800 */
[----:B------:R-:W-:Y:S04]  /*7570*/  STL [R1+0x156c], R3 ;  /* 0x00156c0301007387 */ /* 0x000fe80000100800 */
[----:B------:R0:W-:Y:S01]  /*7580*/  STL [R1+0x1570], R4 ;  /* 0x0015700401007387 */ /* 0x0001e20000100800 */
[----:B------:R-:W-:-:S02]  /*7590*/  ISETP.GT.U32.AND P1, PT, R15, R7, PT ;  /* 0x000000070f00720c */ /* 0x000fc40003f24070 */
[----:B------:R-:W-:Y:S01]  /*75a0*/  ISETP.GT.U32.AND P3, PT, R15, R8, PT ;  /* 0x000000080f00720c */ /* 0x000fe20003f64070 */
[----:B0-----:R-:W2:Y:S04]  /*75b0*/  LDL.LU R4, [R1+0x190] ;  /* 0x0001900001047983 */ /* 0x001ea80000300800 */
[----:B------:R-:W-:Y:S04]  /*75c0*/  STL [R1+0x1574], R5 ;  /* 0x0015740501007387 */ /* 0x000fe80000100800 */
[----:B------:R-:W3:Y:S04]  /*75d0*/  LDL R17, [R1+0x1270] ;  /* 0x0012700001117983 */ /* 0x000ee80000100800 */
[----:B------:R-:W4:Y:S04]  /*75e0*/  LDL R3, [R1+0x127c] ;  /* 0x00127c0001037983 */ /* 0x000f280000100800 */
[----:B------:R-:W4:Y:S04]  /*75f0*/  LDL R2, [R1+0x12c8] ;  /* 0x0012c80001027983 */ /* 0x000f280000100800 */
[----:B------:R0:W-:Y:S04]  /*7600*/  STL [R1+0x1578], R6 ;  /* 0x0015780601007387 */ /* 0x0001e80000100800 */
[----:B0-----:R-:W4:Y:S01]  /*7610*/  LDL.LU R6, [R1+0x18c] ;  /* 0x00018c0001067983 */ /* 0x001f220000300800 */
[----:B------:R-:W-:-:S02]  /*7620*/  @!P1 IMAD.IADD R7, R7, 0x1, -R15 ;  /* 0x0000000107079824 */ /* 0x000fc400078e0a0f */
[----:B------:R-:W-:-:S03]  /*7630*/  @!P3 IMAD.IADD R8, R8, 0x1, -R15 ;  /* 0x000000010808b824 */ /* 0x000fc600078e0a0f */
[----:B------:R-:W-:Y:S04]  /*7640*/  STL [R1+0x157c], R7 ;  /* 0x00157c0701007387 */ /* 0x000fe80000100800 */
[----:B------:R0:W-:Y:S04]  /*7650*/  STL [R1+0x1580], R8 ;  /* 0x0015800801007387 */ /* 0x0001e80000100800 */
[----:B0-----:R-:W4:Y:S01]  /*7660*/  LDL R8, [R1+0x4b8] ;  /* 0x0004b80001087983 */ /* 0x001f220000100800 */
[C---:B------:R-:W-:Y:S02]  /*7670*/  ISETP.GT.U32.AND P6, PT, R15.reuse, R12, PT ;  /* 0x0000000c0f00720c */ /* 0x040fe40003fc4070 */
[----:B------:R-:W-:-:S02]  /*7680*/  ISETP.GT.U32.AND P5, PT, R15, R9, PT ;  /* 0x000000090f00720c */ /* 0x000fc40003fa4070 */
[C---:B------:R-:W-:Y:S02]  /*7690*/  ISETP.GT.U32.AND P2, PT, R15.reuse, R10, PT ;  /* 0x0000000a0f00720c */ /* 0x040fe40003f44070 */
[C---:B------:R-:W-:Y:S02]  /*76a0*/  ISETP.GT.U32.AND P1, PT, R15.reuse, R18, PT ;  /* 0x000000120f00720c */ /* 0x040fe40003f24070 */
[----:B------:R-:W-:-:S05]  /*76b0*/  ISETP.GT.U32.AND P0, PT, R15, R13, PT ;  /* 0x0000000d0f00720c */ /* 0x000fca0003f04070 */
[--C-:B------:R-:W-:Y:S01]  /*76c0*/  @!P6 IMAD.IADD R12, R12, 0x1, -R15.reuse ;  /* 0x000000010c0ce824 */ /* 0x100fe200078e0a0f */
[----:B------:R-:W-:Y:S01]  /*76d0*/  ISETP.GT.U32.AND P6, PT, R15, R11, PT ;  /* 0x0000000b0f00720c */ /* 0x000fe20003fc4070 */
[--C-:B------:R-:W-:Y:S01]  /*76e0*/  @!P5 IMAD.IADD R9, R9, 0x1, -R15.reuse ;  /* 0x000000010909d824 */ /* 0x100fe200078e0a0f */
[C---:B------:R-:W-:Y:S01]  /*76f0*/  ISETP.GT.U32.AND P3, PT, R15.reuse, R19, PT ;  /* 0x000000130f00720c */ /* 0x040fe20003f64070 */
[--C-:B------:R-:W-:Y:S01]  /*7700*/  @!P2 IMAD.IADD R10, R10, 0x1, -R15.reuse ;  /* 0x000000010a0aa824 */ /* 0x100fe200078e0a0f */
[C---:B------:R-:W-:Y:S02]  /*7710*/  ISETP.GT.U32.AND P4, PT, R15.reuse, R12, PT ;  /* 0x0000000c0f00720c */ /* 0x040fe40003f84070 */
[C---:B------:R-:W-:Y:S02]  /*7720*/  ISETP.GT.U32.AND P5, PT, R15.reuse, R20, PT ;  /* 0x000000140f00720c */ /* 0x040fe40003fa4070 */
[C---:B------:R-:W-:Y:S02]  /*7730*/  ISETP.GT.U32.AND P2, PT, R15.reuse, R21, PT ;  /* 0x000000150f00720c */ /* 0x040fe40003f44070 */
[----:B------:R-:W-:Y:S01]  /*7740*/  IABS R29, R29 ;  /* 0x0000001d001d7213 */ /* 0x000fe20000000000 */
[--C-:B------:R-:W-:Y:S01]  /*7750*/  @!P1 IMAD.IADD R18, R18, 0x1, -R15.reuse ;  /* 0x0000000112129824 */ /* 0x100fe200078e0a0f */
[----:B------:R-:W-:Y:S01]  /*7760*/  ISETP.GT.U32.AND P1, PT, R15, R25, PT ;  /* 0x000000190f00720c */ /* 0x000fe20003f24070 */
[--C-:B------:R-:W-:Y:S01]  /*7770*/  @!P6 IMAD.IADD R11, R11, 0x1, -R15.reuse ;  /* 0x000000010b0be824 */ /* 0x100fe200078e0a0f */
[C---:B------:R-:W-:Y:S01]  /*7780*/  ISETP.GT.U32.AND P6, PT, R15.reuse, R22, PT ;  /* 0x000000160f00720c */ /* 0x040fe20003fc4070 */
[----:B------:R-:W-:Y:S01]  /*7790*/  IMAD.HI.U32 R14, R14, R29, RZ ;  /* 0x0000001d0e0e7227 */ /* 0x000fe200078e00ff */
[----:B------:R-:W0:Y:S03]  /*77a0*/  S2R R5, SR_TID.X ;  /* 0x0000000000057919 */ /* 0x000e260000002100 */
[--C-:B------:R-:W-:Y:S01]  /*77b0*/  @!P4 IMAD.IADD R12, R12, 0x1, -R15.reuse ;  /* 0x000000010c0cc824 */ /* 0x100fe200078e0a0f */
[----:B------:R-:W-:Y:S01]  /*77c0*/  ISETP.GT.U32.AND P4, PT, R15, R23, PT ;  /* 0x000000170f00720c */ /* 0x000fe20003f84070 */
[--C-:B------:R-:W-:Y:S01]  /*77d0*/  @!P0 IMAD.IADD R13, R13, 0x1, -R15.reuse ;  /* 0x000000010d0d8824 */ /* 0x100fe200078e0a0f */
[----:B------:R-:W-:Y:S01]  /*77e0*/  ISETP.GT.U32.AND P0, PT, R15, R24, PT ;  /* 0x000000180f00720c */ /* 0x000fe20003f04070 */
[--C-:B------:R-:W-:Y:S01]  /*77f0*/  @!P3 IMAD.IADD R19, R19, 0x1, -R15.reuse ;  /* 0x000000011313b824 */ /* 0x100fe200078e0a0f */
[C---:B------:R-:W-:Y:S01]  /*7800*/  ISETP.GT.U32.AND P3, PT, R15.reuse, R26, PT ;  /* 0x0000001a0f00720c */ /* 0x040fe20003f64070 */
[--C-:B------:R-:W-:Y:S01]  /*7810*/  @!P5 IMAD.IADD R20, R20, 0x1, -R15.reuse ;  /* 0x000000011414d824 */ /* 0x100fe200078e0a0f */
[----:B------:R-:W-:Y:S01]  /*7820*/  ISETP.GT.U32.AND P5, PT, R15, R27, PT ;  /* 0x0000001b0f00720c */ /* 0x000fe20003fa4070 */
[----:B------:R-:W-:Y:S01]  /*7830*/  @!P2 IMAD.IADD R21, R21, 0x1, -R15 ;  /* 0x000000011515a824 */ /* 0x000fe200078e0a0f */
[----:B------:R-:W-:Y:S01]  /*7840*/  ISETP.GT.U32.AND P2, PT, R15, R28, PT ;  /* 0x0000001c0f00720c */ /* 0x000fe20003f44070 */
[----:B------:R-:W-:-:S04]  /*7850*/  IMAD.MOV R14, RZ, RZ, -R14 ;  /* 0x000000ffff0e7224 */ /* 0x000fc800078e0a0e */
[----:B------:R-:W-:Y:S02]  /*7860*/  IMAD R29, R15, R14, R29 ;  /* 0x0000000e0f1d7224 */ /* 0x000fe400078e021d */
[--C-:B------:R-:W-:Y:S02]  /*7870*/  @!P6 IMAD.IADD R22, R22, 0x1, -R15.reuse ;  /* 0x000000011616e824 */ /* 0x100fe400078e0a0f */
[--C-:B------:R-:W-:Y:S01]  /*7880*/  @!P1 IMAD.IADD R25, R25, 0x1, -R15.reuse ;  /* 0x0000000119199824 */ /* 0x100fe200078e0a0f */
[C---:B------:R-:W-:Y:S02]  /*7890*/  ISETP.GT.U32.AND P6, PT, R15.reuse, R29, PT ;  /* 0x0000001d0f00720c */ /* 0x040fe40003fc4070 */
[----:B------:R-:W-:Y:S01]  /*78a0*/  ISETP.GT.U32.AND P1, PT, R15, R19, PT ;  /* 0x000000130f00720c */ /* 0x000fe20003f24070 */
[--C-:B------:R-:W-:Y:S01]  /*78b0*/  @!P4 IMAD.IADD R23, R23, 0x1, -R15.reuse ;  /* 0x000000011717c824 */ /* 0x100fe200078e0a0f */
[C---:B------:R-:W-:Y:S01]  /*78c0*/  ISETP.GT.U32.AND P4, PT, R15.reuse, R13, PT ;  /* 0x0000000d0f00720c */ /* 0x040fe20003f84070 */
[--C-:B------:R-:W-:Y:S01]  /*78d0*/  @!P0 IMAD.IADD R24, R24, 0x1, -R15.reuse ;  /* 0x0000000118188824 */ /* 0x100fe200078e0a0f */
[C---:B------:R-:W-:Y:S01]  /*78e0*/  ISETP.GT.U32.AND P0, PT, R15.reuse, R18, PT ;  /* 0x000000120f00720c */ /* 0x040fe20003f04070 */
[--C-:B------:R-:W-:Y:S01]  /*78f0*/  @!P3 IMAD.IADD R26, R26, 0x1, -R15.reuse ;  /* 0x000000011a1ab824 */ /* 0x100fe200078e0a0f */
[----:B------:R-:W-:Y:S01]  /*7900*/  ISETP.GT.U32.AND P3, PT, R15, R20, PT ;  /* 0x000000140f00720c */ /* 0x000fe20003f64070 */
[--C-:B------:R-:W-:Y:S01]  /*7910*/  @!P5 IMAD.IADD R27, R27, 0x1, -R15.reuse ;  /* 0x000000011b1bd824 */ /* 0x100fe200078e0a0f */
[C---:B------:R-:W-:Y:S01]  /*7920*/  ISETP.GT.U32.AND P5, PT, R15.reuse, R21, PT ;  /* 0x000000150f00720c */ /* 0x040fe20003fa4070 */
[----:B------:R-:W-:Y:S01]  /*7930*/  @!P2 IMAD.IADD R28, R28, 0x1, -R15 ;  /* 0x000000011c1ca824 */ /* 0x000fe200078e0a0f */
[----:B------:R-:W-:Y:S01]  /*7940*/  ISETP.GT.U32.AND P2, PT, R15, R22, PT ;  /* 0x000000160f00720c */ /* 0x000fe20003f44070 */
[----:B------:R-:W-:-:S02]  /*7950*/  IMAD.MOV.U32 R7, RZ, RZ, c[0x0][0x180] ;  /* 0x00006000ff077624 */ /* 0x000fc400078e00ff */
[----:B0-----:R-:W-:-:S03]  /*7960*/  IMAD.SHL.U32 R14, R5, 0x40, RZ ;  /* 0x00000040050e7824 */ /* 0x001fc600078e00ff */
[----:B------:R-:W-:Y:S01]  /*7970*/  IADD3 R7, R7, 0x7f, RZ ;  /* 0x0000007f07077810 */ /* 0x000fe20007ffe0ff */
[--C-:B------:R-:W-:Y:S02]  /*7980*/  @!P6 IMAD.IADD R29, R29, 0x1, -R15.reuse ;  /* 0x000000011d1de824 */ /* 0x100fe400078e0a0f */
[----:B------:R-:W-:Y:S01]  /*7990*/  @!P1 IMAD.IADD R19, R19, 0x1, -R15 ;  /* 0x0000000113139824 */ /* 0x000fe200078e0a0f */
[----:B------:R-:W-:Y:S02]  /*79a0*/  ISETP.GT.U32.AND P1, PT, R15, R25, PT ;  /* 0x000000190f00720c */ /* 0x000fe40003f24070 */
[----:B------:R-:W-:Y:S01]  /*79b0*/  SHF.R.S32.HI R16, RZ, 0x1f, R7 ;  /* 0x0000001fff107819 */ /* 0x000fe20000011407 */
        /* <DEDUP_REMOVED lines=9> */
[----:B------:R-:W-:-:S02]  /*7a50*/  ISETP.GT.U32.AND P2, PT, R15, R28, PT ;  /* 0x0000001c0f00720c */ /* 0x000fc40003f44070 */
[----:B------:R-:W-:Y:S02]  /*7a60*/  ISETP.GT.U32.AND P6, PT, R15, R29, PT ;  /* 0x0000001d0f00720c */ /* 0x000fe40003fc4070 */
[----:B------:R-:W-:Y:S02]  /*7a70*/  LOP3.LUT R5, R5, 0x3f, RZ, 0xc0, !PT ;  /* 0x0000003f05057812 */ /* 0x000fe400078ec0ff */
[----:B------:R-:W-:Y:S01]  /*7a80*/  LEA.HI R7, R16, R7, RZ, 0x7 ;  /* 0x0000000710077211 */ /* 0x000fe200078f38ff */
[--C-:B------:R-:W-:Y:S02]  /*7a90*/  @!P1 IMAD.IADD R25, R25, 0x1, -R15.reuse ;  /* 0x0000000119199824 */ /* 0x100fe400078e0a0f */
[--C-:B------:R-:W-:Y:S02]  /*7aa0*/  @!P4 IMAD.IADD R23, R23, 0x1, -R15.reuse ;  /* 0x000000011717c824 */ /* 0x100fe400078e0a0f */
[--C-:B------:R-:W-:Y:S02]  /*7ab0*/  @!P0 IMAD.IADD R24, R24, 0x1, -R15.reuse ;  /* 0x0000000118188824 */ /* 0x100fe400078e0a0f */
[----:B------:R-:W-:-:S02]  /*7ac0*/  @!P3 IMAD.IADD R26, R26, 0x1, -R15 ;  /* 0x000000011a1ab824 */ /* 0x000fc400078e0a0f */
[--C-:B------:R-:W-:Y:S02]  /*7ad0*/  @!P5 IMAD.IADD R27, R27, 0x1, -R15.reuse ;  /* 0x000000011b1bd824 */ /* 0x100fe400078e0a0f */
[--C-:B------:R-:W-:Y:S02]  /*7ae0*/  @!P2 IMAD.IADD R28, R28, 0x1, -R15.reuse ;  /* 0x000000011c1ca824 */ /* 0x100fe400078e0a0f */
[----:B------:R-:W-:Y:S01]  /*7af0*/  @!P6 IMAD.IADD R29, R29, 0x1, -R15 ;  /* 0x000000011d1de824 */ /* 0x000fe200078e0a0f */
[----:B--2---:R-:W-:Y:S02]  /*7b00*/  LOP3.LUT R7, R4, 0x800, R14, 0xf8, !PT ;  /* 0x0000080004077812 */ /* 0x004fe400078ef80e */
[----:B------:R-:W2:Y:S01]  /*7b10*/  LDL R4, [R1+0x12d4] ;  /* 0x0012d40001047983 */ /* 0x000ea20000100800 */
[----:B---3--:R-:W-:Y:S02]  /*7b20*/  ISETP.GE.AND P5, PT, R17, RZ, PT ;  /* 0x000000ff1100720c */ /* 0x008fe40003fa6270 */
[----:B----4-:R-:W-:-:S02]  /*7b30*/  ISETP.GE.AND P3, PT, R3, RZ, PT ;  /* 0x000000ff0300720c */ /* 0x010fc40003f66270 */
[----:B------:R-:W-:-:S05]  /*7b40*/  LOP3.LUT R6, R6, 0x400, R14, 0xf8, !PT ;  /* 0x0000040006067812 */ /* 0x000fca00078ef80e */
[----:B------:R0:W-:Y:S04]  /*7b50*/  STL [R1+0x38c], R6 ;  /* 0x00038c0601007387 */ /* 0x0001e80000100800 */
[----:B------:R1:W-:Y:S04]  /*7b60*/  STL [R1+0x388], R7 ;  /* 0x0003880701007387 */ /* 0x0003e80000100800 */
[----:B------:R-:W3:Y:S01]  /*7b70*/  LDL R3, [R1+0x12d8] ;  /* 0x0012d80001037983 */ /* 0x000ee20000100800 */
[----:B0-----:R-:W-:-:S03]  /*7b80*/  IMAD R6, R5, c[0x0][0x18c], RZ ;  /* 0x0000630005067a24 */ /* 0x001fc600078e02ff */
[----:B------:R-:W4:Y:S02]  /*7b90*/  LDL R5, [R1+0x12e4] ;  /* 0x0012e40001057983 */ /* 0x000f240000100800 */
[----:B------:R-:W-:Y:S01]  /*7ba0*/  LEA R14, P1, R6, c[0x0][0x168], 0x1 ;  /* 0x00005a00060e7a11 */ /* 0x000fe200078208ff */
[----:B-1----:R-:W-:-:S03]  /*7bb0*/  IMAD.MOV.U32 R7, RZ, RZ, c[0x0][0x18c] ;  /* 0x00006300ff077624 */ /* 0x002fc600078e00ff */
[----:B------:R-:W-:Y:S01]  /*7bc0*/  LEA.HI.X.SX32 R15, R6, c[0x0][0x16c], 0x1, P1 ;  /* 0x00005b00060f7a11 */ /* 0x000fe200008f0eff */
[----:B------:R-:W-:Y:S01]  /*7bd0*/  IMAD R17, R7, 0x40, R6 ;  /* 0x0000004007117824 */ /* 0x000fe200078e0206 */
[----:B------:R-:W-:Y:S01]  /*7be0*/  ISETP.GE.AND P4, PT, R8, RZ, PT ;  /* 0x000000ff0800720c */ /* 0x000fe20003f86270 */
[----:B------:R-:W3:Y:S01]  /*7bf0*/  LDL R7, [R1+0x12dc] ;  /* 0x0012dc0001077983 */ /* 0x000ee20000100800 */
[----:B------:R-:W-:-:S03]  /*7c00*/  IMAD.MOV.U32 R8, RZ, RZ, R0 ;  /* 0x000000ffff087224 */ /* 0x000fc600078e0000 */
[----:B------:R-:W3:Y:S04]  /*7c10*/  LDL R6, [R1+0x12d0] ;  /* 0x0012d00001067983 */ /* 0x000ee80000100800 */
[----:B------:R0:W-:Y:S04]  /*7c20*/  STL.64 [R1+0x1378], R14 ;  /* 0x0013780e01007387 */ /* 0x0001e80000100a00 */
[----:B------:R-:W3:Y:S01]  /*7c30*/  LDL R0, [R1+0x12e0] ;  /* 0x0012e00001007983 */ /* 0x000ee20000100800 */
[----:B------:R-:W-:Y:S02]  /*7c40*/  LEA R16, P2, R17, c[0x0][0x168], 0x1 ;  /* 0x00005a0011107a11 */ /* 0x000fe400078408ff */
[----:B------:R-:W-:-:S02]  /*7c50*/  ISETP.GE.AND P1, PT, R2, RZ, PT ;  /* 0x000000ff0200720c */ /* 0x000fc40003f26270 */
[----:B------:R-:W-:Y:S01]  /*7c60*/  LEA.HI.X.SX32 R17, R17, c[0x0][0x16c], 0x1, P2 ;  /* 0x00005b0011117a11 */ /* 0x000fe200010f0eff */
[----:B------:R-:W4:Y:S04]  /*7c70*/  LDL R2, [R1+0x12cc] ;  /* 0x0012cc0001027983 */ /* 0x000f280000100800 */
[----:B0-----:R-:W4:Y:S04]  /*7c80*/  LDL R15, [R1+0x12e8] ;  /* 0x0012e800010f7983 */ /* 0x001f280000100800 */
[----:B------:R-:W-:Y:S04]  /*7c90*/  STL [R1+0x1444], R16 ;  /* 0x0014441001007387 */ /* 0x000fe80000100800 */
[----:B------:R-:W-:Y:S01]  /*7ca0*/  STL [R1+0x1440], R17 ;  /* 0x0014401101007387 */ /* 0x000fe20000100800 */
[----:B------:R-:W-:Y:S01]  /*7cb0*/  @!P4 IMAD.MOV R8, RZ, RZ, -R8 ;  /* 0x000000ffff08c224 */ /* 0x000fe200078e0a08 */
[----:B--2---:R-:W-:-:S02]  /*7cc0*/  ISETP.GE.AND P2, PT, R4, RZ, PT ;  /* 0x000000ff0400720c */ /* 0x004fc40003f46270 */
[----:B------:R-:W2:Y:S04]  /*7cd0*/  LDL R4, [R1+0x12c4] ;  /* 0x0012c40001047983 */ /* 0x000ea80000100800 */
[----:B------:R-:W2:Y:S04]  /*7ce0*/  LDL.LU R14, [R1+0x84] ;  /* 0x00008400010e7983 */ /* 0x000ea80000300800 */
[----:B------:R0:W-:Y:S04]  /*7cf0*/  STL [R1+0x1e8], R8 ;  /* 0x0001e80801007387 */ /* 0x0001e80000100800 */
[----:B0-----:R-:W4:Y:S01]  /*7d00*/  LDL.LU R8, [R1+0x1580] ;  /* 0x0015800001087983 */ /* 0x001f220000300800 */
[----:B---3--:R-:W-:-:S03]  /*7d10*/  ISETP.GE.AND P4, PT, R0, RZ, PT ;  /* 0x000000ff0000720c */ /* 0x008fc60003f86270 */
[----:B------:R-:W3:Y:S04]  /*7d20*/  LDL R0, [R1+0x12c0] ;  /* 0x0012c00001007983 */ /* 0x000ee80000100800 */
[----:B------:R-:W3:Y:S01]  /*7d30*/  LDL.LU R16, [R1+0x80] ;  /* 0x0000800001107983 */ /* 0x000ee20000300800 */
[----:B--2---:R-:W-:Y:S01]  /*7d40*/  @!P5 IMAD.MOV R14, RZ, RZ, -R14 ;  /* 0x000000ffff0ed224 */ /* 0x004fe200078e0a0e */
[----:B----4-:R-:W-:Y:S02]  /*7d50*/  ISETP.GE.AND P5, PT, R15, RZ, PT ;  /* 0x000000ff0f00720c */ /* 0x010fe40003fa6270 */
[----:B------:R-:W2:Y:S04]  /*7d60*/  LDL R15, [R1+0x12b8] ;  /* 0x0012b800010f7983 */ /* 0x000ea80000100800 */
[----:B------:R0:W-:Y:S04]  /*7d70*/  STL [R1+0x1e4], R14 ;  /* 0x0001e40e01007387 */ /* 0x0001e80000100800 */
[----:B0-----:R-:W4:Y:S01]  /*7d80*/  LDL.LU R14, [R1+0x7c] ;  /* 0x00007c00010e7983 */ /* 0x001f220000300800 */
[----:B---3--:R-:W-:Y:S01]  /*7d90*/  @!P3 IMAD.MOV R16, RZ, RZ, -R16 ;  /* 0x000000ffff10b224 */ /* 0x008fe200078e0a10 */
[----:B------:R-:W-:-:S02]  /*7da0*/  ISETP.GE.AND P3, PT, R5, RZ, PT ;  /* 0x000000ff0500720c */ /* 0x000fc40003f66270 */
[----:B------:R-:W3:Y:S04]  /*7db0*/  LDL R5, [R1+0x12bc] ;  /* 0x0012bc0001057983 */ /* 0x000ee80000100800 */
[----:B------:R0:W-:Y:S04]  /*7dc0*/  STL [R1+0x1e0], R16 ;  /* 0x0001e01001007387 */ /* 0x0001e80000100800 */
[----:B0-----:R-:W2:Y:S01]  /*7dd0*/  LDL.LU R16, [R1+0x78] ;  /* 0x0000780001107983 */ /* 0x001ea20000300800 */
[----:B----4-:R-:W-:Y:S01]  /*7de0*/  @!P1 IMAD.MOV R14, RZ, RZ, -R14 ;  /* 0x000000ffff0e9224 */ /* 0x010fe200078e0a0e */
[----:B------:R-:W-:-:S02]  /*7df0*/  ISETP.GE.AND P1, PT, R7, RZ, PT ;  /* 0x000000ff0700720c */ /* 0x000fc40003f26270 */
[----:B------:R-:W4:Y:S04]  /*7e00*/  LDL R7, [R1+0x12b0] ;  /* 0x0012b00001077983 */ /* 0x000f280000100800 */
[----:B------:R0:W-:Y:S04]  /*7e10*/  STL [R1+0x1dc], R14 ;  /* 0x0001dc0e01007387 */ /* 0x0001e80000100800 */
[----:B0-----:R-:W3:Y:S01]  /*7e20*/  LDL.LU R14, [R1+0x74] ;  /* 0x00007400010e7983 */ /* 0x001ee20000300800 */
[----:B--2---:R-:W-:Y:S01]  /*7e30*/  @!P2 IMAD.MOV R16, RZ, RZ, -R16 ;  /* 0x000000ffff10a224 */ /* 0x004fe200078e0a10 */
[----:B------:R-:W-:-:S02]  /*7e40*/  ISETP.GE.AND P2, PT, R3, RZ, PT ;  /* 0x000000ff0300720c */ /* 0x000fc40003f46270 */
[----:B------:R-:W2:Y:S04]  /*7e50*/  LDL R3, [R1+0x12b4] ;  /* 0x0012b40001037983 */ /* 0x000ea80000100800 */
[----:B------:R0:W-:Y:S04]  /*7e60*/  STL [R1+0x1d8], R16 ;  /* 0x0001d81001007387 */ /* 0x0001e80000100800 */
[----:B0-----:R-:W2:Y:S01]  /*7e70*/  LDL.LU R16, [R1+0x70] ;  /* 0x0000700001107983 */ /* 0x001ea20000300800 */
[----:B---3--:R-:W-:Y:S01]  /*7e80*/  @!P4 IMAD.MOV R14, RZ, RZ, -R14 ;  /* 0x000000ffff0ec224 */ /* 0x008fe200078e0a0e */
[----:B------:R-:W-:-:S02]  /*7e90*/  ISETP.GE.AND P4, PT, R6, RZ, PT ;  /* 0x000000ff0600720c */ /* 0x000fc40003f86270 */
[----:B------:R-:W3:Y:S04]  /*7ea0*/  LDL R6, [R1+0x12a8] ;  /* 0x0012a80001067983 */ /* 0x000ee80000100800 */
        /* <DEDUP_REMOVED lines=28> */
[----:B----4-:R-:W-:-:S02]  /*8070*/  ISETP.GE.AND P5, PT, R7, RZ, PT ;  /* 0x000000ff0700720c */ /* 0x010fc40003fa6270 */
[----:B------:R-:W3:Y:S04]  /*8080*/  LDL R7, [R1+0x1290] ;  /* 0x0012900001077983 */ /* 0x000ee80000100800 */
[----:B------:R0:W-:Y:S04]  /*8090*/  STL [R1+0x1b8], R14 ;  /* 0x0001b80e01007387 */ /* 0x0001e80000100800 */
[----:B0-----:R-:W4:Y:S01]  /*80a0*/  LDL.LU R14, [R1+0x54] ;  /* 0x00005400010e7983 */ /* 0x001f220000300800 */
[----:B--2---:R-:W-:Y:S01]  /*80b0*/  @!P3 IMAD.MOV R16, RZ, RZ, -R16 ;  /* 0x000000ffff10b224 */ /* 0x004fe200078e0a10 */
[----:B------:R-:W-:-:S02]  /*80c0*/  ISETP.GE.AND P3, PT, R3, RZ, PT ;  /* 0x000000ff0300720c */ /* 0x000fc40003f66270 */
[----:B------:R-:W2:Y:S04]  /*80d0*/  LDL R3, [R1+0x1294] ;  /* 0x0012940001037983 */ /* 0x000ea80000100800 */
        /* <DEDUP_REMOVED lines=337> */
[----:B--2---:R-:W-:-:S05]  /*95f0*/  @!P4 IMAD.MOV R16, RZ, RZ, -R16 ;  /* 0x000000ffff10c224 */ /* 0x004fca00078e0a10 */
[----:B------:R0:W-:Y:S04]  /*9600*/  STL [R1+0x5c], R16 ;  /* 0x00005c1001007387 */ /* 0x0001e80000100800 */
[----:B0-----:R-:W2:Y:S01]  /*9610*/  LDL.LU R16, [R1+0x110] ;  /* 0x0001100001107983 */ /* 0x001ea20000300800 */
[----:B------:R-:W-:-:S03]  /*9620*/  ISETP.GE.AND P4, PT, R0, RZ, PT ;  /* 0x000000ff0000720c */ /* 0x000fc60003f86270 */
[----:B------:R-:W2:Y:S01]  /*9630*/  LDL R0, [R1+0x1178] ;  /* 0x0011780001007983 */ /* 0x000ea20000100800 */
[----:B---3--:R-:W-:-:S05]  /*9640*/  @!P5 IMAD.MOV R14, RZ, RZ, -R14 ;  /* 0x000000ffff0ed224 */ /* 0x008fca00078e0a0e */
[----:B------:R0:W-:Y:S04]  /*9650*/  STL [R1+0x58], R14 ;  /* 0x0000580e01007387 */ /* 0x0001e80000100800 */
[----:B0-----:R-:W3:Y:S01]  /*9660*/  LDL.LU R14, [R1+0x128] ;  /* 0x00012800010e7983 */ /* 0x001ee20000300800 */
[----:B----4-:R-:W-:-:S03]  /*9670*/  ISETP.GE.AND P5, PT, R15, RZ, PT ;  /* 0x000000ff0f00720c */ /* 0x010fc60003fa6270 */
[----:B------:R-:W4:Y:S01]  /*9680*/  LDL R15, [R1+0x1174] ;  /* 0x00117400010f7983 */ /* 0x000f220000100800 */
[----:B--2---:R-:W-:Y:S01]  /*9690*/  @!P3 IMAD.MOV R16, RZ, RZ, -R16 ;  /* 0x000000ffff10b224 */ /* 0x004fe200078e0a10 */
[----:B------:R-:W-:Y:S02]  /*96a0*/  ISETP.GE.AND P3, PT, R5, RZ, PT ;  /* 0x000000ff0500720c */ /* 0x000fe40003f66270 */
[----:B------:R-:W2:Y:S04]  /*96b0*/  LDL.LU R5, [R1+0x10c] ;  /* 0x00010c0001057983 */ /* 0x000ea80000300800 */
[----:B------:R-:W-:Y:S01]  /*96c0*/  STL [R1+0x54], R16 ;  /* 0x0000541001007387 */ /* 0x000fe20000100800 */
[----:B---3--:R-:W-:-:S05]  /*96d0*/  @!P1 IMAD.MOV R14, RZ, RZ, -R14 ;  /* 0x000000ffff0e9224 */ /* 0x008fca00078e0a0e */
[----:B------:R0:W-:Y:S01]  /*96e0*/  STL [R1+0x50], R14 ;  /* 0x0000500e01007387 */ /* 0x0001e20000100800 */
[----:B------:R-:W-:-:S03]  /*96f0*/  ISETP.GE.AND P1, PT, R7, RZ, PT ;  /* 0x000000ff0700720c */ /* 0x000fc60003f26270 */
[----:B0-----:R-:W3:Y:S04]  /*9700*/  LDL R14, [R1+0x1170] ;  /* 0x00117000010e7983 */ /* 0x001ee80000100800 */
[----:B------:R-:W3:Y:S04]  /*9710*/  LDL.LU R16, [R1+0x44] ;  /* 0x0000440001107983 */ /* 0x000ee80000300800 */
[----:B------:R-:W4:Y:S01]  /*9720*/  LDL R7, [R1+0x116c] ;  /* 0x00116c0001077983 */ /* 0x000f220000100800 */
[----:B--2---:R-:W-:Y:S01]  /*9730*/  @!P2 IMAD.MOV R5, RZ, RZ, -R5 ;  /* 0x000000ffff05a224 */ /* 0x004fe200078e0a05 */
[----:B------:R-:W-:-:S02]  /*9740*/  ISETP.GE.AND P2, PT, R3, RZ, PT ;  /* 0x000000ff0300720c */ /* 0x000fc40003f46270 */
[----:B------:R-:W2:Y:S04]  /*9750*/  LDL.LU R3, [R1+0x40] ;  /* 0x0000400001037983 */ /* 0x000ea80000300800 */
[----:B------:R0:W-:Y:S04]  /*9760*/  STL [R1+0x4c], R5 ;  /* 0x00004c0501007387 */ /* 0x0001e80000100800 */
[----:B0-----:R-:W4:Y:S01]  /*9770*/  LDL R5, [R1+0x1168] ;  /* 0x0011680001057983 */ /* 0x001f220000100800 */
[----:B---3--:R-:W-:-:S05]  /*9780*/  @!P4 IMAD.MOV R16, RZ, RZ, -R16 ;  /* 0x000000ffff10c224 */ /* 0x008fca00078e0a10 */
[----:B------:R0:W-:Y:S01]  /*9790*/  STL [R1+0x48], R16 ;  /* 0x0000481001007387 */ /* 0x0001e20000100800 */
[----:B------:R-:W-:-:S03]  /*97a0*/  ISETP.GE.AND P4, PT, R6, RZ, PT ;  /* 0x000000ff0600720c */ /* 0x000fc60003f86270 */
[----:B0-----:R-:W3:Y:S04]  /*97b0*/  LDL.LU R16, [R1+0x3c] ;  /* 0x00003c0001107983 */ /* 0x001ee80000300800 */
[----:B------:R-:W4:Y:S01]  /*97c0*/  LDL R6, [R1+0x1164] ;  /* 0x0011640001067983 */ /* 0x000f220000100800 */
[----:B--2---:R-:W-:Y:S01]  /*97d0*/  @!P5 IMAD.MOV R3, RZ, RZ, -R3 ;  /* 0x000000ffff03d224 */ /* 0x004fe200078e0a03 */
[----:B------:R-:W-:Y:S02]  /*97e0*/  ISETP.GE.AND P5, PT, R2, RZ, PT ;  /* 0x000000ff0200720c */ /* 0x000fe40003fa6270 */
        /* <DEDUP_REMOVED lines=9> */
[----:B------:R-:W-:-:S04]  /*9880*/  ISETP.GE.AND P1, PT, R0, RZ, PT ;  /* 0x000000ff0000720c */ /* 0x000fc80003f26270 */
[----:B------:R0:W-:Y:S04]  /*9890*/  STL [R1+0x3c], R3 ;  /* 0x00003c0301007387 */ /* 0x0001e80000100800 */
[----:B0-----:R-:W2:Y:S04]  /*98a0*/  LDL R3, [R1+0x1158] ;  /* 0x0011580001037983 */ /* 0x001ea80000100800 */
[----:B------:R-:W2:Y:S04]  /*98b0*/  LDL.LU R0, [R1+0x34] ;  /* 0x0000340001007983 */ /* 0x000ea80000300800 */
[----:B------:R-:W2:Y:S01]  /*98c0*/  LDL R17, [R1+0x1154] ;  /* 0x0011540001117983 */ /* 0x000ea20000100800 */
[----:B---3--:R-:W-:Y:S01]  /*98d0*/  @!P2 IMAD.MOV R16, RZ, RZ, -R16 ;  /* 0x000000ffff10a224 */ /* 0x008fe200078e0a10 */
[----:B----4-:R-:W-:-:S04]  /*98e0*/  ISETP.GE.AND P2, PT, R15, RZ, PT ;  /* 0x000000ff0f00720c */ /* 0x010fc80003f46270 */
[----:B------:R0:W-:Y:S04]  /*98f0*/  STL [R1+0x38], R16 ;  /* 0x0000381001007387 */ /* 0x0001e80000100800 */
[----:B0-----:R-:W3:Y:S04]  /*9900*/  LDL R16, [R1+0x1150] ;  /* 0x0011500001107983 */ /* 0x001ee80000100800 */
[----:B------:R-:W4:Y:S01]  /*9910*/  LDL.LU R15, [R1+0x30] ;  /* 0x00003000010f7983 */ /* 0x000f220000300800 */
[----:B--2---:R-:W-:Y:S01]  /*9920*/  @!P4 IMAD.MOV R0, RZ, RZ, -R0 ;  /* 0x000000ffff00c224 */ /* 0x004fe200078e0a00 */
[----:B------:R-:W-:-:S04]  /*9930*/  ISETP.GE.AND P4, PT, R14, RZ, PT ;  /* 0x000000ff0e00720c */ /* 0x000fc80003f86270 */
[----:B------:R0:W-:Y:S04]  /*9940*/  STL [R1+0x34], R0 ;  /* 0x0000340001007387 */ /* 0x0001e80000100800 */
[----:B0-----:R-:W2:Y:S04]  /*9950*/  LDL R0, [R1+0x114c] ;  /* 0x00114c0001007983 */ /* 0x001ea80000100800 */
[----:B------:R-:W2:Y:S01]  /*9960*/  LDL.LU R14, [R1+0x2c] ;  /* 0x00002c00010e7983 */ /* 0x000ea20000300800 */
[----:B----4-:R-:W-:Y:S01]  /*9970*/  @!P5 IMAD.MOV R15, RZ, RZ, -R15 ;  /* 0x000000ffff0fd224 */ /* 0x010fe200078e0a0f */
[----:B------:R-:W-:-:S04]  /*9980*/  ISETP.GE.AND P5, PT, R7, RZ, PT ;  /* 0x000000ff0700720c */ /* 0x000fc80003fa6270 */
[----:B------:R0:W-:Y:S04]  /*9990*/  STL [R1+0x30], R15 ;  /* 0x0000300f01007387 */ /* 0x0001e80000100800 */
[----:B0-----:R-:W4:Y:S04]  /*99a0*/  LDL R15, [R1+0x1148] ;  /* 0x00114800010f7983 */ /* 0x001f280000100800 */
[----:B------:R-:W3:Y:S01]  /*99b0*/  LDL.LU R7, [R1+0x28] ;  /* 0x0000280001077983 */ /* 0x000ee20000300800 */
[----:B--2---:R-:W-:Y:S01]  /*99c0*/  @!P3 IMAD.MOV R14, RZ, RZ, -R14 ;  /* 0x000000ffff0eb224 */ /* 0x004fe200078e0a0e */
[----:B------:R-:W-:-:S02]  /*99d0*/  ISETP.GE.AND P3, PT, R5, RZ, PT ;  /* 0x000000ff0500720c */ /* 0x000fc40003f66270 */
[----:B------:R-:W2:Y:S04]  /*99e0*/  LDL.LU R5, [R1+0x24] ;  /* 0x0000240001057983 */ /* 0x000ea80000300800 */
[----:B------:R0:W-:Y:S04]  /*99f0*/  STL [R1+0x2c], R14 ;  /* 0x00002c0e01007387 */ /* 0x0001e80000100800 */
[----:B0-----:R-:W4:Y:S01]  /*9a00*/  LDL R14, [R1+0x1144] ;  /* 0x00114400010e7983 */ /* 0x001f220000100800 */
[----:B---3--:R-:W-:Y:S01]  /*9a10*/  @!P1 IMAD.MOV R7, RZ, RZ, -R7 ;  /* 0x000000ffff079224 */ /* 0x008fe200078e0a07 */
[----:B------:R-:W-:-:S04]  /*9a20*/  ISETP.GE.AND P1, PT, R6, RZ, PT ;  /* 0x000000ff0600720c */ /* 0x000fc80003f26270 */
[----:B------:R0:W-:Y:S04]  /*9a30*/  STL [R1+0x28], R7 ;  /* 0x0000280701007387 */ /* 0x0001e80000100800 */
[----:B0-----:R-:W3:Y:S04]  /*9a40*/  LDL.LU R7, [R1+0x157c] ;  /* 0x00157c0001077983 */ /* 0x001ee80000300800 */
[----:B------:R-:W3:Y:S01]  /*9a50*/  LDL.LU R6, [R1+0x20] ;  /* 0x0000200001067983 */ /* 0x000ee20000300800 */
[----:B--2---:R-:W-:Y:S01]  /*9a60*/  @!P2 IMAD.MOV R5, RZ, RZ, -R5 ;  /* 0x000000ffff05a224 */ /* 0x004fe200078e0a05 */
[----:B------:R-:W-:-:S02]  /*9a70*/  ISETP.GE.AND P2, PT, R2, RZ, PT ;  /* 0x000000ff0200720c */ /* 0x000fc40003f46270 */
[----:B------:R-:W2:Y:S04]  /*9a80*/  LDL R2, [R1+0x1140] ;  /* 0x0011400001027983 */ /* 0x000ea80000100800 */
[----:B------:R0:W-:Y:S04]  /*9a90*/  STL [R1+0x24], R5 ;  /* 0x0000240501007387 */ /* 0x0001e80000100800 */
[----:B0-----:R-:W2:Y:S01]  /*9aa0*/  LDL.LU R5, [R1+0x1c] ;  /* 0x00001c0001057983 */ /* 0x001ea20000300800 */
[----:B---3--:R-:W-:Y:S01]  /*9ab0*/  @!P4 IMAD.MOV R6, RZ, RZ, -R6 ;  /* 0x000000ffff06c224 */ /* 0x008fe200078e0a06 */
[----:B------:R-:W-:-:S04]  /*9ac0*/  ISETP.GE.AND P4, PT, R4, RZ, PT ;  /* 0x000000ff0400720c */ /* 0x000fc80003f86270 */
[----:B------:R0:W-:Y:S04]  /*9ad0*/  STL [R1+0x20], R6 ;  /* 0x0000200601007387 */ /* 0x0001e80000100800 */
[----:B0-----:R-:W3:Y:S04]  /*9ae0*/  LDL.LU R6, [R1+0x1578] ;  /* 0x0015780001067983 */ /* 0x001ee80000300800 */
[----:B------:R-:W3:Y:S01]  /*9af0*/  LDL.LU R4, [R1+0x18] ;  /* 0x0000180001047983 */ /* 0x000ee20000300800 */
[----:B--2---:R-:W-:Y:S01]  /*9b00*/  @!P5 IMAD.MOV R5, RZ, RZ, -R5 ;  /* 0x000000ffff05d224 */ /* 0x004fe200078e0a05 */
[----:B------:R-:W-:-:S04]  /*9b10*/  ISETP.GE.AND P5, PT, R3, RZ, PT ;  /* 0x000000ff0300720c */ /* 0x000fc80003fa6270 */
[----:B------:R0:W-:Y:S04]  /*9b20*/  STL [R1+0x1c], R5 ;  /* 0x00001c0501007387 */ /* 0x0001e80000100800 */
[----:B0-----:R-:W2:Y:S04]  /*9b30*/  LDL.LU R5, [R1+0x1574] ;  /* 0x0015740001057983 */ /* 0x001ea80000300800 */
[----:B------:R-:W2:Y:S01]  /*9b40*/  LDL.LU R3, [R1+0x14] ;  /* 0x0000140001037983 */ /* 0x000ea20000300800 */
        /* <DEDUP_REMOVED lines=10> */
[----:B---3--:R-:W-:-:S05]  /*9bf0*/  @!P2 IMAD.MOV R17, RZ, RZ, -R17 ;  /* 0x000000ffff11a224 */ /* 0x008fca00078e0a11 */
[----:B------:R0:W-:Y:S04]  /*9c00*/  STL [R1+0x10], R17 ;  /* 0x0000101101007387 */ /* 0x0001e80000100800 */
[----:B0-----:R-:W3:Y:S01]  /*9c10*/  LDL.LU R17, [R1+0x8] ;  /* 0x0000080001117983 */ /* 0x001ee20000300800 */
[----:B--2---:R-:W-:Y:S01]  /*9c20*/  @!P4 IMAD.MOV R16, RZ, RZ, -R16 ;  /* 0x000000ffff10c224 */ /* 0x004fe200078e0a10 */
[----:B----4-:R-:W-:-:S04]  /*9c30*/  ISETP.GE.AND P4, PT, R15, RZ, PT ;  /* 0x000000ff0f00720c */ /* 0x010fc80003f86270 */
[----:B------:R0:W-:Y:S04]  /*9c40*/  STL [R1+0x14d4], R16 ;  /* 0x0014d41001007387 */ /* 0x0001e80000100800 */
[----:B0-----:R-:W2:Y:S04]  /*9c50*/  LDL R16, [R1+0x1134] ;  /* 0x0011340001107983 */ /* 0x001ea80000100800 */
[----:B------:R-:W4:Y:S01]  /*9c60*/  LDL.LU R15, [R1+0x4] ;  /* 0x00000400010f7983 */ /* 0x000f220000300800 */
[----:B------:R-:W-:Y:S01]  /*9c70*/  ISETP.GE.AND P2, PT, R0, RZ, PT ;  /* 0x000000ff0000720c */ /* 0x000fe20003f46270 */
[----:B---3--:R-:W-:Y:S01]  /*9c80*/  @!P5 IMAD.MOV R17, RZ, RZ, -R17 ;  /* 0x000000ffff11d224 */ /* 0x008fe200078e0a11 */
[----:B------:R-:W-:-:S04]  /*9c90*/  ISETP.GE.AND P5, PT, R14, RZ, PT ;  /* 0x000000ff0e00720c */ /* 0x000fc80003fa6270 */
[----:B------:R0:W-:Y:S04]  /*9ca0*/  STL [R1+0x14d8], R17 ;  /* 0x0014d81101007387 */ /* 0x0001e80000100800 */
[----:B0-----:R-:W3:Y:S04]  /*9cb0*/  LDL R17, [R1+0x1138] ;  /* 0x0011380001117983 */ /* 0x001ee80000100800 */
[----:B------:R-:W2:Y:S04]  /*9cc0*/  LDL.LU R14, [R1] ;  /* 0x00000000010e7983 */ /* 0x000ea80000300800 */
[----:B------:R-:W3:Y:S01]  /*9cd0*/  LDL R0, [R1+0x1128] ;  /* 0x0011280001007983 */ /* 0x000ee20000100800 */
[----:B----4-:R-:W-:Y:S01]  /*9ce0*/  @!P3 IMAD.MOV R15, RZ, RZ, -R15 ;  /* 0x000000ffff0fb224 */ /* 0x010fe200078e0a0f */
[----:B------:R-:W-:-:S04]  /*9cf0*/  ISETP.GE.AND P3, PT, R2, RZ, PT ;  /* 0x000000ff0200720c */ /* 0x000fc80003f66270 */
[----:B------:R0:W-:Y:S04]  /*9d00*/  STL [R1+0x14dc], R15 ;  /* 0x0014dc0f01007387 */ /* 0x0001e80000100800 */
[----:B0-----:R-:W4:Y:S04]  /*9d10*/  LDL R15, [R1+0x113c] ;  /* 0x00113c00010f7983 */ /* 0x001f280000100800 */
[----:B------:R-:W3:Y:S01]  /*9d20*/  LDL.LU R2, [R1+0x1568] ;  /* 0x0015680001027983 */ /* 0x000ee20000300800 */
[----:B------:R-:W-:Y:S02]  /*9d30*/  @!P4 IMAD.MOV R3, RZ, RZ, -R3 ;  /* 0x000000ffff03c224 */ /* 0x000fe400078e0a03 */
[----:B--2---:R-:W-:-:S05]  /*9d40*/  @!P1 IMAD.MOV R14, RZ, RZ, -R14 ;  /* 0x000000ffff0e9224 */ /* 0x004fca00078e0a0e */
[----:B------:R0:W-:Y:S04]  /*9d50*/  STL [R1+0x14e0], R14 ;  /* 0x0014e00e01007387 */ /* 0x0001e80000100800 */
[----:B0-----:R-:W2:Y:S01]  /*9d60*/  LDL R14, [R1+0x1124] ;  /* 0x00112400010e7983 */ /* 0x001ea20000100800 */
[----:B----4-:R-:W-:-:S03]  /*9d70*/  ISETP.GE.AND P1, PT, R15, RZ, PT ;  /* 0x000000ff0f00720c */ /* 0x010fc60003f26270 */
[----:B------:R-:W4:Y:S01]  /*9d80*/  LDL R15, [R1+0x1120] ;  /* 0x00112000010f7983 */ /* 0x000f220000100800 */
[----:B---3--:R-:W-:Y:S01]  /*9d90*/  @!P2 IMAD.MOV R2, RZ, RZ, -R2 ;  /* 0x000000ffff02a224 */ /* 0x008fe200078e0a02 */
[----:B------:R-:W-:-:S04]  /*9da0*/  ISETP.GE.AND P2, PT, R17, RZ, PT ;  /* 0x000000ff1100720c */ /* 0x000fc80003f46270 */
[----:B------:R0:W-:Y:S04]  /*9db0*/  STL [R1+0x14e4], R2 ;  /* 0x0014e40201007387 */ /* 0x0001e80000100800 */
[----:B------:R-:W3:Y:S04]  /*9dc0*/  LDL R17, [R1+0x111c] ;  /* 0x00111c0001117983 */ /* 0x000ee80000100800 */
[----:B0-----:R-:W3:Y:S04]  /*9dd0*/  LDL R2, [R1+0x112c] ;  /* 0x00112c0001027983 */ /* 0x001ee80000100800 */
[----:B------:R0:W-:Y:S04]  /*9de0*/  STL [R1+0x14e8], R3 ;  /* 0x0014e80301007387 */ /* 0x0001e80000100800 */
[----:B0-----:R-:W4:Y:S01]  /*9df0*/  LDL R3, [R1+0x1130] ;  /* 0x0011300001037983 */ /* 0x001f220000100800 */
[----:B------:R-:W-:Y:S01]  /*9e00*/  @!P5 IMAD.MOV R4, RZ, RZ, -R4 ;  /* 0x000000ffff04d224 */ /* 0x000fe200078e0a04 */
[----:B------:R-:W-:Y:S01]  /*9e10*/  ISETP.GE.AND P4, PT, R16, RZ, PT ;  /* 0x000000ff1000720c */ /* 0x000fe20003f86270 */
[----:B------:R-:W-:Y:S01]  /*9e20*/  @!P3 IMAD.MOV R5, RZ, RZ, -R5 ;  /* 0x000000ffff05b224 */ /* 0x000fe200078e0a05 */
[----:B------:R-:W4:Y:S01]  /*9e30*/  LDL R16, [R1+0x1118] ;  /* 0x0011180001107983 */ /* 0x000f220000100800 */
[----:B------:R-:W-:-:S03]  /*9e40*/  @!P1 IMAD.MOV R6, RZ, RZ, -R6 ;  /* 0x000000ffff069224 */ /* 0x000fc600078e0a06 */
[----:B------:R-:W-:Y:S01]  /*9e50*/  STL [R1+0x14ec], R4 ;  /* 0x0014ec0401007387 */ /* 0x000fe20000100800 */
[----:B------:R-:W-:Y:S01]  /*9e60*/  ISETP.GE.AND P1, PT, R0, RZ, PT ;  /* 0x000000ff0000720c */ /* 0x000fe20003f26270 */
[----:B------:R-:W-:-:S05]  /*9e70*/  @!P2 IMAD.MOV R7, RZ, RZ, -R7 ;  /* 0x000000ffff07a224 */ /* 0x000fca00078e0a07 */
[----:B------:R-:W-:Y:S01]  /*9e80*/  @!P4 IMAD.MOV R8, RZ, RZ, -R8 ;  /* 0x000000ffff08c224 */ /* 0x000fe200078e0a08 */
[----:B--2---:R-:W-:Y:S02]  /*9e90*/  ISETP.GE.AND P2, PT, R14, RZ, PT ;  /* 0x000000ff0e00720c */ /* 0x004fe40003f46270 */
[----:B---3--:R-:W-:Y:S02]  /*9ea0*/  ISETP.GE.AND P3, PT, R2, RZ, PT ;  /* 0x000000ff0200720c */ /* 0x008fe40003f66270 */
[----:B----4-:R-:W-:Y:S02]  /*9eb0*/  ISETP.GE.AND P5, PT, R3, RZ, PT ;  /* 0x000000ff0300720c */ /* 0x010fe40003fa6270 */
[----:B------:R-:W2:Y:S04]  /*9ec0*/  LDL R3, [R1+0x1114] ;  /* 0x0011140001037983 */ /* 0x000ea80000100800 */
[----:B------:R-:W-:Y:S04]  /*9ed0*/  STL [R1+0x14f0], R5 ;  /* 0x0014f00501007387 */ /* 0x000fe80000100800 */
[----:B------:R-:W3:Y:S04]  /*9ee0*/  LDL R2, [R1+0x1110] ;  /* 0x0011100001027983 */ /* 0x000ee80000100800 */
[----:B------:R0:W-:Y:S04]  /*9ef0*/  STL [R1+0x14f4], R6 ;  /* 0x0014f40601007387 */ /* 0x0001e80000100800 */
[----:B------:R-:W4:Y:S01]  /*9f00*/  LDL R0, [R1+0x110c] ;  /* 0x00110c0001007983 */ /* 0x000f220000100800 */
[----:B------:R-:W-:-:S03]  /*9f10*/  ISETP.GE.AND P4, PT, R15, RZ, PT ;  /* 0x000000ff0f00720c */ /* 0x000fc60003f86270 */
[----:B------:R-:W-:Y:S04]  /*9f20*/  STL [R1+0x14f8], R7 ;  /* 0x0014f80701007387 */ /* 0x000fe80000100800 */
[----:B------:R-:W4:Y:S04]  /*9f30*/  LDL R14, [R1+0x1108] ;  /* 0x00110800010e7983 */ /* 0x000f280000100800 */
[----:B------:R-:W-:Y:S04]  /*9f40*/  STL [R1+0x14fc], R8 ;  /* 0x0014fc0801007387 */ /* 0x000fe80000100800 */
[----:B------:R-:W4:Y:S01]  /*9f50*/  LDL R15, [R1+0x1104] ;  /* 0x00110400010f7983 */ /* 0x000f220000100800 */
[----:B------:R-:W-:-:S02]  /*9f60*/  @!P5 IMAD.MOV R9, RZ, RZ, -R9 ;  /* 0x000000ffff09d224 */ /* 0x000fc400078e0a09 */
[----:B------:R-:W-:Y:S01]  /*9f70*/  @!P3 IMAD.MOV R10, RZ, RZ, -R10 ;  /* 0x000000ffff0ab224 */ /* 0x000fe200078e0a0a */
[----:B------:R-:W-:Y:S01]  /*9f80*/  ISETP.GE.AND P5, PT, R17, RZ, PT ;  /* 0x000000ff1100720c */ /* 0x000fe20003fa6270 */
[----:B------:R-:W-:Y:S01]  /*9f90*/  @!P1 IMAD.MOV R11, RZ, RZ, -R11 ;  /* 0x000000ffff0b9224 */ /* 0x000fe200078e0a0b */
[----:B------:R-:W-:Y:S01]  /*9fa0*/  STL [R1+0x1500], R9 ;  /* 0x0015000901007387 */ /* 0x000fe20000100800 */
[----:B------:R-:W-:Y:S01]  /*9fb0*/  @!P2 IMAD.MOV R12, RZ, RZ, -R12 ;  /* 0x000000ffff0ca224 */ /* 0x000fe200078e0a0c */
[----:B------:R-:W-:Y:S01]  /*9fc0*/  ISETP.GE.AND P3, PT, R16, RZ, PT ;  /* 0x000000ff1000720c */ /* 0x000fe20003f66270 */
[----:B------:R-:W-:Y:S01]  /*9fd0*/  @!P4 IMAD.MOV R13, RZ, RZ, -R13 ;  /* 0x000000ffff0dc224 */ /* 0x000fe200078e0a0d */
[----:B------:R-:W4:Y:S04]  /*9fe0*/  LDL R17, [R1+0x1100] ;  /* 0x0011000001117983 */ /* 0x000f280000100800 */
[----:B------:R-:W-:Y:S04]  /*9ff0*/  STL [R1+0x1504], R10 ;  /* 0x0015040a01007387 */ /* 0x000fe80000100800 */
[----:B------:R-:W4:Y:S04]  /*a000*/  LDL R16, [R1+0x10fc] ;  /* 0x0010fc0001107983 */ /* 0x000f280000100800 */
[----:B------:R-:W-:Y:S04]  /*a010*/  STL [R1+0x1508], R11 ;  /* 0x0015080b01007387 */ /* 0x000fe80000100800 */
[----:B------:R-:W-:Y:S04]  /*a020*/  STL [R1+0x150c], R12 ;  /* 0x00150c0c01007387 */ /* 0x000fe80000100800 */
[----:B0-----:R-:W4:Y:S04]  /*a030*/  LDL R6, [R1+0x10f0] ;  /* 0x0010f00001067983 */ /* 0x001f280000100800 */
[----:B------:R-:W-:Y:S04]  /*a040*/  STL [R1+0x1510], R13 ;  /* 0x0015100d01007387 */ /* 0x000fe80000100800 */
[----:B------:R-:W4:Y:S01]  /*a050*/  LDL R5, [R1+0x10f4] ;  /* 0x0010f40001057983 */ /* 0x000f220000100800 */
[----:B------:R-:W-:-:S02]  /*a060*/  @!P5 IMAD.MOV R18, RZ, RZ, -R18 ;  /* 0x000000ffff12d224 */ /* 0x000fc400078e0a12 */
[----:B------:R-:W-:Y:S01]  /*a070*/  @!P3 IMAD.MOV R19, RZ, RZ, -R19 ;  /* 0x000000ffff13b224 */ /* 0x000fe200078e0a13 */
[----:B--2---:R-:W-:Y:S02]  /*a080*/  ISETP.GE.AND P1, PT, R3, RZ, PT ;  /* 0x000000ff0300720c */ /* 0x004fe40003f26270 */
[----:B---3--:R-:W-:Y:S02]  /*a090*/  ISETP.GE.AND P2, PT, R2, RZ, PT ;  /* 0x000000ff0200720c */ /* 0x008fe40003f46270 */
[----:B----4-:R-:W-:Y:S02]  /*a0a0*/  ISETP.GE.AND P4, PT, R0, RZ, PT ;  /* 0x000000ff0000720c */ /* 0x010fe40003f86270 */
[----:B------:R-:W2:Y:S07]  /*a0b0*/  LDL R0, [R1+0x10f8] ;  /* 0x0010f80001007983 */ /* 0x000eae0000100800 */
[----:B------:R-:W-:-:S02]  /*a0c0*/  @!P1 IMAD.MOV R20, RZ, RZ, -R20 ;  /* 0x000000ffff149224 */ /* 0x000fc400078e0a14 */
[----:B------:R-:W-:Y:S01]  /*a0d0*/  @!P2 IMAD.MOV R21, RZ, RZ, -R21 ;  /* 0x000000ffff15a224 */ /* 0x000fe200078e0a15 */
[----:B------:R-:W-:Y:S04]  /*a0e0*/  STL [R1+0x1514], R18 ;  /* 0x0015141201007387 */ /* 0x000fe80000100800 */
[----:B------:R-:W-:Y:S04]  /*a0f0*/  STL [R1+0x1518], R19 ;  /* 0x0015181301007387 */ /* 0x000fe80000100800 */
[----:B------:R-:W-:Y:S04]  /*a100*/  STL [R1+0x151c], R20 ;  /* 0x00151c1401007387 */ /* 0x000fe80000100800 */
[----:B------:R-:W-:Y:S04]  /*a110*/  STL [R1+0x1520], R21 ;  /* 0x0015201501007387 */ /* 0x000fe80000100800 */
[----:B------:R-:W3:Y:S04]  /*a120*/  LDL.LU R4, [R1+0x1e8] ;  /* 0x0001e80001047983 */ /* 0x000ee80000300800 */
[----:B------:R-:W4:Y:S01]  /*a130*/  LDL.LU R3, [R1+0x1e4] ;  /* 0x0001e40001037983 */ /* 0x000f220000300800 */
[----:B------:R-:W-:-:S02]  /*a140*/  ISETP.GE.AND P5, PT, R14, RZ, PT ;  /* 0x000000ff0e00720c */ /* 0x000fc40003fa6270 */
[----:B------:R-:W-:Y:S01]  /*a150*/  ISETP.GE.AND P3, PT, R15, RZ, PT ;  /* 0x000000ff0f00720c */ /* 0x000fe20003f66270 */
[----:B------:R-:W4:Y:S04]  /*a160*/  LDL.LU R2, [R1+0x1e0] ;  /* 0x0001e00001027983 */ /* 0x000f280000300800 */
[----:B------:R-:W4:Y:S04]  /*a170*/  LDL.LU R14, [R1+0x1dc] ;  /* 0x0001dc00010e7983 */ /* 0x000f280000300800 */
[----:B------:R-:W4:Y:S01]  /*a180*/  LDL.LU R15, [R1+0x1d8] ;  /* 0x0001d800010f7983 */ /* 0x000f220000300800 */
[----:B------:R-:W-:Y:S01]  /*a190*/  ISETP.GE.AND P1, PT, R17, RZ, PT ;  /* 0x000000ff1100720c */ /* 0x000fe20003f26270 */
[----:B------:R-:W-:Y:S01]  /*a1a0*/  @!P4 IMAD.MOV R22, RZ, RZ, -R22 ;  /* 0x000000ffff16c224 */ /* 0x000fe200078e0a16 */
[----:B------:R-:W-:Y:S01]  /*a1b0*/  ISETP.GE.AND P2, PT, R16, RZ, PT ;  /* 0x000000ff1000720c */ /* 0x000fe20003f46270 */
[----:B------:R-:W-:Y:S01]  /*a1c0*/  @!P5 IMAD.MOV R23, RZ, RZ, -R23 ;  /* 0x000000ffff17d224 */ /* 0x000fe200078e0a17 */
[----:B------:R-:W4:Y:S01]  /*a1d0*/  LDL.LU R17, [R1+0x1d4] ;  /* 0x0001d40001117983 */ /* 0x000f220000300800 */
[----:B------:R-:W-:Y:S01]  /*a1e0*/  ISETP.GE.AND P4, PT, R6, RZ, PT ;  /* 0x000000ff0600720c */ /* 0x000fe20003f86270 */
[----:B------:R-:W-:Y:S01]  /*a1f0*/  @!P3 IMAD.MOV R24, RZ, RZ, -R24 ;  /* 0x000000ffff18b224 */ /* 0x000fe200078e0a18 */
[----:B------:R-:W-:Y:S01]  /*a200*/  ISETP.NE.AND P0, PT, RZ, c[0x0][0x17c], PT ;  /* 0x00005f00ff007a0c */ /* 0x000fe20003f05270 */
[----:B------:R-:W4:Y:S01]  /*a210*/  LDL.LU R16, [R1+0x1d0] ;  /* 0x0001d00001107983 */ /* 0x000f220000300800 */
[----:B------:R-:W-:-:S04]  /*a220*/  ISETP.GE.AND P5, PT, R5, RZ, PT ;  /* 0x000000ff0500720c */ /* 0x000fc80003fa6270 */
[----:B------:R-:W-:Y:S01]  /*a230*/  @!P1 IMAD.MOV R25, RZ, RZ, -R25 ;  /* 0x000000ffff199224 */ /* 0x000fe200078e0a19 */
[----:B------:R-:W-:Y:S01]  /*a240*/  STL [R1+0x1524], R22 ;  /* 0x0015241601007387 */ /* 0x000fe20000100800 */
[----:B------:R-:W-:-:S03]  /*a250*/  @!P2 IMAD.MOV R26, RZ, RZ, -R26 ;  /* 0x000000ffff1aa224 */ /* 0x000fc600078e0a1a */
[----:B------:R-:W-:Y:S01]  /*a260*/  @!P4 IMAD.MOV R27, RZ, RZ, -R27 ;  /* 0x000000ffff1bc224 */ /* 0x000fe200078e0a1b */
[----:B------:R-:W-:Y:S04]  /*a270*/  STL [R1+0x1528], R23 ;  /* 0x0015281701007387 */ /* 0x000fe80000100800 */
[----:B------:R-:W-:Y:S01]  /*a280*/  STL [R1+0x152c], R24 ;  /* 0x00152c1801007387 */ /* 0x000fe20000100800 */
[----:B------:R-:W-:-:S03]  /*a290*/  @!P5 IMAD.MOV R28, RZ, RZ, -R28 ;  /* 0x000000ffff1cd224 */ /* 0x000fc600078e0a1c */
[----:B------:R-:W-:Y:S04]  /*a2a0*/  STL [R1+0x1530], R25 ;  /* 0x0015301901007387 */ /* 0x000fe80000100800 */
[----:B------:R-:W-:Y:S04]  /*a2b0*/  STL [R1+0x1534], R26 ;  /* 0x0015341a01007387 */ /* 0x000fe80000100800 */
[----:B------:R-:W-:Y:S04]  /*a2c0*/  STL [R1+0x1538], R27 ;  /* 0x0015381b01007387 */ /* 0x000fe80000100800 */
[----:B------:R-:W-:Y:S01]  /*a2d0*/  STL [R1+0x153c], R28 ;  /* 0x00153c1c01007387 */ /* 0x000fe20000100800 */
[----:B--2---:R-:W-:-:S02]  /*a2e0*/  ISETP.GE.AND P6, PT, R0, RZ, PT ;  /* 0x000000ff0000720c */ /* 0x004fc40003fc6270 */
[----:B------:R-:W-:-:S11]  /*a2f0*/  LOP3.LUT R0, RZ, c[0x0][0x17c], RZ, 0x33, !PT ;  /* 0x00005f00ff007a12 */ /* 0x000fd600078e33ff */
[----:B------:R-:W-:Y:S01]  /*a300*/  @!P6 IMAD.MOV R29, RZ, RZ, -R29 ;  /* 0x000000ffff1de224 */ /* 0x000fe200078e0a1d */
[----:B---3--:R-:W-:-:S04]  /*a310*/  SEL R5, R0, R4, !P0 ;  /* 0x0000000400057207 */ /* 0x008fc80004000000 */
[----:B------:R-:W-:Y:S01]  /*a320*/  STL [R1+0x1540], R29 ;  /* 0x0015401d01007387 */ /* 0x000fe20000100800 */
[----:B----4-:R-:W-:-:S03]  /*a330*/  SEL R4, R0, R3, !P0 ;  /* 0x0000000300047207 */ /* 0x010fc60004000000 */
[----:B------:R-:W-:Y:S01]  /*a340*/  STL [R1+0x1e8], R5 ;  /* 0x0001e80501007387 */ /* 0x000fe20000100800 */
[----:B------:R-:W-:-:S03]  /*a350*/  SEL R3, R0, R2, !P0 ;  /* 0x0000000200037207 */ /* 0x000fc60004000000 */
[----:B------:R0:W-:Y:S01]  /*a360*/  STL [R1+0x1e4], R4 ;  /* 0x0001e40401007387 */ /* 0x0001e20000100800 */
[----:B------:R-:W-:-:S03]  /*a370*/  SEL R2, R0, R14, !P0 ;  /* 0x0000000e00027207 */ /* 0x000fc60004000000 */
[----:B------:R1:W-:Y:S01]  /*a380*/  STL [R1+0x1e0], R3 ;  /* 0x0001e00301007387 */ /* 0x0003e20000100800 */
[----:B0-----:R-:W-:-:S03]  /*a390*/  SEL R4, R0, R15, !P0 ;  /* 0x0000000f00047207 */ /* 0x001fc60004000000 */
[----:B------:R0:W-:Y:S04]  /*a3a0*/  STL [R1+0x1dc], R2 ;  /* 0x0001dc0201007387 */ /* 0x0001e80000100800 */
[----:B------:R-:W-:Y:S04]  /*a3b0*/  STL [R1+0x1d8], R4 ;  /* 0x0001d80401007387 */ /* 0x000fe80000100800 */
[----:B------:R-:W2:Y:S01]  /*a3c0*/  LDL.LU R29, [R1+0x1bc] ;  /* 0x0001bc00011d7983 */ /* 0x000ea20000300800 */
[C---:B-1----:R-:W-:Y:S02]  /*a3d0*/  SEL R3, R0.reuse, R17, !P0 ;  /* 0x0000001100037207 */ /* 0x042fe40004000000 */
[----:B0-----:R-:W-:-:S03]  /*a3e0*/  SEL R2, R0, R16, !P0 ;  /* 0x0000001000027207 */ /* 0x001fc60004000000 */
[----:B------:R-:W-:Y:S04]  /*a3f0*/  STL [R1+0x1d4], R3 ;  /* 0x0001d40301007387 */ /* 0x000fe80000100800 */
[----:B--2---:R0:W-:Y:S04]  /*a400*/  STL [R1+0x155c], R29 ;  /* 0x00155c1d01007387 */ /* 0x0041e80000100800 */
[----:B------:R-:W-:Y:S04]  /*a410*/  STL [R1+0x1d0], R2 ;  /* 0x0001d00201007387 */ /* 0x000fe80000100800 */
[----:B0-----:R-:W2:Y:S04]  /*a420*/  LDL.LU R29, [R1+0x1c4] ;  /* 0x0001c400011d7983 */ /* 0x001ea80000300800 */
[----:B--2---:R0:W-:Y:S04]  /*a430*/  STL [R1+0x1560], R29 ;  /* 0x0015601d01007387 */ /* 0x0041e80000100800 */
[----:B0-----:R-:W2:Y:S04]  /*a440*/  LDL.LU R29, [R1+0x1c8] ;  /* 0x0001c800011d7983 */ /* 0x001ea80000300800 */
[----:B--2---:R0:W-:Y:S04]  /*a450*/  STL [R1+0x1564], R29 ;  /* 0x0015641d01007387 */ /* 0x0041e80000100800 */
[----:B0-----:R-:W2:Y:S04]  /*a460*/  LDL.LU R29, [R1+0x1cc] ;  /* 0x0001cc00011d7983 */ /* 0x001ea80000300800 */
[----:B------:R-:W3:Y:S04]  /*a470*/  LDL.LU R28, [R1+0x1b8] ;  /* 0x0001b800011c7983 */ /* 0x000ee80000300800 */
[----:B------:R-:W4:Y:S04]  /*a480*/  LDL.LU R27, [R1+0x1b4] ;  /* 0x0001b400011b7983 */ /* 0x000f280000300800 */
[----:B------:R-:W3:Y:S04]  /*a490*/  LDL.LU R26, [R1+0x1ac] ;  /* 0x0001ac00011a7983 */ /* 0x000ee80000300800 */
        /* <DEDUP_REMOVED lines=23> */
[----:B------:R-:W3:Y:S01]  /*a610*/  LDL.LU R16, [R1+0x11c] ;  /* 0x00011c0001107983 */ /* 0x000ee20000300800 */
[----:B--2---:R-:W-:-:S05]  /*a620*/  SEL R29, R0, R29, !P0 ;  /* 0x0000001d001d7207 */ /* 0x004fca0004000000 */
[----:B------:R0:W-:Y:S04]  /*a630*/  STL [R1+0x1cc], R29 ;  /* 0x0001cc1d01007387 */ /* 0x0001e80000100800 */
[----:B0-----:R-:W2:Y:S02]  /*a640*/  LDL.LU R29, [R1+0x1564] ;  /* 0x00156400011d7983 */ /* 0x001ea40000300800 */
[----:B--2---:R-:W-:-:S05]  /*a650*/  SEL R29, R0, R29, !P0 ;  /* 0x0000001d001d7207 */ /* 0x004fca0004000000 */
[----:B------:R0:W-:Y:S04]  /*a660*/  STL [R1+0x1c8], R29 ;  /* 0x0001c81d01007387 */ /* 0x0001e80000100800 */
[----:B0-----:R-:W2:Y:S02]  /*a670*/  LDL.LU R29, [R1+0x1560] ;  /* 0x00156000011d7983 */ /* 0x001ea40000300800 */
[----:B--2---:R-:W-:-:S05]  /*a680*/  SEL R29, R0, R29, !P0 ;  /* 0x0000001d001d7207 */ /* 0x004fca0004000000 */
[----:B------:R0:W-:Y:S04]  /*a690*/  STL [R1+0x1c0], R29 ;  /* 0x0001c01d01007387 */ /* 0x0001e80000100800 */
[----:B0-----:R-:W2:Y:S02]  /*a6a0*/  LDL.LU R29, [R1+0x155c] ;  /* 0x00155c00011d7983 */ /* 0x001ea40000300800 */
[----:B--2---:R-:W-:-:S05]  /*a6b0*/  SEL R29, R0, R29, !P0 ;  /* 0x0000001d001d7207 */ /* 0x004fca0004000000 */
[----:B------:R3:W-:Y:S02]  /*a6c0*/  STL [R1+0x1bc], R29 ;  /* 0x0001bc1d01007387 */ /* 0x0007e40000100800 */
[C---:B---3--:R-:W-:Y:S02]  /*a6d0*/  SEL R29, R0.reuse, R28, !P0 ;  /* 0x0000001c001d7207 */ /* 0x048fe40004000000 */
[C---:B----4-:R-:W-:Y:S02]  /*a6e0*/  SEL R28, R0.reuse, R27, !P0 ;  /* 0x0000001b001c7207 */ /* 0x050fe40004000000 */
[C---:B------:R-:W-:Y:S02]  /*a6f0*/  SEL R27, R0.reuse, R26, !P0 ;  /* 0x0000001a001b7207 */ /* 0x040fe40004000000 */
[C---:B------:R-:W-:Y:S01]  /*a700*/  SEL R26, R0.reuse, R25, !P0 ;  /* 0x00000019001a7207 */ /* 0x040fe20004000000 */
[----:B------:R-:W-:Y:S01]  /*a710*/  STL [R1+0x1b8], R29 ;  /* 0x0001b81d01007387 */ /* 0x000fe20000100800 */
[----:B------:R-:W-:-:S02]  /*a720*/  SEL R25, R0, R24, !P0 ;  /* 0x0000001800197207 */ /* 0x000fc40004000000 */
[C---:B------:R-:W-:Y:S01]  /*a730*/  SEL R24, R0.reuse, R23, !P0 ;  /* 0x0000001700187207 */ /* 0x040fe20004000000 */
[----:B------:R-:W-:Y:S01]  /*a740*/  STL [R1+0x1b0], R28 ;  /* 0x0001b01c01007387 */ /* 0x000fe20000100800 */
[C---:B------:R-:W-:Y:S02]  /*a750*/  SEL R23, R0.reuse, R22, !P0 ;  /* 0x0000001600177207 */ /* 0x040fe40004000000 */
[C---:B------:R-:W-:Y:S01]  /*a760*/  SEL R22, R0.reuse, R21, !P0 ;  /* 0x0000001500167207 */ /* 0x040fe20004000000 */
[----:B------:R-:W-:Y:S01]  /*a770*/  STL [R1+0x1ac], R27 ;  /* 0x0001ac1b01007387 */ /* 0x000fe20000100800 */
[C---:B------:R-:W-:Y:S02]  /*a780*/  SEL R21, R0.reuse, R20, !P0 ;  /* 0x0000001400157207 */ /* 0x040fe40004000000 */
[C---:B------:R-:W-:Y:S01]  /*a790*/  SEL R20, R0.reuse, R19, !P0 ;  /* 0x0000001300147207 */ /* 0x040fe20004000000 */
[----:B------:R-:W-:Y:S01]  /*a7a0*/  STL [R1+0x1a4], R26 ;  /* 0x0001a41a01007387 */ /* 0x000fe20000100800 */
[----:B------:R-:W-:-:S03]  /*a7b0*/  SEL R19, R0, R18, !P0 ;  /* 0x0000001200137207 */ /* 0x000fc60004000000 */
        /* <DEDUP_REMOVED lines=22> */
[----:B------:R-:W-:Y:S04]  /*a920*/  STL [R1+0x15c], R10 ;  /* 0x00015c0a01007387 */ /* 0x000fe80000100800 */
[----:B------:R-:W-:Y:S01]  /*a930*/  STL [R1+0x158], R9 ;  /* 0x0001580901007387 */ /* 0x000fe20000100800 */
[----:B------:R-:W-:-:S03]  /*a940*/  SEL R3, R0, R2, !P0 ;  /* 0x0000000200037207 */ /* 0x000fc60004000000 */
[----:B------:R-:W-:Y:S01]  /*a950*/  STL [R1+0x148], R8 ;  /* 0x0001480801007387 */ /* 0x000fe20000100800 */
[----:B------:R-:W-:-:S03]  /*a960*/  SEL R2, R0, R14, !P0 ;  /* 0x0000000e00027207 */ /* 0x000fc60004000000 */
[----:B------:R-:W-:Y:S04]  /*a970*/  STL [R1+0x144], R7 ;  /* 0x0001440701007387 */ /* 0x000fe80000100800 */
[----:B------:R-:W-:Y:S04]  /*a980*/  STL [R1+0x140], R6 ;  /* 0x0001400601007387 */ /* 0x000fe80000100800 */
[----:B------:R-:W-:Y:S04]  /*a990*/  STL [R1+0x138], R5 ;  /* 0x0001380501007387 */ /* 0x000fe80000100800 */
[----:B------:R0:W-:Y:S04]  /*a9a0*/  STL [R1+0x134], R4 ;  /* 0x0001340401007387 */ /* 0x0001e80000100800 */
        /* <DEDUP_REMOVED lines=149> */
[----:B0-----:R-:W2:Y:S01]  /*b300*/  LDL.LU R29, [R1+0x1544] ;  /* 0x00154400011d7983 */ /* 0x001ea20000300800 */
[C---:B---3--:R-:W-:Y:S02]  /*b310*/  SEL R28, R0.reuse, R28, !P0 ;  /* 0x0000001c001c7207 */ /* 0x048fe40004000000 */
[C---:B----4-:R-:W-:Y:S02]  /*b320*/  SEL R27, R0.reuse, R27, !P0 ;  /* 0x0000001b001b7207 */ /* 0x050fe40004000000 */
[C---:B------:R-:W-:Y:S02]  /*b330*/  SEL R26, R0.reuse, R26, !P0 ;  /* 0x0000001a001a7207 */ /* 0x040fe40004000000 */
[----:B------:R-:W-:-:S02]  /*b340*/  SEL R25, R0, R25, !P0 ;  /* 0x0000001900197207 */ /* 0x000fc40004000000 */
[C---:B------:R-:W-:Y:S02]  /*b350*/  SEL R24, R0.reuse, R24, !P0 ;  /* 0x0000001800187207 */ /* 0x040fe40004000000 */
[C---:B------:R-:W-:Y:S02]  /*b360*/  SEL R23, R0.reuse, R23, !P0 ;  /* 0x0000001700177207 */ /* 0x040fe40004000000 */
[C---:B------:R-:W-:Y:S02]  /*b370*/  SEL R22, R0.reuse, R22, !P0 ;  /* 0x0000001600167207 */ /* 0x040fe40004000000 */
[C---:B------:R-:W-:Y:S02]  /*b380*/  SEL R21, R0.reuse, R21, !P0 ;  /* 0x0000001500157207 */ /* 0x040fe40004000000 */
        /* <DEDUP_REMOVED lines=19> */
[----:B--2---:R-:W-:-:S05]  /*b4c0*/  SEL R29, R0, R29, !P0 ;  /* 0x0000001d001d7207 */ /* 0x004fca0004000000 */
[----:B------:R0:W-:Y:S04]  /*b4d0*/  STL [R1+0x7c], R29 ;  /* 0x00007c1d01007387 */ /* 0x0001e80000100800 */
[----:B0-----:R-:W2:Y:S04]  /*b4e0*/  LDL.LU R29, [R1+0x1540] ;  /* 0x00154000011d7983 */ /* 0x001ea80000300800 */
[----:B------:R0:W-:Y:S04]  /*b4f0*/  STL [R1+0x78], R28 ;  /* 0x0000781c01007387 */ /* 0x0001e80000100800 */
[----:B0-----:R-:W3:Y:S04]  /*b500*/  LDL.LU R28, [R1+0x153c] ;  /* 0x00153c00011c7983 */ /* 0x001ee80000300800 */
[----:B------:R0:W-:Y:S04]  /*b510*/  STL [R1+0x74], R27 ;  /* 0x0000741b01007387 */ /* 0x0001e80000100800 */
[----:B0-----:R-:W4:Y:S04]  /*b520*/  LDL.LU R27, [R1+0x1538] ;  /* 0x00153800011b7983 */ /* 0x001f280000300800 */
        /* <DEDUP_REMOVED lines=50> */
[----:B--2---:R-:W-:-:S02]  /*b850*/  SEL R4, R0, R4, !P0 ;  /* 0x0000000400047207 */ /* 0x004fc40004000000 */
[C---:B---3--:R-:W-:Y:S02]  /*b860*/  SEL R3, R0.reuse, R3, !P0 ;  /* 0x0000000300037207 */ /* 0x048fe40004000000 */
[C---:B----4-:R-:W-:Y:S02]  /*b870*/  SEL R2, R0.reuse, R2, !P0 ;  /* 0x0000000200027207 */ /* 0x050fe40004000000 */
[C---:B------:R-:W-:Y:S02]  /*b880*/  SEL R14, R0.reuse, R14, !P0 ;  /* 0x0000000e000e7207 */ /* 0x040fe40004000000 */
[C---:B------:R-:W-:Y:S02]  /*b890*/  SEL R15, R0.reuse, R15, !P0 ;  /* 0x0000000f000f7207 */ /* 0x040fe40004000000 */
[C---:B------:R-:W-:Y:S02]  /*b8a0*/  SEL R17, R0.reuse, R17, !P0 ;  /* 0x0000001100117207 */ /* 0x040fe40004000000 */
[----:B------:R-:W-:-:S05]  /*b8b0*/  SEL R16, R0, R16, !P0 ;  /* 0x0000001000107207 */ /* 0x000fca0004000000 */
[----:B------:R-:W-:Y:S04]  /*b8c0*/  STL [R1+0x1448], R16 ;  /* 0x0014481001007387 */ /* 0x000fe80000100800 */
[----:B------:R-:W-:Y:S04]  /*b8d0*/  STL [R1+0x144c], R17 ;  /* 0x00144c1101007387 */ /* 0x000fe80000100800 */
[----:B------:R0:W-:Y:S04]  /*b8e0*/  STL [R1+0x1450], R15 ;  /* 0x0014500f01007387 */ /* 0x0001e80000100800 */
[----:B0-----:R-:W2:Y:S04]  /*b8f0*/  LDL.LU R15, [R1+0x1d8] ;  /* 0x0001d800010f7983 */ /* 0x001ea80000300800 */
[----:B------:R-:W3:Y:S04]  /*b900*/  LDL.LU R17, [R1+0x1d4] ;  /* 0x0001d40001117983 */ /* 0x000ee80000300800 */
[----:B------:R-:W4:Y:S04]  /*b910*/  LDL.LU R16, [R1+0x1d0] ;  /* 0x0001d00001107983 */ /* 0x000f280000300800 */
[----:B------:R0:W-:Y:S04]  /*b920*/  STL [R1+0x1454], R14 ;  /* 0x0014540e01007387 */ /* 0x0001e80000100800 */
[----:B0-----:R-:W2:Y:S04]  /*b930*/  LDL.LU R14, [R1+0x1dc] ;  /* 0x0001dc00010e7983 */ /* 0x001ea80000300800 */
[----:B------:R0:W-:Y:S04]  /*b940*/  STL [R1+0x1458], R2 ;  /* 0x0014580201007387 */ /* 0x0001e80000100800 */
[----:B0-----:R-:W2:Y:S04]  /*b950*/  LDL.LU R2, [R1+0x1e0] ;  /* 0x0001e00001027983 */ /* 0x001ea80000300800 */
[----:B------:R0:W-:Y:S04]  /*b960*/  STL [R1+0x145c], R3 ;  /* 0x00145c0301007387 */ /* 0x0001e80000100800 */
[----:B0-----:R-:W3:Y:S04]  /*b970*/  LDL.LU R3, [R1+0x1e4] ;  /* 0x0001e40001037983 */ /* 0x001ee80000300800 */
[----:B------:R0:W-:Y:S04]  /*b980*/  STL [R1+0x1460], R4 ;  /* 0x0014600401007387 */ /* 0x0001e80000100800 */
[----:B0-----:R-:W4:Y:S01]  /*b990*/  LDL.LU R4, [R1+0x1e8] ;  /* 0x0001e80001047983 */ /* 0x001f220000300800 */
[----:B------:R-:W-:-:S02]  /*b9a0*/  SEL R5, R0, R5, !P0 ;  /* 0x0000000500057207 */ /* 0x000fc40004000000 */
[C---:B------:R-:W-:Y:S02]  /*b9b0*/  SEL R6, R0.reuse, R6, !P0 ;  /* 0x0000000600067207 */ /* 0x040fe40004000000 */
[C---:B------:R-:W-:Y:S02]  /*b9c0*/  SEL R7, R0.reuse, R7, !P0 ;  /* 0x0000000700077207 */ /* 0x040fe40004000000 */
[C---:B------:R-:W-:Y:S01]  /*b9d0*/  SEL R8, R0.reuse, R8, !P0 ;  /* 0x0000000800087207 */ /* 0x040fe20004000000 */
[----:B------:R-:W-:Y:S01]  /*b9e0*/  STL [R1+0x1464], R5 ;  /* 0x0014640501007387 */ /* 0x000fe20000100800 */
        /* <DEDUP_REMOVED lines=31> */
[----:B------:R-:W-:Y:S04]  /*bbe0*/  STL [R1+0x14a0], R24 ;  /* 0x0014a01801007387 */ /* 0x000fe80000100800 */
[----:B------:R-:W-:Y:S04]  /*bbf0*/  STL [R1+0x14a4], R25 ;  /* 0x0014a41901007387 */ /* 0x000fe80000100800 */
[----:B------:R-:W-:Y:S04]  /*bc00*/  STL [R1+0x14a8], R26 ;  /* 0x0014a81a01007387 */ /* 0x000fe80000100800 */
[----:B------:R-:W-:Y:S04]  /*bc10*/  STL [R1+0x14ac], R27 ;  /* 0x0014ac1b01007387 */ /* 0x000fe80000100800 */
[----:B------:R-:W-:Y:S04]  /*bc20*/  STL [R1+0x14b0], R28 ;  /* 0x0014b01c01007387 */ /* 0x000fe80000100800 */
[----:B------:R4:W-:Y:S01]  /*bc30*/  STL [R1+0x14b4], R0 ;  /* 0x0014b40001007387 */ /* 0x0009e20000100800 */
[----:B--2---:R-:W-:-:S02]  /*bc40*/  IMAD R2, R2, c[0x0][0x190], RZ ;  /* 0x0000640002027a24 */ /* 0x004fc400078e02ff */
[----:B---3--:R-:W-:Y:S02]  /*bc50*/  IMAD R29, R3, c[0x0][0x190], RZ ;  /* 0x00006400031d7a24 */ /* 0x008fe400078e02ff */
[----:B------:R-:W-:-:S03]  /*bc60*/  IMAD R3, R15, c[0x0][0x190], RZ ;  /* 0x000064000f037a24 */ /* 0x000fc600078e02ff */
[----:B------:R-:W-:Y:S01]  /*bc70*/  STL [R1+0x14b8], R29 ;  /* 0x0014b81d01007387 */ /* 0x000fe20000100800 */
[----:B----4-:R-:W-:-:S05]  /*bc80*/  IMAD R0, R4, c[0x0][0x190], RZ ;  /* 0x0000640004007a24 */ /* 0x010fca00078e02ff */
[----:B------:R0:W-:Y:S04]  /*bc90*/  STL [R1+0x4f8], R0 ;  /* 0x0004f80001007387 */ /* 0x0001e80000100800 */
[----:B------:R1:W-:Y:S01]  /*bca0*/  STL [R1+0xfc], R2 ;  /* 0x0000fc0201007387 */ /* 0x0003e20000100800 */
[----:B0-----:R-:W-:-:S05]  /*bcb0*/  IMAD R0, R14, c[0x0][0x190], RZ ;  /* 0x000064000e007a24 */ /* 0x001fca00078e02ff */
[----:B------:R0:W-:Y:S04]  /*bcc0*/  STL [R1+0x114], R0 ;  /* 0x0001140001007387 */ /* 0x0001e80000100800 */
[----:B------:R-:W-:Y:S04]  /*bcd0*/  STL [R1+0x13c], R3 ;  /* 0x00013c0301007387 */ /* 0x000fe80000100800 */
[----:B------:R-:W2:Y:S01]  /*bce0*/  LDL.LU R29, [R1+0x1c0] ;  /* 0x0001c000011d7983 */ /* 0x000ea20000300800 */
[----:B-1----:R-:W-:Y:S02]  /*bcf0*/  IMAD R2, R17, c[0x0][0x190], RZ ;  /* 0x0000640011027a24 */ /* 0x002fe400078e02ff */
[----:B0-----:R-:W-:-:S03]  /*bd00*/  IMAD R0, R16, c[0x0][0x190], RZ ;  /* 0x0000640010007a24 */ /* 0x001fc600078e02ff */
[----:B------:R-:W-:Y:S04]  /*bd10*/  STL [R1+0x14c], R2 ;  /* 0x00014c0201007387 */ /* 0x000fe80000100800 */
[----:B--2---:R0:W-:Y:S04]  /*bd20*/  STL [R1+0x14cc], R29 ;  /* 0x0014cc1d01007387 */ /* 0x0041e80000100800 */
[----:B------:R-:W-:Y:S04]  /*bd30*/  STL [R1+0x174], R0 ;  /* 0x0001740001007387 */ /* 0x000fe80000100800 */
        /* <DEDUP_REMOVED lines=31> */
[----:B--2---:R-:W-:-:S05]  /*bf30*/  IMAD R29, R29, c[0x0][0x190], RZ ;  /* 0x000064001d1d7a24 */ /* 0x004fca00078e02ff */
[----:B------:R0:W-:Y:S04]  /*bf40*/  STL [R1+0x1a8], R29 ;  /* 0x0001a81d01007387 */ /* 0x0001e80000100800 */
[----:B0-----:R-:W2:Y:S02]  /*bf50*/  LDL.LU R29, [R1+0x14d0] ;  /* 0x0014d000011d7983 */ /* 0x001ea40000300800 */
[----:B--2---:R-:W-:-:S05]  /*bf60*/  IMAD R29, R29, c[0x0][0x190], RZ ;  /* 0x000064001d1d7a24 */ /* 0x004fca00078e02ff */
[----:B------:R0:W-:Y:S04]  /*bf70*/  STL [R1+0x1c4], R29 ;  /* 0x0001c41d01007387 */ /* 0x0001e80000100800 */
[----:B0-----:R-:W2:Y:S01]  /*bf80*/  LDL.LU R29, [R1+0x14cc] ;  /* 0x0014cc00011d7983 */ /* 0x001ea20000300800 */
[----:B---3--:R-:W-:Y:S02]  /*bf90*/  IMAD R0, R0, c[0x0][0x190], RZ ;  /* 0x0000640000007a24 */ /* 0x008fe400078e02ff */
[----:B----4-:R-:W-:Y:S02]  /*bfa0*/  IMAD R28, R28, c[0x0][0x190], RZ ;  /* 0x000064001c1c7a24 */ /* 0x010fe400078e02ff */
[----:B------:R-:W-:Y:S02]  /*bfb0*/  IMAD R27, R27, c[0x0][0x190], RZ ;  /* 0x000064001b1b7a24 */ /* 0x000fe400078e02ff */
[----:B------:R-:W-:-:S02]  /*bfc0*/  IMAD R25, R25, c[0x0][0x190], RZ ;  /* 0x0000640019197a24 */ /* 0x000fc400078e02ff */
[----:B------:R-:W-:Y:S02]  /*bfd0*/  IMAD R24, R24, c[0x0][0x190], RZ ;  /* 0x0000640018187a24 */ /* 0x000fe400078e02ff */
[----:B------:R-:W-:Y:S02]  /*bfe0*/  IMAD R22, R22, c[0x0][0x190], RZ ;  /* 0x0000640016167a24 */ /* 0x000fe400078e02ff */
[----:B------:R-:W-:Y:S02]  /*bff0*/  IMAD R21, R21, c[0x0][0x190], RZ ;  /* 0x0000640015157a24 */ /* 0x000fe400078e02ff */
[----:B------:R-:W-:Y:S02]  /*c000*/  IMAD R19, R19, c[0x0][0x190], RZ ;  /* 0x0000640013137a24 */ /* 0x000fe400078e02ff */
        /* <DEDUP_REMOVED lines=9> */
[----:B--2---:R-:W-:-:S05]  /*c0a0*/  IMAD R29, R29, c[0x0][0x190], RZ ;  /* 0x000064001d1d7a24 */ /* 0x004fca00078e02ff */
[----:B------:R-:W-:Y:S04]  /*c0b0*/  STL [R1+0x1c0], R29 ;  /* 0x0001c01d01007387 */ /* 0x000fe80000100800 */
[----:B------:R0:W-:Y:S04]  /*c0c0*/  STL [R1+0x1d0], R0 ;  /* 0x0001d00001007387 */ /* 0x0001e80000100800 */
[----:B------:R-:W-:Y:S01]  /*c0d0*/  STL [R1+0x1d4], R28 ;  /* 0x0001d41c01007387 */ /* 0x000fe20000100800 */
[----:B0-----:R-:W-:-:S03]  /*c0e0*/  IMAD R0, R26, c[0x0][0x190], RZ ;  /* 0x000064001a007a24 */ /* 0x001fc600078e02ff */
        /* <DEDUP_REMOVED lines=26> */
[----:B------:R1:W-:Y:S01]  /*c290*/  STL [R1+0x25c], R3 ;  /* 0x00025c0301007387 */ /* 0x0003e20000100800 */
[----:B0-----:R-:W-:-:S03]  /*c2a0*/  IMAD R0, R14, c[0x0][0x190], RZ ;  /* 0x000064000e007a24 */ /* 0x001fc600078e02ff */
[----:B------:R0:W-:Y:S01]  /*c2b0*/  STL [R1+0x268], R2 ;  /* 0x0002680201007387 */ /* 0x0001e20000100800 */
[----:B-1----:R-:W-:-:S03]  /*c2c0*/  IMAD R3, R15, c[0x0][0x190], RZ ;  /* 0x000064000f037a24 */ /* 0x002fc600078e02ff */
[----:B------:R1:W-:Y:S04]  /*c2d0*/  STL [R1+0x26c], R0 ;  /* 0x00026c0001007387 */ /* 0x0003e80000100800 */
[----:B------:R-:W-:Y:S04]  /*c2e0*/  STL [R1+0x278], R3 ;  /* 0x0002780301007387 */ /* 0x000fe80000100800 */
[----:B------:R-:W2:Y:S01]  /*c2f0*/  LDL.LU R29, [R1+0x108] ;  /* 0x00010800011d7983 */ /* 0x000ea20000300800 */
[----:B0-----:R-:W-:Y:S02]  /*c300*/  IMAD R2, R17, c[0x0][0x190], RZ ;  /* 0x0000640011027a24 */ /* 0x001fe400078e02ff */
[----:B-1----:R-:W-:-:S03]  /*c310*/  IMAD R0, R16, c[0x0][0x190], RZ ;  /* 0x0000640010007a24 */ /* 0x002fc600078e02ff */
        /* <DEDUP_REMOVED lines=165> */
[----:B--2---:R-:W-:-:S05]  /*cd70*/  IMAD R29, R29, c[0x0][0x190], RZ ;  /* 0x000064001d1d7a24 */ /* 0x004fca00078e02ff */
        /* <DEDUP_REMOVED lines=55> */
[----:B0-----:R-:W4:Y:S04]  /*d0f0*/  LDL.LU R17, [R1+0x144c] ;  /* 0x00144c0001117983 */ /* 0x001f280000300800 */
[----:B------:R0:W-:Y:S04]  /*d100*/  STL [R1+0x204], R16 ;  /* 0x0002041001007387 */ /* 0x0001e80000100800 */
[----:B0-----:R-:W4:Y:S01]  /*d110*/  LDL.LU R16, [R1+0x1448] ;  /* 0x0014480001107983 */ /* 0x001f220000300800 */
[----:B--2---:R-:W-:-:S02]  /*d120*/  IMAD R13, R13, c[0x0][0x190], RZ ;  /* 0x000064000d0d7a24 */ /* 0x004fc400078e02ff */
[----:B---3--:R-:W-:Y:S02]  /*d130*/  IMAD R15, R15, c[0x0][0x190], RZ ;  /* 0x000064000f0f7a24 */ /* 0x008fe400078e02ff */
[----:B----4-:R-:W-:Y:S02]  /*d140*/  IMAD R17, R17, c[0x0][0x190], RZ ;  /* 0x0000640011117a24 */ /* 0x010fe400078e02ff */
[----:B------:R-:W-:-:S05]  /*d150*/  IMAD R16, R16, c[0x0][0x190], RZ ;  /* 0x0000640010107a24 */ /* 0x000fca00078e02ff */
[----:B------:R0:W-:Y:S04]  /*d160*/  STL [R1+0x200], R16 ;  /* 0x0002001001007387 */ /* 0x0001e80000100800 */
[----:B0-----:R-:W2:Y:S04]  /*d170*/  LDL.LU R16, [R1+0x1444] ;  /* 0x0014440001107983 */ /* 0x001ea80000300800 */
[----:B------:R0:W-:Y:S04]  /*d180*/  STL [R1+0x1dc], R17 ;  /* 0x0001dc1101007387 */ /* 0x0001e80000100800 */
[----:B0-----:R-:W2:Y:S04]  /*d190*/  LDL.LU R17, [R1+0x1440] ;  /* 0x0014400001117983 */ /* 0x001ea80000300800 */
[----:B------:R0:W-:Y:S02]  /*d1a0*/  STL [R1+0x1d8], R15 ;  /* 0x0001d80f01007387 */ /* 0x0001e40000100800 */
[----:B0-----:R-:W-:-:S02]  /*d1b0*/  IMAD R15, R14, c[0x0][0x190], RZ ;  /* 0x000064000e0f7a24 */ /* 0x001fc400078e02ff */
[----:B------:R-:W-:Y:S02]  /*d1c0*/  IMAD R14, R2, c[0x0][0x190], RZ ;  /* 0x00006400020e7a24 */ /* 0x000fe400078e02ff */
[----:B------:R-:W3:Y:S04]  /*d1d0*/  LDL.LU R2, [R1+0x1a8] ;  /* 0x0001a80001027983 */ /* 0x000ee80000300800 */
[----:B------:R0:W-:Y:S04]  /*d1e0*/  STL [R1+0x1b4], R15 ;  /* 0x0001b40f01007387 */ /* 0x0001e80000100800 */
[----:B------:R1:W-:Y:S01]  /*d1f0*/  STL [R1+0x1b0], R14 ;  /* 0x0001b00e01007387 */ /* 0x0003e20000100800 */
[----:B0-----:R-:W-:-:S03]  /*d200*/  IMAD R15, R3, c[0x0][0x190], RZ ;  /* 0x00006400030f7a24 */ /* 0x001fc600078e02ff */
[----:B------:R-:W4:Y:S01]  /*d210*/  LDL.LU R3, [R1+0x174] ;  /* 0x0001740001037983 */ /* 0x000f220000300800 */
[----:B-1----:R-:W-:-:S03]  /*d220*/  IMAD R14, R4, c[0x0][0x190], RZ ;  /* 0x00006400040e7a24 */ /* 0x002fc600078e02ff */
[----:B------:R0:W-:Y:S04]  /*d230*/  STL [R1+0x18c], R15 ;  /* 0x00018c0f01007387 */ /* 0x0001e80000100800 */
[----:B------:R-:W2:Y:S04]  /*d240*/  LDL.LU R4, [R1+0x1c4] ;  /* 0x0001c40001047983 */ /* 0x000ea80000300800 */
[----:B------:R1:W-:Y:S01]  /*d250*/  STL [R1+0x188], R14 ;  /* 0x0001880e01007387 */ /* 0x0003e20000100800 */
[----:B0-----:R-:W-:-:S03]  /*d260*/  IMAD R15, R5, c[0x0][0x190], RZ ;  /* 0x00006400050f7a24 */ /* 0x001fc600078e02ff */
[----:B------:R-:W2:Y:S01]  /*d270*/  LDL.LU R5, [R1+0x14c] ;  /* 0x00014c0001057983 */ /* 0x000ea20000300800 */
        /* <DEDUP_REMOVED lines=19> */
[----:B------:R-:W-:Y:S04]  /*d3b0*/  STL [R1+0xdc], R15 ;  /* 0x0000dc0f01007387 */ /* 0x000fe80000100800 */
[----:B------:R-:W2:Y:S04]  /*d3c0*/  LDL.LU R12, [R1+0x1e8] ;  /* 0x0001e800010c7983 */ /* 0x000ea80000300800 */
[----:B------:R0:W-:Y:S02]  /*d3d0*/  STL [R1+0xd8], R14 ;  /* 0x0000d80e01007387 */ /* 0x0001e40000100800 */
[----:B0-----:R-:W-:-:S02]  /*d3e0*/  IMAD R14, R18, c[0x0][0x190], RZ ;  /* 0x00006400120e7a24 */ /* 0x001fc400078e02ff */
[----:B------:R-:W2:Y:S04]  /*d3f0*/  LDL.LU R18, [R1+0x1ec] ;  /* 0x0001ec0001127983 */ /* 0x000ea80000300800 */
[----:B------:R0:W-:Y:S04]  /*d400*/  STL [R1+0xd4], R13 ;  /* 0x0000d40d01007387 */ /* 0x0001e80000100800 */
[----:B------:R1:W-:Y:S01]  /*d410*/  STL [R1+0xd0], R14 ;  /* 0x0000d00e01007387 */ /* 0x0003e20000100800 */
[----:B0-----:R-:W-:-:S03]  /*d420*/  IMAD R13, R19, c[0x0][0x190], RZ ;  /* 0x00006400130d7a24 */ /* 0x001fc600078e02ff */
[----:B------:R-:W2:Y:S01]  /*d430*/  LDL.LU R19, [R1+0x1ac] ;  /* 0x0001ac0001137983 */ /* 0x000ea20000300800 */
[----:B-1----:R-:W-:Y:S02]  /*d440*/  IMAD R14, R21, c[0x0][0x190], RZ ;  /* 0x00006400150e7a24 */ /* 0x002fe400078e02ff */
[----:B------:R-:W-:Y:S02]  /*d450*/  IMAD R23, R23, c[0x0][0x190], RZ ;  /* 0x0000640017177a24 */ /* 0x000fe400078e02ff */
[----:B------:R-:W-:Y:S02]  /*d460*/  IMAD R21, R24, c[0x0][0x190], RZ ;  /* 0x0000640018157a24 */ /* 0x000fe400078e02ff */
[----:B------:R-:W-:Y:S02]  /*d470*/  IMAD R15, R25, c[0x0][0x190], RZ ;  /* 0x00006400190f7a24 */ /* 0x000fe400078e02ff */
[----:B------:R-:W-:Y:S02]  /*d480*/  IMAD R27, R27, c[0x0][0x190], RZ ;  /* 0x000064001b1b7a24 */ /* 0x000fe400078e02ff */
[----:B------:R-:W-:Y:S01]  /*d490*/  IMAD R28, R28, c[0x0][0x190], RZ ;  /* 0x000064001c1c7a24 */ /* 0x000fe200078e02ff */
[----:B--2---:R-:W-:Y:S04]  /*d4a0*/  STL.64 [R1+0x1438], R18 ;  /* 0x0014381201007387 */ /* 0x004fe80000100a00 */
[----:B------:R0:W-:Y:S02]  /*d4b0*/  STL [R1+0xcc], R13 ;  /* 0x0000cc0d01007387 */ /* 0x0001e40000100800 */
[----:B0-----:R-:W-:-:S02]  /*d4c0*/  IMAD R13, R20, c[0x0][0x190], RZ ;  /* 0x00006400140d7a24 */ /* 0x001fc400078e02ff */
[----:B------:R-:W2:Y:S04]  /*d4d0*/  LDL.LU R20, [R1+0x19c] ;  /* 0x00019c0001147983 */ /* 0x000ea80000300800 */
[----:B------:R0:W-:Y:S02]  /*d4e0*/  STL [R1+0xc8], R13 ;  /* 0x0000c80d01007387 */ /* 0x0001e40000100800 */
[----:B0-----:R-:W-:Y:S02]  /*d4f0*/  IMAD R13, R22, c[0x0][0x190], RZ ;  /* 0x00006400160d7a24 */ /* 0x001fe400078e02ff */
[----:B------:R-:W2:Y:S04]  /*d500*/  LDL.LU R22, [R1+0x198] ;  /* 0x0001980001167983 */ /* 0x000ea80000300800 */
[----:B------:R0:W-:Y:S04]  /*d510*/  STL [R1+0xc4], R14 ;  /* 0x0000c40e01007387 */ /* 0x0001e80000100800 */
[----:B------:R-:W-:Y:S04]  /*d520*/  STL [R1+0xc0], R13 ;  /* 0x0000c00d01007387 */ /* 0x000fe80000100800 */
[----:B------:R-:W2:Y:S01]  /*d530*/  LDL.LU R24, [R1+0x1f8] ;  /* 0x0001f80001187983 */ /* 0x000ea20000300800 */
[----:B0-----:R-:W-:-:S03]  /*d540*/  IMAD R14, R26, c[0x0][0x190], RZ ;  /* 0x000064001a0e7a24 */ /* 0x001fc600078e02ff */
[----:B------:R-:W-:Y:S01]  /*d550*/  STL [R1+0xbc], R23 ;  /* 0x0000bc1701007387 */ /* 0x000fe20000100800 */
[----:B------:R-:W-:-:S03]  /*d560*/  IMAD.WIDE R18, R29, 0x2, R16 ;  /* 0x000000021d127825 */ /* 0x000fc600078e0210 */
[----:B------:R-:W-:Y:S04]  /*d570*/  STL [R1+0xb8], R21 ;  /* 0x0000b81501007387 */ /* 0x000fe80000100800 */
[----:B------:R-:W-:Y:S04]  /*d580*/  STL [R1+0xb4], R15 ;  /* 0x0000b40f01007387 */ /* 0x000fe80000100800 */
[----:B------:R-:W-:Y:S04]  /*d590*/  STL [R1+0xb0], R14 ;  /* 0x0000b00e01007387 */ /* 0x000fe80000100800 */
[----:B------:R-:W-:Y:S04]  /*d5a0*/  STL [R1+0x1380], R14 ;  /* 0x0013800e01007387 */ /* 0x000fe80000100800 */
[----:B------:R0:W-:Y:S04]  /*d5b0*/  STL [R1+0x1384], R15 ;  /* 0x0013840f01007387 */ /* 0x0001e80000100800 */
[----:B------:R-:W-:Y:S04]  /*d5c0*/  STL [R1+0xac], R27 ;  /* 0x0000ac1b01007387 */ /* 0x000fe80000100800 */
[----:B------:R1:W-:Y:S01]  /*d5d0*/  STL.64 [R1+0xa0], R18 ;  /* 0x0000a01201007387 */ /* 0x0003e20000100a00 */
[----:B0-----:R-:W-:-:S03]  /*d5e0*/  IMAD.WIDE R14, R11, 0x2, R16 ;  /* 0x000000020b0e7825 */ /* 0x001fc600078e0210 */
[----:B------:R-:W-:Y:S04]  /*d5f0*/  STL [R1+0xa8], R28 ;  /* 0x0000a81c01007387 */ /* 0x000fe80000100800 */
[----:B------:R0:W-:Y:S04]  /*d600*/  STL.64 [R1+0x1388], R28 ;  /* 0x0013881c01007387 */ /* 0x0001e80000100a00 */
[----:B------:R3:W-:Y:S01]  /*d610*/  STL.64 [R1+0x98], R14 ;  /* 0x0000980e01007387 */ /* 0x0007e20000100a00 */
[----:B-1----:R-:W-:-:S04]  /*d620*/  IMAD.WIDE R18, R5, 0x2, R16 ;  /* 0x0000000205127825 */ /* 0x002fc800078e0210 */
[----:B0-----:R-:W-:-:S04]  /*d630*/  IMAD.WIDE R28, R7, 0x2, R16 ;  /* 0x00000002071c7825 */ /* 0x001fc800078e0210 */
[----:B---3--:R-:W-:-:S05]  /*d640*/  IMAD.WIDE R14, R9, 0x2, R16 ;  /* 0x00000002090e7825 */ /* 0x008fca00078e0210 */
[----:B------:R4:W-:Y:S04]  /*d650*/  STL.64 [R1+0x90], R14 ;  /* 0x0000900e01007387 */ /* 0x0009e80000100a00 */
[----:B------:R0:W-:Y:S01]  /*d660*/  STL.64 [R1+0x88], R28 ;  /* 0x0000881c01007387 */ /* 0x0001e20000100a00 */
[----:B----4-:R-:W-:-:S03]  /*d670*/  IMAD.WIDE R14, R3, 0x2, R16 ;  /* 0x00000002030e7825 */ /* 0x010fc600078e0210 */
[----:B0-----:R-:W3:Y:S04]  /*d680*/  LDL R28, [R1+0x170] ;  /* 0x00017000011c7983 */ /* 0x001ee80000100800 */
[----:B------:R0:W-:Y:S04]  /*d690*/  STL.64 [R1+0x80], R18 ;  /* 0x0000801201007387 */ /* 0x0001e80000100a00 */
[----:B------:R-:W4:Y:S04]  /*d6a0*/  LDL R29, [R1+0x214] ;  /* 0x00021400011d7983 */ /* 0x000f280000100800 */
[----:B------:R1:W-:Y:S01]  /*d6b0*/  STL.64 [R1+0x78], R14 ;  /* 0x0000780e01007387 */ /* 0x0003e20000100a00 */
[----:B0-----:R-:W-:-:S03]  /*d6c0*/  IMAD.WIDE R18, R2, 0x2, R16 ;  /* 0x0000000202127825 */ /* 0x001fc600078e0210 */
[----:B------:R-:W2:Y:S04]  /*d6d0*/  LDL R26, [R1+0x22c] ;  /* 0x00022c00011a7983 */ /* 0x000ea80000100800 */
[----:B------:R-:W2:Y:S04]  /*d6e0*/  LDL R25, [R1+0x238] ;  /* 0x0002380001197983 */ /* 0x000ea80000100800 */
[----:B-1----:R-:W2:Y:S04]  /*d6f0*/  LDL R15, [R1+0x220] ;  /* 0x00022000010f7983 */ /* 0x002ea80000100800 */
[----:B------:R-:W2:Y:S04]  /*d700*/  LDL R14, [R1+0x224] ;  /* 0x00022400010e7983 */ /* 0x000ea80000100800 */
[----:B------:R-:W2:Y:S04]  /*d710*/  LDL R13, [R1+0x23c] ;  /* 0x00023c00010d7983 */ /* 0x000ea80000100800 */
[----:B------:R0:W-:Y:S04]  /*d720*/  STL.64 [R1+0x1390], R2 ;  /* 0x0013900201007387 */ /* 0x0001e80000100a00 */
[----:B0-----:R-:W2:Y:S04]  /*d730*/  LDL R2, [R1+0x180] ;  /* 0x0001800001027983 */ /* 0x001ea80000100800 */
[----:B------:R0:W-:Y:S04]  /*d740*/  STL.64 [R1+0x70], R18 ;  /* 0x0000701201007387 */ /* 0x0001e80000100a00 */
[----:B------:R-:W2:Y:S04]  /*d750*/  LDL R3, [R1+0x210] ;  /* 0x0002100001037983 */ /* 0x000ea80000100800 */
[----:B------:R1:W-:Y:S01]  /*d760*/  STL.64 [R1+0x1398], R4 ;  /* 0x0013980401007387 */ /* 0x0003e20000100a00 */
[----:B0-----:R-:W-:-:S03]  /*d770*/  IMAD.WIDE R18, R4, 0x2, R16 ;  /* 0x0000000204127825 */ /* 0x001fc600078e0210 */
[----:B-1----:R-:W2:Y:S04]  /*d780*/  LDL R4, [R1+0x1fc] ;  /* 0x0001fc0001047983 */ /* 0x002ea80000100800 */
[----:B------:R0:W-:Y:S04]  /*d790*/  STL.64 [R1+0x68], R18 ;  /* 0x0000681201007387 */ /* 0x0001e80000100a00 */
[----:B------:R-:W3:Y:S01]  /*d7a0*/  LDL R5, [R1+0x184] ;  /* 0x0001840001057983 */ /* 0x000ee20000100800 */
[----:B0-----:R-:W-:-:S05]  /*d7b0*/  IMAD.WIDE R18, R6, 0x2, R16 ;  /* 0x0000000206127825 */ /* 0x001fca00078e0210 */
[----:B------:R0:W-:Y:S04]  /*d7c0*/  STL.64 [R1+0x60], R18 ;  /* 0x0000601201007387 */ /* 0x0001e80000100a00 */
[----:B0-----:R-:W3:Y:S04]  /*d7d0*/  LDL.LU.64 R18, [R1+0x1438] ;  /* 0x0014380001127983 */ /* 0x001ee80000300a00 */
[----:B------:R0:W-:Y:S04]  /*d7e0*/  STL.64 [R1+0x13a0], R6 ;  /* 0x0013a00601007387 */ /* 0x0001e80000100a00 */
[----:B------:R1:W-:Y:S01]  /*d7f0*/  STL.64 [R1+0x13a8], R8 ;  /* 0x0013a80801007387 */ /* 0x0003e20000100a00 */
[----:B0-----:R-:W-:-:S05]  /*d800*/  IMAD.WIDE R6, R8, 0x2, R16 ;  /* 0x0000000208067825 */ /* 0x001fca00078e0210 */
[----:B------:R0:W-:Y:S01]  /*d810*/  STL.64 [R1+0x58], R6 ;  /* 0x0000580601007387 */ /* 0x0001e20000100a00 */
[----:B-1----:R-:W-:-:S03]  /*d820*/  IMAD.WIDE R8, R12, 0x2, R16 ;  /* 0x000000020c087825 */ /* 0x002fc600078e0210 */
[----:B------:R2:W-:Y:S01]  /*d830*/  STL.64 [R1+0x13b0], R10 ;  /* 0x0013b00a01007387 */ /* 0x0005e20000100a00 */
[----:B0-----:R-:W-:-:S05]  /*d840*/  IMAD.WIDE R6, R10, 0x2, R16 ;  /* 0x000000020a067825 */ /* 0x001fca00078e0210 */
[----:B------:R3:W-:Y:S04]  /*d850*/  STL.64 [R1+0x50], R6 ;  /* 0x0000500601007387 */ /* 0x0007e80000100a00 */
[----:B------:R-:W-:Y:S04]  /*d860*/  STL [R1+0x13dc], R12 ;  /* 0x0013dc0c01007387 */ /* 0x000fe80000100800 */
[----:B------:R0:W-:Y:S01]  /*d870*/  STL.64 [R1+0x48], R8 ;  /* 0x0000480801007387 */ /* 0x0001e20000100a00 */
[----:B--2---:R-:W-:-:S04]  /*d880*/  IMAD.WIDE R10, R4, 0x2, R16 ;  /* 0x00000002040a7825 */ /* 0x004fc800078e0210 */
[--C-:B---3--:R-:W-:Y:S01]  /*d890*/  IMAD.WIDE R6, R19, 0x2, R16.reuse ;  /* 0x0000000213067825 */ /* 0x108fe200078e0210 */
[----:B------:R-:W-:Y:S03]  /*d8a0*/  STL.64 [R1+0x13b8], R18 ;  /* 0x0013b81201007387 */ /* 0x000fe60000100a00 */
[--C-:B0-----:R-:W-:Y:S01]  /*d8b0*/  IMAD.WIDE R8, R18, 0x2, R16.reuse ;  /* 0x0000000212087825 */ /* 0x101fe200078e0210 */
[----:B------:R0:W-:Y:S04]  /*d8c0*/  STL.64 [R1+0x40], R6 ;  /* 0x0000400601007387 */ /* 0x0001e80000100a00 */
[----:B------:R1:W-:Y:S04]  /*d8d0*/  STL.64 [R1+0x38], R8 ;  /* 0x0000380801007387 */ /* 0x0003e80000100a00 */
[----:B------:R-:W-:Y:S01]  /*d8e0*/  STL.64 [R1+0x13c0], R20 ;  /* 0x0013c01401007387 */ /* 0x000fe20000100a00 */
[----:B0-----:R-:W-:-:S04]  /*d8f0*/  IMAD.WIDE R6, R20, 0x2, R16 ;  /* 0x0000000214067825 */ /* 0x001fc800078e0210 */
[--C-:B-1----:R-:W-:Y:S01]  /*d900*/  IMAD.WIDE R8, R22, 0x2, R16.reuse ;  /* 0x0000000216087825 */ /* 0x102fe200078e0210 */
[----:B------:R0:W-:Y:S04]  /*d910*/  STL.64 [R1+0x30], R6 ;  /* 0x0000300601007387 */ /* 0x0001e80000100a00 */
[----:B------:R-:W-:Y:S04]  /*d920*/  STL.64 [R1+0x13c8], R22 ;  /* 0x0013c81601007387 */ /* 0x000fe80000100a00 */
[----:B------:R1:W-:Y:S01]  /*d930*/  STL.64 [R1+0x28], R8 ;  /* 0x0000280801007387 */ /* 0x0003e20000100a00 */
[----:B0-----:R-:W-:-:S05]  /*d940*/  IMAD.WIDE R6, R24, 0x2, R16 ;  /* 0x0000000218067825 */ /* 0x001fca00078e0210 */
[----:B------:R0:W-:Y:S01]  /*d950*/  STL.64 [R1+0x20], R6 ;  /* 0x0000200601007387 */ /* 0x0001e20000100a00 */
[----:B-1----:R-:W-:-:S03]  /*d960*/  IMAD.WIDE R8, R5, 0x2, R16 ;  /* 0x0000000205087825 */ /* 0x002fc600078e0210 */
[----:B------:R-:W-:Y:S01]  /*d970*/  STL.64 [R1+0xe0], R10 ;  /* 0x0000e00a01007387 */ /* 0x000fe20000100a00 */
[----:B------:R-:W-:-:S03]  /*d980*/  IMAD.WIDE R4, R3, 0x2, R16 ;  /* 0x0000000203047825 */ /* 0x000fc600078e0210 */
[----:B------:R-:W-:Y:S01]  /*d990*/  STL.64 [R1+0xf0], R8 ;  /* 0x0000f00801007387 */ /* 0x000fe20000100a00 */
[----:B0-----:R-:W-:-:S04]  /*d9a0*/  IMAD.WIDE R6, R2, 0x2, R16 ;  /* 0x0000000202067825 */ /* 0x001fc800078e0210 */
[--C-:B------:R-:W-:Y:S01]  /*d9b0*/  IMAD.WIDE R2, R28, 0x2, R16.reuse ;  /* 0x000000021c027825 */ /* 0x100fe200078e0210 */
[----:B------:R4:W-:Y:S04]  /*d9c0*/  STL.64 [R1+0x108], R6 ;  /* 0x0001080601007387 */ /* 0x0009e80000100a00 */
[----:B------:R0:W-:Y:S04]  /*d9d0*/  STL.64 [R1+0x118], R4 ;  /* 0x0001180401007387 */ /* 0x0001e80000100a00 */
[----:B------:R1:W-:Y:S01]  /*d9e0*/  STL.64 [R1+0x130], R2 ;  /* 0x0001300201007387 */ /* 0x0003e20000100a00 */
[----:B----4-:R-:W-:-:S04]  /*d9f0*/  IMAD.WIDE R6, R29, 0x2, R16 ;  /* 0x000000021d067825 */ /* 0x010fc800078e0210 */
[--C-:B0-----:R-:W-:Y:S01]  /*da00*/  IMAD.WIDE R4, R15, 0x2, R16.reuse ;  /* 0x000000020f047825 */ /* 0x101fe200078e0210 */
[----:B------:R0:W-:Y:S03]  /*da10*/  STL.64 [R1+0x140], R6 ;  /* 0x0001400601007387 */ /* 0x0001e60000100a00 */
[--C-:B-1----:R-:W-:Y:S01]  /*da20*/  IMAD.WIDE R2, R14, 0x2, R16.reuse ;  /* 0x000000020e027825 */ /* 0x102fe200078e0210 */
[----:B------:R1:W-:Y:S04]  /*da30*/  STL.64 [R1+0x150], R4 ;  /* 0x0001500401007387 */ /* 0x0003e80000100a00 */
[----:B------:R2:W-:Y:S01]  /*da40*/  STL.64 [R1+0x168], R2 ;  /* 0x0001680201007387 */ /* 0x0005e20000100a00 */
[----:B0-----:R-:W-:-:S04]  /*da50*/  IMAD.WIDE R6, R26, 0x2, R16 ;  /* 0x000000021a067825 */ /* 0x001fc800078e0210 */
[--C-:B-1----:R-:W-:Y:S01]  /*da60*/  IMAD.WIDE R4, R25, 0x2, R16.reuse ;  /* 0x0000000219047825 */ /* 0x102fe200078e0210 */
[----:B------:R-:W-:Y:S04]  /*da70*/  STL.64 [R1+0x178], R6 ;  /* 0x0001780601007387 */ /* 0x000fe80000100a00 */
[----:B------:R-:W3:Y:S04]  /*da80*/  LDL R22, [R1+0x27c] ;  /* 0x00027c0001167983 */ /* 0x000ee80000100800 */
[----:B------:R-:W-:Y:S04]  /*da90*/  STL.64 [R1+0x190], R4 ;  /* 0x0001900401007387 */ /* 0x000fe80000100a00 */
[----:B------:R-:W4:Y:S01]  /*daa0*/  LDL R23, [R1+0x288] ;  /* 0x0002880001177983 */ /* 0x000f220000100800 */
[----:B--2---:R-:W-:-:S05]  /*dab0*/  IMAD.WIDE R2, R13, 0x2, R16 ;  /* 0x000000020d027825 */ /* 0x004fca00078e0210 */
[----:B------:R-:W-:Y:S04]  /*dac0*/  STL.64 [R1+0x1a0], R2 ;  /* 0x0001a00201007387 */ /* 0x000fe80000100a00 */
[----:B----4-:R0:W-:Y:S04]  /*dad0*/  STL [R1+0x1414], R23 ;  /* 0x0014141701007387 */ /* 0x0101e80000100800 */
[----:B0-----:R-:W2:Y:S04]  /*dae0*/  LDL R23, [R1+0x278] ;  /* 0x0002780001177983 */ /* 0x001ea80000100800 */
[----:B---3--:R0:W-:Y:S04]  /*daf0*/  STL [R1+0x1418], R22 ;  /* 0x0014181601007387 */ /* 0x0081e80000100800 */
[----:B0-----:R-:W3:Y:S04]  /*db00*/  LDL R22, [R1+0x26c] ;  /* 0x00026c0001167983 */ /* 0x001ee80000100800 */
[----:B--2---:R0:W-:Y:S04]  /*db10*/  STL [R1+0x141c], R23 ;  /* 0x00141c1701007387 */ /* 0x0041e80000100800 */
        /* <DEDUP_REMOVED lines=10> */
[----:B------:R-:W3:Y:S04]  /*dbc0*/  LDL R20, [R1+0x28c] ;  /* 0x00028c0001147983 */ /* 0x000ee80000100800 */
[----:B------:R-:W4:Y:S04]  /*dbd0*/  LDL R21, [R1+0x298] ;  /* 0x0002980001157983 */ /* 0x000f280000100800 */
[----:B------:R-:W3:Y:S04]  /*dbe0*/  LDL R18, [R1+0x29c] ;  /* 0x00029c0001127983 */ /* 0x000ee80000100800 */
        /* <DEDUP_REMOVED lines=18> */
[----:B------:R-:W3:Y:S01]  /*dd10*/  LDL R13, [R1+0x380] ;  /* 0x00038000010d7983 */ /* 0x000ee20000100800 */
[----:B--2---:R-:W-:-:S05]  /*dd20*/  IMAD.WIDE R22, R23, 0x2, R16 ;  /* 0x0000000217167825 */ /* 0x004fca00078e0210 */
[----:B------:R0:W-:Y:S04]  /*dd30*/  STL.64 [R1+0x1b8], R22 ;  /* 0x0001b81601007387 */ /* 0x0001e80000100a00 */
[----:B0-----:R-:W2:Y:S02]  /*dd40*/  LDL.LU R22, [R1+0x1430] ;  /* 0x0014300001167983 */ /* 0x001ea40000300800 */
        /* <DEDUP_REMOVED lines=22> */
[----:B------:R3:W-:Y:S02]  /*deb0*/  STL.64 [R1+0x250], R22 ;  /* 0x0002501601007387 */ /* 0x0007e40000100a00 */
[----:B---3--:R-:W-:-:S04]  /*dec0*/  IMAD.WIDE R22, R20, 0x2, R16 ;  /* 0x0000000214167825 */ /* 0x008fc800078e0210 */
[--C-:B----4-:R-:W-:Y:S01]  /*ded0*/  IMAD.WIDE R20, R21, 0x2, R16.reuse ;  /* 0x0000000215147825 */ /* 0x110fe200078e0210 */
[----:B------:R0:W-:Y:S04]  /*dee0*/  STL.64 [R1+0x260], R22 ;  /* 0x0002601601007387 */ /* 0x0001e80000100a00 */
[----:B------:R1:W-:Y:S01]  /*def0*/  STL.64 [R1+0x270], R20 ;  /* 0x0002701401007387 */ /* 0x0003e20000100a00 */
[----:B0-----:R-:W-:-:S04]  /*df00*/  IMAD.WIDE R22, R18, 0x2, R16 ;  /* 0x0000000212167825 */ /* 0x001fc800078e0210 */
[--C-:B-1----:R-:W-:Y:S01]  /*df10*/  IMAD.WIDE R20, R19, 0x2, R16.reuse ;  /* 0x0000000213147825 */ /* 0x102fe200078e0210 */
[----:B------:R0:W-:Y:S03]  /*df20*/  STL.64 [R1+0x280], R22 ;  /* 0x0002801601007387 */ /* 0x0001e60000100a00 */
[--C-:B------:R-:W-:Y:S01]  /*df30*/  IMAD.WIDE R18, R12, 0x2, R16.reuse ;  /* 0x000000020c127825 */ /* 0x100fe200078e0210 */
[----:B------:R1:W-:Y:S04]  /*df40*/  STL.64 [R1+0x290], R20 ;  /* 0x0002901401007387 */ /* 0x0003e80000100a00 */
[----:B------:R2:W-:Y:S01]  /*df50*/  STL.64 [R1+0x2a0], R18 ;  /* 0x0002a01201007387 */ /* 0x0005e20000100a00 */
[----:B0-----:R-:W-:-:S04]  /*df60*/  IMAD.WIDE R22, R10, 0x2, R16 ;  /* 0x000000020a167825 */ /* 0x001fc800078e0210 */
[--C-:B-1----:R-:W-:Y:S01]  /*df70*/  IMAD.WIDE R20, R11, 0x2, R16.reuse ;  /* 0x000000020b147825 */ /* 0x102fe200078e0210 */
[----:B------:R-:W-:Y:S03]  /*df80*/  STL.64 [R1+0x2b0], R22 ;  /* 0x0002b01601007387 */ /* 0x000fe60000100a00 */
[--C-:B--2---:R-:W-:Y:S01]  /*df90*/  IMAD.WIDE R18, R8, 0x2, R16.reuse ;  /* 0x0000000208127825 */ /* 0x104fe200078e0210 */
[----:B------:R-:W-:Y:S03]  /*dfa0*/  STL.64 [R1+0x2c8], R20 ;  /* 0x0002c81401007387 */ /* 0x000fe60000100a00 */
[--C-:B------:R-:W-:Y:S01]  /*dfb0*/  IMAD.WIDE R10, R9, 0x2, R16.reuse ;  /* 0x00000002090a7825 */ /* 0x100fe200078e0210 */
[----:B------:R-:W-:Y:S03]  /*dfc0*/  STL.64 [R1+0x2e0], R18 ;  /* 0x0002e01201007387 */ /* 0x000fe60000100a00 */
[--C-:B------:R-:W-:Y:S01]  /*dfd0*/  IMAD.WIDE R8, R6, 0x2, R16.reuse ;  /* 0x0000000206087825 */ /* 0x100fe200078e0210 */
        /* <DEDUP_REMOVED lines=16> */
[----:B------:R0:W-:Y:S03]  /*e0e0*/  STL.64 [R1+0x3b0], R6 ;  /* 0x0003b00601007387 */ /* 0x0001e60000100a00 */
[--C-:B--2---:R-:W-:Y:S01]  /*e0f0*/  IMAD.WIDE R2, R14, 0x2, R16.reuse ;  /* 0x000000020e027825 */ /* 0x104fe200078e0210 */
        /* <DEDUP_REMOVED lines=113> */
[----:B------:R-:W-:Y:S03]  /*e810*/  STL.64 [R1+0x930], R6 ;  /* 0x0009300601007387 */ /* 0x000fe60000100a00 */
[--C-:B--2---:R-:W-:Y:S01]  /*e820*/  IMAD.WIDE R2, R13, 0x2, R16.reuse ;  /* 0x000000020d027825 */ /* 0x104fe200078e0210 */
[----:B------:R-:W2:Y:S04]  /*e830*/  LDL R12, [R1+0x4ec] ;  /* 0x0004ec00010c7983 */ /* 0x000ea80000100800 */
[----:B------:R-:W-:Y:S04]  /*e840*/  STL.64 [R1+0x940], R4 ;  /* 0x0009400401007387 */ /* 0x000fe80000100a00 */
[----:B------:R-:W3:Y:S04]  /*e850*/  LDL R13, [R1+0x4f0] ;  /* 0x0004f000010d7983 */ /* 0x000ee80000100800 */
[----:B------:R-:W-:Y:S04]  /*e860*/  STL.64 [R1+0x950], R2 ;  /* 0x0009500201007387 */ /* 0x000fe80000100a00 */
        /* <DEDUP_REMOVED lines=8> */
[----:B---3--:R-:W-:Y:S04]  /*e8f0*/  STL [R1+0x13f0], R13 ;  /* 0x0013f00d01007387 */ /* 0x008fe80000100800 */
[----:B------:R-:W3:Y:S04]  /*e900*/  LDL R23, [R1+0x200] ;  /* 0x0002000001177983 */ /* 0x000ee80000100800 */
[----:B------:R-:W4:Y:S04]  /*e910*/  LDL R22, [R1+0x204] ;  /* 0x0002040001167983 */ /* 0x000f280000100800 */
[----:B---3--:R0:W-:Y:S04]  /*e920*/  STL [R1+0x13d0], R23 ;  /* 0x0013d01701007387 */ /* 0x0081e80000100800 */
[----:B0-----:R-:W3:Y:S01]  /*e930*/  LDL R23, [R1+0x228] ;  /* 0x0002280001177983 */ /* 0x001ee20000100800 */
[----:B--2---:R-:W-:-:S03]  /*e940*/  IMAD.WIDE R12, R12, 0x2, R16 ;  /* 0x000000020c0c7825 */ /* 0x004fc600078e0210 */
[----:B----4-:R0:W-:Y:S04]  /*e950*/  STL [R1+0x13d4], R22 ;  /* 0x0013d41601007387 */ /* 0x0101e80000100800 */
[----:B0-----:R-:W2:Y:S04]  /*e960*/  LDL R22, [R1+0x4f4] ;  /* 0x0004f40001167983 */ /* 0x001ea80000100800 */
[----:B---3--:R-:W-:Y:S04]  /*e970*/  STL [R1+0x13d8], R23 ;  /* 0x0013d81701007387 */ /* 0x008fe80000100800 */
[----:B------:R-:W3:Y:S04]  /*e980*/  LDL R20, [R1+0x1dc] ;  /* 0x0001dc0001147983 */ /* 0x000ee80000100800 */
[----:B------:R-:W4:Y:S04]  /*e990*/  LDL R21, [R1+0x1d8] ;  /* 0x0001d80001157983 */ /* 0x000f280000100800 */
[----:B------:R-:W2:Y:S04]  /*e9a0*/  LDL R18, [R1+0x1b4] ;  /* 0x0001b40001127983 */ /* 0x000ea80000100800 */
        /* <DEDUP_REMOVED lines=30> */
[----:B0-----:R-:W2:Y:S01]  /*eb90*/  LDL.LU R13, [R1+0x13e0] ;  /* 0x0013e000010d7983 */ /* 0x001ea20000300800 */
[----:B------:R-:W-:-:S04]  /*eba0*/  IMAD.WIDE R22, R22, 0x2, R16 ;  /* 0x0000000216167825 */ /* 0x000fc800078e0210 */
[----:B--2---:R-:W-:-:S05]  /*ebb0*/  IMAD.WIDE R12, R13, 0x2, R16 ;  /* 0x000000020d0c7825 */ /* 0x004fca00078e0210 */
[----:B------:R0:W-:Y:S04]  /*ebc0*/  STL.64 [R1+0x9b0], R12 ;  /* 0x0009b00c01007387 */ /* 0x0001e80000100a00 */
[----:B0-----:R-:W2:Y:S04]  /*ebd0*/  LDL.LU R12, [R1+0x13dc] ;  /* 0x0013dc00010c7983 */ /* 0x001ea80000300800 */
        /* <DEDUP_REMOVED lines=14> */
[----:B0-----:R-:W2:Y:S04]  /*ecc0*/  LDL.LU.64 R22, [R1+0x13c8] ;  /* 0x0013c80001167983 */ /* 0x001ea80000300a00 */
[----:B------:R0:W-:Y:S02]  /*ecd0*/  STL.64 [R1+0xa10], R20 ;  /* 0x000a101401007387 */ /* 0x0001e40000100a00 */
[----:B0-----:R-:W-:-:S05]  /*ece0*/  IMAD.WIDE R20, R18, 0x2, R16 ;  /* 0x0000000212147825 */ /* 0x001fca00078e0210 */
[----:B------:R0:W-:Y:S04]  /*ecf0*/  STL.64 [R1+0xa20], R20 ;  /* 0x000a201401007387 */ /* 0x0001e80000100a00 */
[----:B0-----:R-:W3:Y:S01]  /*ed00*/  LDL.LU.64 R20, [R1+0x13c0] ;  /* 0x0013c00001147983 */ /* 0x001ee20000300a00 */
[----:B------:R-:W-:-:S05]  /*ed10*/  IMAD.WIDE R18, R19, 0x2, R16 ;  /* 0x0000000213127825 */ /* 0x000fca00078e0210 */
[----:B------:R0:W-:Y:S02]  /*ed20*/  STL.64 [R1+0xa30], R18 ;  /* 0x000a301201007387 */ /* 0x0001e40000100a00 */
[----:B0-----:R-:W-:-:S04]  /*ed30*/  IMAD.WIDE R18, R10, 0x2, R16 ;  /* 0x000000020a127825 */ /* 0x001fc800078e0210 */
[--C-:B------:R-:W-:Y:S01]  /*ed40*/  IMAD.WIDE R10, R11, 0x2, R16.reuse ;  /* 0x000000020b0a7825 */ /* 0x100fe200078e0210 */
[----:B------:R0:W-:Y:S04]  /*ed50*/  STL.64 [R1+0xa40], R18 ;  /* 0x000a401201007387 */ /* 0x0001e80000100a00 */
[----:B0-----:R-:W4:Y:S04]  /*ed60*/  LDL.LU.64 R18, [R1+0x13b8] ;  /* 0x0013b80001127983 */ /* 0x001f280000300a00 */
        /* <DEDUP_REMOVED lines=31> */
[----:B0-----:R-:W-:-:S05]  /*ef60*/  IMAD.WIDE R14, R26, 0x2, R16 ;  /* 0x000000021a0e7825 */ /* 0x001fca00078e0210 */
[----:B------:R0:W-:Y:S02]  /*ef70*/  STL.64 [R1+0xb20], R14 ;  /* 0x000b200e01007387 */ /* 0x0001e40000100a00 */
[----:B0-----:R-:W-:-:S05]  /*ef80*/  IMAD.WIDE R14, R25, 0x2, R16 ;  /* 0x00000002190e7825 */ /* 0x001fca00078e0210 */
[----:B------:R2:W-:Y:S02]  /*ef90*/  STL.64 [R1+0xb30], R14 ;  /* 0x000b300e01007387 */ /* 0x0005e40000100a00 */
[----:B--2---:R-:W-:-:S05]  /*efa0*/  IMAD.WIDE R14, R23, 0x2, R16 ;  /* 0x00000002170e7825 */ /* 0x004fca00078e0210 */
[----:B------:R3:W-:Y:S02]  /*efb0*/  STL.64 [R1+0xb40], R14 ;  /* 0x000b400e01007387 */ /* 0x0007e40000100a00 */
[----:B---3--:R-:W-:-:S05]  /*efc0*/  IMAD.WIDE R14, R21, 0x2, R16 ;  /* 0x00000002150e7825 */ /* 0x008fca00078e0210 */
        /* <DEDUP_REMOVED lines=8> */
[----:B0-----:R-:W2:Y:S04]  /*f050*/  LDL.LU.64 R14, [R1+0x1378] ;  /* 0x00137800010e7983 */ /* 0x001ea80000300a00 */
[----:B------:R4:W-:Y:S01]  /*f060*/  STL.64 [R1+0xb80], R26 ;  /* 0x000b801a01007387 */ /* 0x0009e20000100a00 */
[----:B------:R-:W-:Y:S02]  /*f070*/  IMAD R0, R0, c[0x0][0x190], RZ ;  /* 0x0000640000007a24 */ /* 0x000fe400078e02ff */
[----:B----4-:R-:W-:-:S05]  /*f080*/  IMAD.WIDE R26, R28, 0x2, R16 ;  /* 0x000000021c1a7825 */ /* 0x010fca00078e0210 */
[----:B------:R0:W-:Y:S02]  /*f090*/  STL.64 [R1+0xb90], R26 ;  /* 0x000b901a01007387 */ /* 0x0001e40000100a00 */
[----:B0-----:R-:W-:-:S05]  /*f0a0*/  IMAD.WIDE R26, R13, 0x2, R16 ;  /* 0x000000020d1a7825 */ /* 0x001fca00078e0210 */
[----:B------:R0:W-:Y:S02]  /*f0b0*/  STL.64 [R1+0xbb0], R26 ;  /* 0x000bb01a01007387 */ /* 0x0001e40000100a00 */
[----:B0-----:R-:W-:-:S05]  /*f0c0*/  IMAD.WIDE R26, R0, 0x2, R16 ;  /* 0x00000002001a7825 */ /* 0x001fca00078e0210 */
[----:B------:R0:W-:Y:S01]  /*f0d0*/  STL.64 [R1+0xba0], R26 ;  /* 0x000ba01a01007387 */ /* 0x0001e20000100a00 */
[----:B--2---:R-:W-:-:S04]  /*f0e0*/  IMAD.WIDE R16, R29, 0x2, R14 ;  /* 0x000000021d107825 */ /* 0x004fc800078e020e */
[--C-:B------:R-:W-:Y:S01]  /*f0f0*/  IMAD.WIDE R28, R11, 0x2, R14.reuse ;  /* 0x000000020b1c7825 */ /* 0x100fe200078e020e */
[----:B------:R1:W-:Y:S03]  /*f100*/  STL.64 [R1+0x18], R16 ;  /* 0x0000181001007387 */ /* 0x0003e60000100a00 */
[--C-:B0-----:R-:W-:Y:S01]  /*f110*/  IMAD.WIDE R26, R9, 0x2, R14.reuse ;  /* 0x00000002091a7825 */ /* 0x101fe200078e020e */
[----:B------:R0:W-:Y:S04]  /*f120*/  STL.64 [R1+0x10], R28 ;  /* 0x0000101c01007387 */ /* 0x0001e80000100a00 */
[----:B------:R2:W-:Y:S01]  /*f130*/  STL.64 [R1+0x8], R26 ;  /* 0x0000081a01007387 */ /* 0x0005e20000100a00 */
[----:B-1----:R-:W-:-:S04]  /*f140*/  IMAD.WIDE R16, R7, 0x2, R14 ;  /* 0x0000000207107825 */ /* 0x002fc800078e020e */
[----:B0-----:R-:W-:-:S04]  /*f150*/  IMAD.WIDE R28, R5, 0x2, R14 ;  /* 0x00000002051c7825 */ /* 0x001fc800078e020e */
[--C-:B--2---:R-:W-:Y:S01]  /*f160*/  IMAD.WIDE R26, R3, 0x2, R14.reuse ;  /* 0x00000002031a7825 */ /* 0x104fe200078e020e */
[----:B------:R-:W-:Y:S03]  /*f170*/  STL.64 [R1+0x1320], R28 ;  /* 0x0013201c01007387 */ /* 0x000fe60000100a00 */
[--C-:B------:R-:W-:Y:S01]  /*f180*/  IMAD.WIDE R2, R2, 0x2, R14.reuse ;  /* 0x0000000202027825 */ /* 0x100fe200078e020e */
[----:B------:R-:W-:Y:S03]  /*f190*/  STL.64 [R1], R16 ;  /* 0x0000001001007387 */ /* 0x000fe60000100a00 */
[--C-:B------:R-:W-:Y:S01]  /*f1a0*/  IMAD.WIDE R4, R4, 0x2, R14.reuse ;  /* 0x0000000204047825 */ /* 0x100fe200078e020e */
[----:B------:R0:W-:Y:S03]  /*f1b0*/  STL.64 [R1+0x1318], R26 ;  /* 0x0013181a01007387 */ /* 0x0001e60000100a00 */
[--C-:B------:R-:W-:Y:S01]  /*f1c0*/  IMAD.WIDE R6, R6, 0x2, R14.reuse ;  /* 0x0000000206067825 */ /* 0x100fe200078e020e */
[----:B------:R-:W-:Y:S03]  /*f1d0*/  STL.64 [R1+0x1328], R2 ;  /* 0x0013280201007387 */ /* 0x000fe60000100a00 */
[--C-:B------:R-:W-:Y:S01]  /*f1e0*/  IMAD.WIDE R8, R8, 0x2, R14.reuse ;  /* 0x0000000208087825 */ /* 0x100fe200078e020e */
[----:B------:R-:W-:Y:S03]  /*f1f0*/  STL.64 [R1+0x1330], R4 ;  /* 0x0013300401007387 */ /* 0x000fe60000100a00 */
[--C-:B------:R-:W-:Y:S01]  /*f200*/  IMAD.WIDE R10, R10, 0x2, R14.reuse ;  /* 0x000000020a0a7825 */ /* 0x100fe200078e020e */
[----:B------:R1:W-:Y:S03]  /*f210*/  STL.64 [R1+0x1310], R6 ;  /* 0x0013100601007387 */ /* 0x0003e60000100a00 */
[--C-:B------:R-:W-:Y:S01]  /*f220*/  IMAD.WIDE R12, R12, 0x2, R14.reuse ;  /* 0x000000020c0c7825 */ /* 0x100fe200078e020e */
[----:B------:R-:W-:Y:S04]  /*f230*/  STL.64 [R1+0x1338], R8 ;  /* 0x0013380801007387 */ /* 0x000fe80000100a00 */
[----:B0-----:R-:W2:Y:S01]  /*f240*/  LDL.LU R26, [R1+0x1fc] ;  /* 0x0001fc00011a7983 */ /* 0x001ea20000300800 */
[----:B------:R-:W-:-:S03]  /*f250*/  IMAD.WIDE R16, R19, 0x2, R14 ;  /* 0x0000000213107825 */ /* 0x000fc600078e020e */
[----:B------:R-:W-:Y:S04]  /*f260*/  STL.64 [R1+0x1340], R10 ;  /* 0x0013400a01007387 */ /* 0x000fe80000100a00 */
[----:B------:R-:W3:Y:S04]  /*f270*/  LDL.LU R28, [R1+0x180] ;  /* 0x00018000011c7983 */ /* 0x000ee80000300800 */
[----:B------:R-:W4:Y:S04]  /*f280*/  LDL.LU R29, [R1+0x170] ;  /* 0x00017000011d7983 */ /* 0x000f280000300800 */
[----:B------:R-:W-:Y:S04]  /*f290*/  STL.64 [R1+0x1348], R12 ;  /* 0x0013480c01007387 */ /* 0x000fe80000100a00 */
[----:B------:R-:W4:Y:S04]  /*f2a0*/  LDL.LU R27, [R1+0x220] ;  /* 0x00022000011b7983 */ /* 0x000f280000300800 */
[----:B-1----:R-:W4:Y:S01]  /*f2b0*/  LDL.LU R6, [R1+0x224] ;  /* 0x0002240001067983 */ /* 0x002f220000300800 */
[----:B------:R-:W-:-:S03]  /*f2c0*/  IMAD.WIDE R18, R18, 0x2, R14 ;  /* 0x0000000212127825 */ /* 0x000fc600078e020e */
[----:B------:R0:W-:Y:S04]  /*f2d0*/  STL.64 [R1+0x1350], R16 ;  /* 0x0013501001007387 */ /* 0x0001e80000100a00 */
[----:B0-----:R-:W4:Y:S04]  /*f2e0*/  LDL.LU R16, [R1+0x210] ;  /* 0x0002100001107983 */ /* 0x001f280000300800 */
[----:B------:R-:W4:Y:S04]  /*f2f0*/  LDL.LU R17, [R1+0x214] ;  /* 0x0002140001117983 */ /* 0x000f280000300800 */
[----:B------:R-:W4:Y:S04]  /*f300*/  LDL.LU R7, [R1+0x22c] ;  /* 0x00022c0001077983 */ /* 0x000f280000300800 */
[----:B------:R-:W4:Y:S04]  /*f310*/  LDL.LU R12, [R1+0x238] ;  /* 0x00023800010c7983 */ /* 0x000f280000300800 */
[----:B------:R-:W4:Y:S04]  /*f320*/  LDL.LU R13, [R1+0x23c] ;  /* 0x00023c00010d7983 */ /* 0x000f280000300800 */
[----:B------:R-:W4:Y:S04]  /*f330*/  LDL.LU R10, [R1+0x248] ;  /* 0x00024800010a7983 */ /* 0x000f280000300800 */
[----:B------:R-:W4:Y:S04]  /*f340*/  LDL.LU R4, [R1+0x24c] ;  /* 0x00024c0001047983 */ /* 0x000f280000300800 */
[----:B------:R0:W-:Y:S04]  /*f350*/  STL.64 [R1+0x1358], R18 ;  /* 0x0013581201007387 */ /* 0x0001e80000100a00 */
[----:B0-----:R-:W4:Y:S04]  /*f360*/  LDL.LU R19, [R1+0x184] ;  /* 0x0001840001137983 */ /* 0x001f280000300800 */
[----:B------:R-:W4:Y:S04]  /*f370*/  LDL.LU R11, [R1+0x258] ;  /* 0x00025800010b7983 */ /* 0x000f280000300800 */
[----:B------:R-:W4:Y:S04]  /*f380*/  LDL.LU R8, [R1+0x25c] ;  /* 0x00025c0001087983 */ /* 0x000f280000300800 */
[----:B------:R-:W4:Y:S04]  /*f390*/  LDL.LU R9, [R1+0x268] ;  /* 0x0002680001097983 */ /* 0x000f280000300800 */
[----:B------:R-:W4:Y:S01]  /*f3a0*/  LDL.LU R5, [R1+0x26c] ;  /* 0x00026c0001057983 */ /* 0x000f220000300800 */
[----:B------:R-:W-:-:S04]  /*f3b0*/  IMAD.WIDE R20, R20, 0x2, R14 ;  /* 0x0000000214147825 */ /* 0x000fc800078e020e */
[--C-:B------:R-:W-:Y:S01]  /*f3c0*/  IMAD.WIDE R22, R22, 0x2, R14.reuse ;  /* 0x0000000216167825 */ /* 0x100fe200078e020e */
[----:B------:R2:W-:Y:S04]  /*f3d0*/  STL.64 [R1+0x1360], R20 ;  /* 0x0013601401007387 */ /* 0x0005e80000100a00 */
[----:B------:R-:W-:Y:S04]  /*f3e0*/  STL.64 [R1+0x1368], R22 ;  /* 0x0013681601007387 */ /* 0x000fe80000100a00 */
[----:B------:R-:W4:Y:S01]  /*f3f0*/  LDL.LU R2, [R1+0x278] ;  /* 0x0002780001027983 */ /* 0x000f220000300800 */
[----:B------:R-:W-:-:S03]  /*f400*/  IMAD.WIDE R24, R24, 0x2, R14 ;  /* 0x0000000218187825 */ /* 0x000fc600078e020e */
[----:B------:R-:W4:Y:S04]  /*f410*/  LDL.LU R3, [R1+0x27c] ;  /* 0x00027c0001037983 */ /* 0x000f280000300800 */
[----:B------:R-:W-:Y:S01]  /*f420*/  STL.64 [R1+0x1370], R24 ;  /* 0x0013701801007387 */ /* 0x000fe20000100a00 */
[----:B--2---:R-:W-:-:S03]  /*f430*/  IMAD.WIDE R20, R26, 0x2, R14 ;  /* 0x000000021a147825 */ /* 0x004fc600078e020e */
[----:B------:R-:W2:Y:S04]  /*f440*/  LDL.LU R26, [R1+0x288] ;  /* 0x00028800011a7983 */ /* 0x000ea80000300800 */
[----:B------:R3:W-:Y:S02]  /*f450*/  STL.64 [R1+0xe8], R20 ;  /* 0x0000e81401007387 */ /* 0x0007e40000100a00 */
[--C-:B---3--:R-:W-:Y:S02]  /*f460*/  IMAD.WIDE R20, R28, 0x2, R14.reuse ;  /* 0x000000021c147825 */ /* 0x108fe400078e020e */
[----:B------:R-:W3:Y:S02]  /*f470*/  LDL.LU R28, [R1+0x28c] ;  /* 0x00028c00011c7983 */ /* 0x000ee40000300800 */
[----:B----4-:R-:W-:-:S05]  /*f480*/  IMAD.WIDE R18, R19, 0x2, R14 ;  /* 0x0000000213127825 */ /* 0x010fca00078e020e */
[----:B------:R0:W-:Y:S04]  /*f490*/  STL.64 [R1+0xf8], R18 ;  /* 0x0000f81201007387 */ /* 0x0001e80000100a00 */
[----:B------:R1:W-:Y:S01]  /*f4a0*/  STL.64 [R1+0x110], R20 ;  /* 0x0001101401007387 */ /* 0x0003e20000100a00 */
[----:B0-----:R-:W-:-:S04]  /*f4b0*/  IMAD.WIDE R18, R16, 0x2, R14 ;  /* 0x0000000210127825 */ /* 0x001fc800078e020e */
[--C-:B-1----:R-:W-:Y:S02]  /*f4c0*/  IMAD.WIDE R20, R29, 0x2, R14.reuse ;  /* 0x000000021d147825 */ /* 0x102fe400078e020e */
[----:B------:R-:W4:Y:S04]  /*f4d0*/  LDL.LU R29, [R1+0x298] ;  /* 0x00029800011d7983 */ /* 0x000f280000300800 */
[----:B------:R0:W-:Y:S04]  /*f4e0*/  STL.64 [R1+0x120], R18 ;  /* 0x0001201201007387 */ /* 0x0001e80000100a00 */
[----:B------:R-:W-:Y:S01]  /*f4f0*/  STL.64 [R1+0x138], R20 ;  /* 0x0001381401007387 */ /* 0x000fe20000100a00 */
[----:B0-----:R-:W-:-:S04]  /*f500*/  IMAD.WIDE R18, R17, 0x2, R14 ;  /* 0x0000000211127825 */ /* 0x001fc800078e020e */
[--C-:B------:R-:W-:Y:S02]  /*f510*/  IMAD.WIDE R16, R27, 0x2, R14.reuse ;  /* 0x000000021b107825 */ /* 0x100fe400078e020e */
[----:B------:R-:W4:Y:S04]  /*f520*/  LDL.LU R27, [R1+0x29c] ;  /* 0x00029c00011b7983 */ /* 0x000f280000300800 */
[----:B------:R0:W-:Y:S04]  /*f530*/  STL.64 [R1+0x148], R18 ;  /* 0x0001481201007387 */ /* 0x0001e80000100a00 */
[----:B------:R1:W-:Y:S01]  /*f540*/  STL.64 [R1+0x158], R16 ;  /* 0x0001581001007387 */ /* 0x0003e20000100a00 */
[----:B0-----:R-:W-:-:S03]  /*f550*/  IMAD.WIDE R18, R6, 0x2, R14 ;  /* 0x0000000206127825 */ /* 0x001fc600078e020e */
[----:B------:R-:W4:Y:S01]  /*f560*/  LDL.LU R6, [R1+0x2a8] ;  /* 0x0002a80001067983 */ /* 0x000f220000300800 */
[----:B-1----:R-:W-:-:S03]  /*f570*/  IMAD.WIDE R16, R7, 0x2, R14 ;  /* 0x0000000207107825 */ /* 0x002fc600078e020e */
[----:B------:R0:W-:Y:S04]  /*f580*/  STL.64 [R1+0x170], R18 ;  /* 0x0001701201007387 */ /* 0x0001e80000100a00 */
[----:B------:R-:W4:Y:S01]  /*f590*/  LDL.LU R7, [R1+0x2ac] ;  /* 0x0002ac0001077983 */ /* 0x000f220000300800 */
[----:B------:R-:W-:-:S03]  /*f5a0*/  IMAD.WIDE R20, R12, 0x2, R14 ;  /* 0x000000020c147825 */ /* 0x000fc600078e020e */
[----:B------:R1:W-:Y:S01]  /*f5b0*/  STL.64 [R1+0x180], R16 ;  /* 0x0001801001007387 */ /* 0x0003e20000100a00 */
[----:B0-----:R-:W-:-:S03]  /*f5c0*/  IMAD.WIDE R18, R13, 0x2, R14 ;  /* 0x000000020d127825 */ /* 0x001fc600078e020e */
[----:B------:R-:W-:Y:S01]  /*f5d0*/  STL.64 [R1+0x198], R20 ;  /* 0x0001981401007387 */ /* 0x000fe20000100a00 */
[----:B------:R-:W-:-:S03]  /*f5e0*/  IMAD.WIDE R12, R4, 0x2, R14 ;  /* 0x00000002040c7825 */ /* 0x000fc600078e020e */
[----:B------:R-:W-:Y:S01]  /*f5f0*/  STL.64 [R1+0x1a8], R18 ;  /* 0x0001a81201007387 */ /* 0x000fe20000100a00 */
[----:B-1----:R-:W-:-:S03]  /*f600*/  IMAD.WIDE R16, R10, 0x2, R14 ;  /* 0x000000020a107825 */ /* 0x002fc600078e020e */
[----:B------:R-:W4:Y:S04]  /*f610*/  LDL.LU R4, [R1+0x2b8] ;  /* 0x0002b80001047983 */ /* 0x000f280000300800 */
[----:B------:R0:W-:Y:S04]  /*f620*/  STL.64 [R1+0x1c0], R16 ;  /* 0x0001c01001007387 */ /* 0x0001e80000100a00 */
[----:B------:R1:W-:Y:S01]  /*f630*/  STL.64 [R1+0x1d0], R12 ;  /* 0x0001d00c01007387 */ /* 0x0003e20000100a00 */
[----:B0-----:R-:W-:-:S04]  /*f640*/  IMAD.WIDE R16, R11, 0x2, R14 ;  /* 0x000000020b107825 */ /* 0x001fc800078e020e */
[--C-:B-1----:R-:W-:Y:S01]  /*f650*/  IMAD.WIDE R12, R8, 0x2, R14.reuse ;  /* 0x00000002080c7825 */ /* 0x102fe200078e020e */
[----:B------:R-:W-:Y:S03]  /*f660*/  STL.64 [R1+0x1e8], R16 ;  /* 0x0001e81001007387 */ /* 0x000fe60000100a00 */
[--C-:B------:R-:W-:Y:S01]  /*f670*/  IMAD.WIDE R10, R9, 0x2, R14.reuse ;  /* 0x00000002090a7825 */ /* 0x100fe200078e020e */
[----:B------:R-:W-:Y:S03]  /*f680*/  STL.64 [R1+0x1f8], R12 ;  /* 0x0001f80c01007387 */ /* 0x000fe60000100a00 */
[--C-:B------:R-:W-:Y:S01]  /*f690*/  IMAD.WIDE R8, R5, 0x2, R14.reuse ;  /* 0x0000000205087825 */ /* 0x100fe200078e020e */
[----:B------:R-:W4:Y:S04]  /*f6a0*/  LDL.LU R20, [R1+0x2c0] ;  /* 0x0002c00001147983 */ /* 0x000f280000300800 */
[----:B------:R-:W-:Y:S04]  /*f6b0*/  STL.64 [R1+0x210], R10 ;  /* 0x0002100a01007387 */ /* 0x000fe80000100a00 */
[----:B------:R-:W4:Y:S04]  /*f6c0*/  LDL.LU R21, [R1+0x2d0] ;  /* 0x0002d00001157983 */ /* 0x000f280000300800 */
[----:B------:R0:W-:Y:S04]  /*f6d0*/  STL.64 [R1+0x220], R8 ;  /* 0x0002200801007387 */ /* 0x0001e80000100a00 */
[----:B------:R-:W4:Y:S04]  /*f6e0*/  LDL.LU R18, [R1+0x2d8] ;  /* 0x0002d80001127983 */ /* 0x000f280000300800 */
[----:B------:R-:W4:Y:S01]  /*f6f0*/  LDL.LU R5, [R1+0x2e8] ;  /* 0x0002e80001057983 */ /* 0x000f220000300800 */
[----:B0-----:R-:W-:-:S03]  /*f700*/  IMAD.WIDE R8, R2, 0x2, R14 ;  /* 0x0000000202087825 */ /* 0x001fc600078e020e */
[----:B------:R-:W4:Y:S01]  /*f710*/  LDL.LU R2, [R1+0x2f8] ;  /* 0x0002f80001027983 */ /* 0x000f220000300800 */
[----:B------:R-:W-:-:S03]  /*f720*/  IMAD.WIDE R10, R3, 0x2, R14 ;  /* 0x00000002030a7825 */ /* 0x000fc600078e020e */
[----:B------:R2:W-:Y:S04]  /*f730*/  STL.64 [R1+0x238], R8 ;  /* 0x0002380801007387 */ /* 0x0005e80000100a00 */
[----:B------:R-:W4:Y:S04]  /*f740*/  LDL.LU R3, [R1+0x300] ;  /* 0x0003000001037983 */ /* 0x000f280000300800 */
[----:B------:R-:W-:Y:S04]  /*f750*/  STL.64 [R1+0x248], R10 ;  /* 0x0002480a01007387 */ /* 0x000fe80000100a00 */
[----:B------:R-:W4:Y:S01]  /*f760*/  LDL.LU R19, [R1+0x310] ;  /* 0x0003100001137983 */ /* 0x000f220000300800 */
[----:B--2---:R-:W-:-:S03]  /*f770*/  IMAD.WIDE R8, R26, 0x2, R14 ;  /* 0x000000021a087825 */ /* 0x004fc600078e020e */
[----:B------:R-:W2:Y:S04]  /*f780*/  LDL.LU R26, [R1+0x318] ;  /* 0x00031800011a7983 */ /* 0x000ea80000300800 */
[----:B------:R3:W-:Y:S04]  /*f790*/  STL.64 [R1+0x258], R8 ;  /* 0x0002580801007387 */ /* 0x0007e80000100a00 */
[----:B------:R-:W2:Y:S01]  /*f7a0*/  LDL.LU R16, [R1+0x328] ;  /* 0x0003280001107983 */ /* 0x000ea20000300800 */
[----:B---3--:R-:W-:-:S03]  /*f7b0*/  IMAD.WIDE R8, R28, 0x2, R14 ;  /* 0x000000021c087825 */ /* 0x008fc600078e020e */
[----:B------:R-:W3:Y:S04]  /*f7c0*/  LDL.LU R28, [R1+0x330] ;  /* 0x00033000011c7983 */ /* 0x000ee80000300800 */
[----:B------:R4:W-:Y:S04]  /*f7d0*/  STL.64 [R1+0x268], R8 ;  /* 0x0002680801007387 */ /* 0x0009e80000100a00 */
[----:B------:R-:W3:Y:S01]  /*f7e0*/  LDL.LU R17, [R1+0x340] ;  /* 0x0003400001117983 */ /* 0x000ee20000300800 */
[----:B----4-:R-:W-:-:S03]  /*f7f0*/  IMAD.WIDE R8, R29, 0x2, R14 ;  /* 0x000000021d087825 */ /* 0x010fc600078e020e */
[----:B------:R-:W4:Y:S04]  /*f800*/  LDL.LU R29, [R1+0x348] ;  /* 0x00034800011d7983 */ /* 0x000f280000300800 */
[----:B------:R0:W-:Y:S02]  /*f810*/  STL.64 [R1+0x278], R8 ;  /* 0x0002780801007387 */ /* 0x0001e40000100a00 */
[--C-:B0-----:R-:W-:Y:S02]  /*f820*/  IMAD.WIDE R8, R27, 0x2, R14.reuse ;  /* 0x000000021b087825 */ /* 0x101fe400078e020e */
[----:B------:R-:W4:Y:S04]  /*f830*/  LDL.LU R27, [R1+0x358] ;  /* 0x00035800011b7983 */ /* 0x000f280000300800 */
[----:B------:R0:W-:Y:S01]  /*f840*/  STL.64 [R1+0x288], R8 ;  /* 0x0002880801007387 */ /* 0x0001e20000100a00 */
[----:B------:R-:W-:-:S03]  /*f850*/  IMAD.WIDE R10, R6, 0x2, R14 ;  /* 0x00000002060a7825 */ /* 0x000fc600078e020e */
[----:B------:R-:W4:Y:S04]  /*f860*/  LDL.LU R6, [R1+0x360] ;  /* 0x0003600001067983 */ /* 0x000f280000300800 */
[----:B------:R1:W-:Y:S01]  /*f870*/  STL.64 [R1+0x298], R10 ;  /* 0x0002980a01007387 */ /* 0x0003e20000100a00 */
[----:B0-----:R-:W-:-:S03]  /*f880*/  IMAD.WIDE R8, R7, 0x2, R14 ;  /* 0x0000000207087825 */ /* 0x001fc600078e020e */
[----:B------:R-:W4:Y:S04]  /*f890*/  LDL.LU R12, [R1+0x370] ;  /* 0x00037000010c7983 */ /* 0x000f280000300800 */
[----:B------:R-:W4:Y:S04]  /*f8a0*/  LDL.LU R13, [R1+0x380] ;  /* 0x00038000010d7983 */ /* 0x000f280000300800 */
[----:B------:R0:W-:Y:S04]  /*f8b0*/  STL.64 [R1+0x2a8], R8 ;  /* 0x0002a80801007387 */ /* 0x0001e80000100a00 */
[----:B-1----:R-:W4:Y:S04]  /*f8c0*/  LDL.LU R10, [R1+0x390] ;  /* 0x00039000010a7983 */ /* 0x002f280000300800 */
[----:B------:R-:W4:Y:S01]  /*f8d0*/  LDL.LU R7, [R1+0x3a0] ;  /* 0x0003a00001077983 */ /* 0x000f220000300800 */
[----:B------:R-:W-:-:S03]  /*f8e0*/  IMAD.WIDE R22, R4, 0x2, R14 ;  /* 0x0000000204167825 */ /* 0x000fc600078e020e */
[----:B------:R-:W4:Y:S04]  /*f8f0*/  LDL.LU R11, [R1+0x3a8] ;  /* 0x0003a800010b7983 */ /* 0x000f280000300800 */
[----:B0-----:R-:W4:Y:S04]  /*f900*/  LDL.LU R8, [R1+0x3b8] ;  /* 0x0003b80001087983 */ /* 0x001f280000300800 */
[----:B------:R0:W-:Y:S04]  /*f910*/  STL.64 [R1+0x2b8], R22 ;  /* 0x0002b81601007387 */ /* 0x0001e80000100a00 */
[----:B------:R-:W4:Y:S04]  /*f920*/  LDL.LU R9, [R1+0x3c4] ;  /* 0x0003c40001097983 */ /* 0x000f280000300800 */
[----:B------:R-:W4:Y:S01]  /*f930*/  LDL.LU R4, [R1+0x3d8] ;  /* 0x0003d80001047983 */ /* 0x000f220000300800 */
[----:B0-----:R-:W-:-:S05]  /*f940*/  IMAD.WIDE R22, R20, 0x2, R14 ;  /* 0x0000000214167825 */ /* 0x001fca00078e020e */
[----:B------:R0:W-:Y:S01]  /*f950*/  STL.64 [R1+0x2c0], R22 ;  /* 0x0002c01601007387 */ /* 0x0001e20000100a00 */
[----:B------:R-:W-:-:S05]  /*f960*/  IMAD.WIDE R24, R21, 0x2, R14 ;  /* 0x0000000215187825 */ /* 0x000fca00078e020e */
        /* <DEDUP_REMOVED lines=9> */
[----:B------:R-:W-:Y:S04]  /*fa00*/  STL.64 [R1+0x2f8], R22 ;  /* 0x0002f81601007387 */ /* 0x000fe80000100a00 */
[----:B------:R-:W4:Y:S01]  /*fa10*/  LDL.LU R3, [R1+0x3f8] ;  /* 0x0003f80001037983 */ /* 0x000f220000300800 */
[----:B------:R-:W-:-:S03]  /*fa20*/  IMAD.WIDE R18, R19, 0x2, R14 ;  /* 0x0000000213127825 */ /* 0x000fc600078e020e */
[----:B------:R2:W-:Y:S02]  /*fa30*/  STL.64 [R1+0x300], R20 ;  /* 0x0003001401007387 */ /* 0x0005e40000100a00 */
[--C-:B--2---:R-:W-:Y:S02]  /*fa40*/  IMAD.WIDE R20, R26, 0x2, R14.reuse ;  /* 0x000000021a147825 */ /* 0x104fe400078e020e */
[----:B------:R-:W2:Y:S04]  /*fa50*/  LDL.LU R26, [R1+0x408] ;  /* 0x00040800011a7983 */ /* 0x000ea80000300800 */
[----:B------:R0:W-:Y:S04]  /*fa60*/  STL.64 [R1+0x310], R18 ;  /* 0x0003101201007387 */ /* 0x0001e80000100a00 */
[----:B------:R3:W-:Y:S01]  /*fa70*/  STL.64 [R1+0x318], R20 ;  /* 0x0003181401007387 */ /* 0x0007e20000100a00 */
[----:B0-----:R-:W-:-:S04]  /*fa80*/  IMAD.WIDE R18, R16, 0x2, R14 ;  /* 0x0000000210127825 */ /* 0x001fc800078e020e */
[--C-:B---3--:R-:W-:Y:S02]  /*fa90*/  IMAD.WIDE R20, R28, 0x2, R14.reuse ;  /* 0x000000021c147825 */ /* 0x108fe400078e020e */
[----:B------:R-:W3:Y:S04]  /*faa0*/  LDL.LU R28, [R1+0x418] ;  /* 0x00041800011c7983 */ /* 0x000ee80000300800 */
[----:B------:R0:W-:Y:S04]  /*fab0*/  STL.64 [R1+0x328], R18 ;  /* 0x0003281201007387 */ /* 0x0001e80000100a00 */
[----:B------:R-:W-:Y:S01]  /*fac0*/  STL.64 [R1+0x330], R20 ;  /* 0x0003301401007387 */ /* 0x000fe20000100a00 */
[----:B0-----:R-:W-:-:S04]  /*fad0*/  IMAD.WIDE R18, R17, 0x2, R14 ;  /* 0x0000000211127825 */ /* 0x001fc800078e020e */
[--C-:B----4-:R-:W-:Y:S02]  /*fae0*/  IMAD.WIDE R16, R29, 0x2, R14.reuse ;  /* 0x000000021d107825 */ /* 0x110fe400078e020e */
[----:B------:R-:W4:Y:S04]  /*faf0*/  LDL.LU R29, [R1+0x420] ;  /* 0x00042000011d7983 */ /* 0x000f280000300800 */
[----:B------:R0:W-:Y:S04]  /*fb00*/  STL.64 [R1+0x340], R18 ;  /* 0x0003401201007387 */ /* 0x0001e80000100a00 */
[----:B------:R1:W-:Y:S01]  /*fb10*/  STL.64 [R1+0x348], R16 ;  /* 0x0003481001007387 */ /* 0x0003e20000100a00 */
[----:B0-----:R-:W-:-:S03]  /*fb20*/  IMAD.WIDE R18, R27, 0x2, R14 ;  /* 0x000000021b127825 */ /* 0x001fc600078e020e */
[----:B------:R-:W4:Y:S04]  /*fb30*/  LDL.LU R27, [R1+0x430] ;  /* 0x00043000011b7983 */ /* 0x000f280000300800 */
[----:B------:R0:W-:Y:S01]  /*fb40*/  STL.64 [R1+0x358], R18 ;  /* 0x0003581201007387 */ /* 0x0001e20000100a00 */
[----:B-1----:R-:W-:-:S03]  /*fb50*/  IMAD.WIDE R16, R6, 0x2, R14 ;  /* 0x0000000206107825 */ /* 0x002fc600078e020e */
[----:B------:R-:W4:Y:S04]  /*fb60*/  LDL.LU R6, [R1+0x438] ;  /* 0x0004380001067983 */ /* 0x000f280000300800 */
[----:B------:R1:W-:Y:S01]  /*fb70*/  STL.64 [R1+0x360], R16 ;  /* 0x0003601001007387 */ /* 0x0003e20000100a00 */
[----:B------:R-:W-:-:S04]  /*fb80*/  IMAD.WIDE R20, R12, 0x2, R14 ;  /* 0x000000020c147825 */ /* 0x000fc800078e020e */
[--C-:B0-----:R-:W-:Y:S01]  /*fb90*/  IMAD.WIDE R18, R13, 0x2, R14.reuse ;  /* 0x000000020d127825 */ /* 0x101fe200078e020e */
[----:B------:R-:W-:Y:S04]  /*fba0*/  STL.64 [R1+0x370], R20 ;  /* 0x0003701401007387 */ /* 0x000fe80000100a00 */
[----:B------:R-:W-:Y:S01]  /*fbb0*/  STL.64 [R1+0x380], R18 ;  /* 0x0003801201007387 */ /* 0x000fe20000100a00 */
[----:B-1----:R-:W-:-:S04]  /*fbc0*/  IMAD.WIDE R16, R10, 0x2, R14 ;  /* 0x000000020a107825 */ /* 0x002fc800078e020e */
[--C-:B------:R-:W-:Y:S02]  /*fbd0*/  IMAD.WIDE R12, R7, 0x2, R14.reuse ;  /* 0x00000002070c7825 */ /* 0x100fe400078e020e */
        /* <DEDUP_REMOVED lines=16> */
[----:B------:R-:W4:Y:S04]  /*fce0*/  LDL.LU R5, [R1+0x480] ;  /* 0x0004800001057983 */ /* 0x000f280000300800 */
[----:B------:R0:W-:Y:S01]  /*fcf0*/  STL.64 [R1+0x3e0], R8 ;  /* 0x0003e00801007387 */ /* 0x0001e20000100a00 */
[----:B------:R-:W-:-:S03]  /*fd00*/  IMAD.WIDE R10, R2, 0x2, R14 ;  /* 0x00000002020a7825 */ /* 0x000fc600078e020e */
[----:B------:R-:W4:Y:S04]  /*fd10*/  LDL.LU R2, [R1+0x490] ;  /* 0x0004900001027983 */ /* 0x000f280000300800 */
[----:B------:R-:W-:Y:S01]  /*fd20*/  STL.64 [R1+0x3f0], R10 ;  /* 0x0003f00a01007387 */ /* 0x000fe20000100a00 */
[----:B0-----:R-:W-:-:S03]  /*fd30*/  IMAD.WIDE R8, R3, 0x2, R14 ;  /* 0x0000000203087825 */ /* 0x001fc600078e020e */
[----:B------:R-:W4:Y:S04]  /*fd40*/  LDL.LU R19, [R1+0x4a0] ;  /* 0x0004a00001137983 */ /* 0x000f280000300800 */
[----:B------:R-:W4:Y:S04]  /*fd50*/  LDL.LU R3, [R1+0x4a8] ;  /* 0x0004a80001037983 */ /* 0x000f280000300800 */
[----:B------:R2:W-:Y:S04]  /*fd60*/  STL.64 [R1+0x3f8], R8 ;  /* 0x0003f80801007387 */ /* 0x0005e80000100a00 */
[----:B------:R-:W4:Y:S01]  /*fd70*/  LDL.LU R16, [R1+0x4bc] ;  /* 0x0004bc0001107983 */ /* 0x000f220000300800 */
[----:B--2---:R-:W-:-:S03]  /*fd80*/  IMAD.WIDE R8, R26, 0x2, R14 ;  /* 0x000000021a087825 */ /* 0x004fc600078e020e */
[----:B------:R-:W2:Y:S04]  /*fd90*/  LDL.LU R26, [R1+0x4c0] ;  /* 0x0004c000011a7983 */ /* 0x000ea80000300800 */
[----:B------:R3:W-:Y:S04]  /*fda0*/  STL.64 [R1+0x408], R8 ;  /* 0x0004080801007387 */ /* 0x0007e80000100a00 */
[----:B------:R-:W2:Y:S01]  /*fdb0*/  LDL.LU R17, [R1+0x4c4] ;  /* 0x0004c40001117983 */ /* 0x000ea20000300800 */
[----:B---3--:R-:W-:-:S03]  /*fdc0*/  IMAD.WIDE R8, R28, 0x2, R14 ;  /* 0x000000021c087825 */ /* 0x008fc600078e020e */
[----:B------:R-:W3:Y:S04]  /*fdd0*/  LDL.LU R28, [R1+0x4c8] ;  /* 0x0004c800011c7983 */ /* 0x000ee80000300800 */
[----:B------:R4:W-:Y:S02]  /*fde0*/  STL.64 [R1+0x418], R8 ;  /* 0x0004180801007387 */ /* 0x0009e40000100a00 */
[--C-:B----4-:R-:W-:Y:S02]  /*fdf0*/  IMAD.WIDE R8, R29, 0x2, R14.reuse ;  /* 0x000000021d087825 */ /* 0x110fe400078e020e */
[----:B------:R-:W4:Y:S04]  /*fe00*/  LDL.LU R29, [R1+0x4cc] ;  /* 0x0004cc00011d7983 */ /* 0x000f280000300800 */
[----:B------:R0:W-:Y:S01]  /*fe10*/  STL.64 [R1+0x420], R8 ;  /* 0x0004200801007387 */ /* 0x0001e20000100a00 */
[----:B------:R-:W-:-:S03]  /*fe20*/  IMAD.WIDE R10, R27, 0x2, R14 ;  /* 0x000000021b0a7825 */ /* 0x000fc600078e020e */
[----:B------:R-:W4:Y:S04]  /*fe30*/  LDL.LU R27, [R1+0x4d0] ;  /* 0x0004d000011b7983 */ /* 0x000f280000300800 */
[----:B------:R1:W-:Y:S04]  /*fe40*/  STL.64 [R1+0x430], R10 ;  /* 0x0004300a01007387 */ /* 0x0003e80000100a00 */
[----:B------:R-:W4:Y:S04]  /*fe50*/  LDL.LU R12, [R1+0x4d4] ;  /* 0x0004d400010c7983 */ /* 0x000f280000300800 */
[----:B------:R-:W4:Y:S01]  /*fe60*/  LDL.LU R13, [R1+0x4d8] ;  /* 0x0004d800010d7983 */ /* 0x000f220000300800 */
[----:B0-----:R-:W-:-:S05]  /*fe70*/  IMAD.WIDE R8, R6, 0x2, R14 ;  /* 0x0000000206087825 */ /* 0x001fca00078e020e */
[----:B------:R0:W-:Y:S04]  /*fe80*/  STL.64 [R1+0x438], R8 ;  /* 0x0004380801007387 */ /* 0x0001e80000100a00 */
[----:B-1----:R-:W4:Y:S04]  /*fe90*/  LDL.LU R10, [R1+0x4dc] ;  /* 0x0004dc00010a7983 */ /* 0x002f280000300800 */
[----:B------:R-:W4:Y:S04]  /*fea0*/  LDL.LU R11, [R1+0x4e0] ;  /* 0x0004e000010b7983 */ /* 0x000f280000300800 */
[----:B0-----:R-:W4:Y:S04]  /*feb0*/  LDL.LU R8, [R1+0x4e4] ;  /* 0x0004e40001087983 */ /* 0x001f280000300800 */
[----:B------:R-:W4:Y:S01]  /*fec0*/  LDL.LU R9, [R1+0x4e8] ;  /* 0x0004e80001097983 */ /* 0x000f220000300800 */
[----:B------:R-:W-:-:S05]  /*fed0*/  IMAD.WIDE R6, R7, 0x2, R14 ;  /* 0x0000000207067825 */ /* 0x000fca00078e020e */
[----:B------:R0:W-:Y:S04]  /*fee0*/  STL.64 [R1+0x448], R6 ;  /* 0x0004480601007387 */ /* 0x0001e80000100a00 */
[----:B0-----:R-:W4:Y:S04]  /*fef0*/  LDL.LU R6, [R1+0x4ec] ;  /* 0x0004ec0001067983 */ /* 0x001f280000300800 */
[----:B------:R-:W4:Y:S01]  /*ff00*/  LDL.LU R7, [R1+0x4f0] ;  /* 0x0004f00001077983 */ /* 0x000f220000300800 */
[----:B------:R-:W-:-:S05]  /*ff10*/  IMAD.WIDE R22, R20, 0x2, R14 ;  /* 0x0000000214167825 */ /* 0x000fca00078e020e */
        /* <DEDUP_REMOVED lines=15> */
[--C-:B0-----:R-:W-:Y:S02]  /*10010*/  IMAD.WIDE R20, R3, 0x2, R14.reuse ;  /* 0x0000000203147825 */ /* 0x101fe400078e020e */
[----:B------:R-:W4:Y:S04]  /*10020*/  LDL.LU R3, [R1+0x200] ;  /* 0x0002000001037983 */ /* 0x000f280000300800 */
[----:B------:R0:W-:Y:S04]  /*10030*/  STL.64 [R1+0x4a0], R18 ;  /* 0x0004a01201007387 */ /* 0x0001e80000100a00 */
[----:B------:R2:W-:Y:S01]  /*10040*/  STL.64 [R1+0x4a8], R20 ;  /* 0x0004a81401007387 */ /* 0x0005e20000100a00 */
[----:B0-----:R-:W-:-:S04]  /*10050*/  IMAD.WIDE R18, R16, 0x2, R14 ;  /* 0x0000000210127825 */ /* 0x001fc800078e020e */
[--C-:B--2---:R-:W-:Y:S02]  /*10060*/  IMAD.WIDE R20, R26, 0x2, R14.reuse ;  /* 0x000000021a147825 */ /* 0x104fe400078e020e */
[----:B------:R-:W2:Y:S04]  /*10070*/  LDL.LU R26, [R1+0x1dc] ;  /* 0x0001dc00011a7983 */ /* 0x000ea80000300800 */
[----:B------:R0:W-:Y:S04]  /*10080*/  STL.64 [R1+0x8e8], R18 ;  /* 0x0008e81201007387 */ /* 0x0001e80000100a00 */
[----:B------:R-:W-:Y:S01]  /*10090*/  STL.64 [R1+0x8f8], R20 ;  /* 0x0008f81401007387 */ /* 0x000fe20000100a00 */
[----:B0-----:R-:W-:-:S04]  /*100a0*/  IMAD.WIDE R18, R17, 0x2, R14 ;  /* 0x0000000211127825 */ /* 0x001fc800078e020e */
[--C-:B---3--:R-:W-:Y:S02]  /*100b0*/  IMAD.WIDE R16, R28, 0x2, R14.reuse ;  /* 0x000000021c107825 */ /* 0x108fe400078e020e */
[----:B------:R-:W3:Y:S04]  /*100c0*/  LDL.LU R28, [R1+0x1d8] ;  /* 0x0001d800011c7983 */ /* 0x000ee80000300800 */
[----:B------:R4:W-:Y:S04]  /*100d0*/  STL.64 [R1+0x908], R18 ;  /* 0x0009081201007387 */ /* 0x0009e80000100a00 */
[----:B------:R0:W-:Y:S01]  /*100e0*/  STL.64 [R1+0x918], R16 ;  /* 0x0009181001007387 */ /* 0x0001e20000100a00 */
[----:B----4-:R-:W-:-:S03]  /*100f0*/  IMAD.WIDE R18, R29, 0x2, R14 ;  /* 0x000000021d127825 */ /* 0x010fc600078e020e */
[----:B------:R-:W4:Y:S04]  /*10100*/  LDL.LU R29, [R1+0x1b4] ;  /* 0x0001b400011d7983 */ /* 0x000f280000300800 */
[----:B------:R1:W-:Y:S01]  /*10110*/  STL.64 [R1+0x928], R18 ;  /* 0x0009281201007387 */ /* 0x0003e20000100a00 */
[----:B0-----:R-:W-:-:S03]  /*10120*/  IMAD.WIDE R16, R27, 0x2, R14 ;  /* 0x000000021b107825 */ /* 0x001fc600078e020e */
[----:B------:R-:W4:Y:S04]  /*10130*/  LDL.LU R27, [R1+0x1b0] ;  /* 0x0001b000011b7983 */ /* 0x000f280000300800 */
[----:B------:R0:W-:Y:S01]  /*10140*/  STL.64 [R1+0x938], R16 ;  /* 0x0009381001007387 */ /* 0x0001e20000100a00 */
[----:B-1----:R-:W-:-:S05]  /*10150*/  IMAD.WIDE R18, R12, 0x2, R14 ;  /* 0x000000020c127825 */ /* 0x002fca00078e020e */
[----:B------:R-:W-:Y:S01]  /*10160*/  STL.64 [R1+0x948], R18 ;  /* 0x0009481201007387 */ /* 0x000fe20000100a00 */
[----:B0-----:R-:W-:-:S05]  /*10170*/  IMAD.WIDE R16, R13, 0x2, R14 ;  /* 0x000000020d107825 */ /* 0x001fca00078e020e */
[----:B------:R0:W-:Y:S04]  /*10180*/  STL.64 [R1+0x958], R16 ;  /* 0x0009581001007387 */ /* 0x0001e80000100a00 */
[----:B0-----:R-:W4:Y:S01]  /*10190*/  LDL.LU R17, [R1+0x18c] ;  /* 0x00018c0001117983 */ /* 0x001f220000300800 */
[----:B------:R-:W-:-:S04]  /*101a0*/  IMAD.WIDE R12, R10, 0x2, R14 ;  /* 0x000000020a0c7825 */ /* 0x000fc800078e020e */
[--C-:B------:R-:W-:Y:S01]  /*101b0*/  IMAD.WIDE R10, R11, 0x2, R14.reuse ;  /* 0x000000020b0a7825 */ /* 0x100fe200078e020e */
[----:B------:R0:W-:Y:S04]  /*101c0*/  STL.64 [R1+0x968], R12 ;  /* 0x0009680c01007387 */ /* 0x0001e80000100a00 */
[----:B------:R1:W-:Y:S01]  /*101d0*/  STL.64 [R1+0x978], R10 ;  /* 0x0009780a01007387 */ /* 0x0003e20000100a00 */
[----:B0-----:R-:W-:-:S04]  /*101e0*/  IMAD.WIDE R12, R8, 0x2, R14 ;  /* 0x00000002080c7825 */ /* 0x001fc800078e020e */
[--C-:B-1----:R-:W-:Y:S01]  /*101f0*/  IMAD.WIDE R10, R9, 0x2, R14.reuse ;  /* 0x00000002090a7825 */ /* 0x102fe200078e020e */
[----:B------:R0:W-:Y:S03]  /*10200*/  STL.64 [R1+0x988], R12 ;  /* 0x0009880c01007387 */ /* 0x0001e60000100a00 */
[--C-:B------:R-:W-:Y:S01]  /*10210*/  IMAD.WIDE R8, R6, 0x2, R14.reuse ;  /* 0x0000000206087825 */ /* 0x100fe200078e020e */
[----:B------:R1:W-:Y:S03]  /*10220*/  STL.64 [R1+0x998], R10 ;  /* 0x0009980a01007387 */ /* 0x0003e60000100a00 */
[--C-:B------:R-:W-:Y:S01]  /*10230*/  IMAD.WIDE R6, R7, 0x2, R14.reuse ;  /* 0x0000000207067825 */ /* 0x100fe200078e020e */
[----:B0-----:R-:W4:Y:S04]  /*10240*/  LDL.LU R12, [R1+0x188] ;  /* 0x00018800010c7983 */ /* 0x001f280000300800 */
[----:B------:R-:W-:Y:S04]  /*10250*/  STL.64 [R1+0x9a8], R8 ;  /* 0x0009a80801007387 */ /* 0x000fe80000100a00 */
[----:B------:R-:W4:Y:S04]  /*10260*/  LDL.LU R13, [R1+0x164] ;  /* 0x00016400010d7983 */ /* 0x000f280000300800 */
[----:B------:R0:W-:Y:S04]  /*10270*/  STL.64 [R1+0x9b8], R6 ;  /* 0x0009b80601007387 */ /* 0x0001e80000100a00 */
[----:B-1----:R-:W4:Y:S04]  /*10280*/  LDL.LU R10, [R1+0x160] ;  /* 0x00016000010a7983 */ /* 0x002f280000300800 */
[----:B------:R-:W4:Y:S01]  /*10290*/  LDL.LU R11, [R1+0x12c] ;  /* 0x00012c00010b7983 */ /* 0x000f220000300800 */
[----:B------:R-:W-:-:S03]  /*102a0*/  IMAD.WIDE R18, R4, 0x2, R14 ;  /* 0x0000000204127825 */ /* 0x000fc600078e020e */
[----:B0-----:R-:W4:Y:S04]  /*102b0*/  LDL.LU R6, [R1+0x128] ;  /* 0x0001280001067983 */ /* 0x001f280000300800 */
[----:B------:R-:W-:Y:S04]  /*102c0*/  STL.64 [R1+0x9c8], R18 ;  /* 0x0009c81201007387 */ /* 0x000fe80000100a00 */
[----:B------:R-:W4:Y:S01]  /*102d0*/  LDL.LU R7, [R1+0x104] ;  /* 0x0001040001077983 */ /* 0x000f220000300800 */
[----:B------:R-:W-:-:S05]  /*102e0*/  IMAD.WIDE R8, R5, 0x2, R14 ;  /* 0x0000000205087825 */ /* 0x000fca00078e020e */
[----:B------:R0:W-:Y:S01]  /*102f0*/  STL.64 [R1+0x228], R8 ;  /* 0x0002280801007387 */ /* 0x0001e20000100a00 */
[----:B------:R-:W-:-:S03]  /*10300*/  IMAD.WIDE R4, R2, 0x2, R14 ;  /* 0x0000000202047825 */ /* 0x000fc600078e020e */
[----:B0-----:R-:W4:Y:S04]  /*10310*/  LDL.LU R8, [R1+0x100] ;  /* 0x0001000001087983 */ /* 0x001f280000300800 */
[----:B------:R-:W4:Y:S04]  /*10320*/  LDL.LU R9, [R1+0xdc] ;  /* 0x0000dc0001097983 */ /* 0x000f280000300800 */
[----:B------:R0:W-:Y:S01]  /*10330*/  STL.64 [R1+0x9e8], R4 ;  /* 0x0009e80401007387 */ /* 0x0001e20000100a00 */
[----:B------:R-:W-:-:S03]  /*10340*/  IMAD.WIDE R2, R3, 0x2, R14 ;  /* 0x0000000203027825 */ /* 0x000fc600078e020e */
[----:B0-----:R-:W4:Y:S04]  /*10350*/  LDL.LU R4, [R1+0xd8] ;  /* 0x0000d80001047983 */ /* 0x001f280000300800 */
[----:B------:R-:W4:Y:S04]  /*10360*/  LDL.LU R5, [R1+0xd4] ;  /* 0x0000d40001057983 */ /* 0x000f280000300800 */
[----:B------:R0:W-:Y:S04]  /*10370*/  STL.64 [R1+0x200], R2 ;  /* 0x0002000201007387 */ /* 0x0001e80000100a00 */
[----:B0-----:R-:W4:Y:S04]  /*10380*/  LDL.LU R2, [R1+0xd0] ;  /* 0x0000d00001027983 */ /* 0x001f280000300800 */
[----:B------:R-:W4:Y:S01]  /*10390*/  LDL.LU R3, [R1+0xcc] ;  /* 0x0000cc0001037983 */ /* 0x000f220000300800 */
[----:B--2---:R-:W-:-:S05]  /*103a0*/  IMAD.WIDE R18, R26, 0x2, R14 ;  /* 0x000000021a127825 */ /* 0x004fca00078e020e */
[----:B------:R3:W-:Y:S02]  /*103b0*/  STL.64 [R1+0xa08], R18 ;  /* 0x000a081201007387 */ /* 0x0007e40000100a00 */
[--C-:B---3--:R-:W-:Y:S02]  /*103c0*/  IMAD.WIDE R18, R28, 0x2, R14.reuse ;  /* 0x000000021c127825 */ /* 0x108fe400078e020e */
[----:B------:R-:W2:Y:S04]  /*103d0*/  LDL.LU R28, [R1+0xc8] ;  /* 0x0000c800011c7983 */ /* 0x000ea80000300800 */
[----:B------:R0:W-:Y:S01]  /*103e0*/  STL.64 [R1+0x1d8], R18 ;  /* 0x0001d81201007387 */ /* 0x0001e20000100a00 */
[----:B----4-:R-:W-:-:S03]  /*103f0*/  IMAD.WIDE R20, R29, 0x2, R14 ;  /* 0x000000021d147825 */ /* 0x010fc600078e020e */
[----:B------:R-:W3:Y:S04]  /*10400*/  LDL.LU R29, [R1+0xc4] ;  /* 0x0000c400011d7983 */ /* 0x000ee80000300800 */
[----:B------:R1:W-:Y:S04]  /*10410*/  STL.64 [R1+0xa28], R20 ;  /* 0x000a281401007387 */ /* 0x0003e80000100a00 */
[----:B------:R-:W4:Y:S04]  /*10420*/  LDL.LU R22, [R1+0xc0] ;  /* 0x0000c00001167983 */ /* 0x000f280000300800 */
[----:B------:R-:W4:Y:S01]  /*10430*/  LDL.LU R23, [R1+0xbc] ;  /* 0x0000bc0001177983 */ /* 0x000f220000300800 */
[----:B0-----:R-:W-:-:S05]  /*10440*/  IMAD.WIDE R18, R27, 0x2, R14 ;  /* 0x000000021b127825 */ /* 0x001fca00078e020e */
[----:B------:R0:W-:Y:S04]  /*10450*/  STL.64 [R1+0x1b0], R18 ;  /* 0x0001b01201007387 */ /* 0x0001e80000100a00 */
[----:B------:R-:W4:Y:S04]  /*10460*/  LDL.LU R26, [R1+0xb8] ;  /* 0x0000b800011a7983 */ /* 0x000f280000300800 */
[----:B------:R-:W4:Y:S04]  /*10470*/  LDL.LU R27, [R1+0xb4] ;  /* 0x0000b400011b7983 */ /* 0x000f280000300800 */
[----:B-1----:R-:W4:Y:S04]  /*10480*/  LDL.LU R20, [R1+0xb0] ;  /* 0x0000b00001147983 */ /* 0x002f280000300800 */
[----:B------:R-:W4:Y:S01]  /*10490*/  LDL.LU R21, [R1+0xac] ;  /* 0x0000ac0001157983 */ /* 0x000f220000300800 */
[----:B------:R-:W-:-:S05]  /*104a0*/  IMAD.WIDE R16, R17, 0x2, R14 ;  /* 0x0000000211107825 */ /* 0x000fca00078e020e */
[----:B------:R1:W-:Y:S04]  /*104b0*/  STL.64 [R1+0xa48], R16 ;  /* 0x000a481001007387 */ /* 0x0003e80000100a00 */
[----:B0-----:R-:W4:Y:S04]  /*104c0*/  LDL.LU R18, [R1+0xa8] ;  /* 0x0000a80001127983 */ /* 0x001f280000300800 */
[----:B------:R-:W4:Y:S01]  /*104d0*/  LDL.LU R19, [R1+0x4f8] ;  /* 0x0004f80001137983 */ /* 0x000f220000300800 */
[----:B------:R-:W-:-:S04]  /*104e0*/  IMAD.WIDE R24, R12, 0x2, R14 ;  /* 0x000000020c187825 */ /* 0x000fc800078e020e */
[--C-:B-1----:R-:W-:Y:S01]  /*104f0*/  IMAD.WIDE R16, R13, 0x2, R14.reuse ;  /* 0x000000020d107825 */ /* 0x102fe200078e020e */
[----:B------:R0:W-:Y:S04]  /*10500*/  STL.64 [R1+0x188], R24 ;  /* 0x0001881801007387 */ /* 0x0001e80000100a00 */
[----:B------:R1:W-:Y:S01]  /*10510*/  STL.64 [R1+0xa68], R16 ;  /* 0x000a681001007387 */ /* 0x0003e20000100a00 */
[----:B------:R-:W-:-:S04]  /*10520*/  IMAD.WIDE R12, R10, 0x2, R14 ;  /* 0x000000020a0c7825 */ /* 0x000fc800078e020e */
[----:B------:R-:W-:-:S04]  /*10530*/  IMAD.WIDE R10, R11, 0x2, R14 ;  /* 0x000000020b0a7825 */ /* 0x000fc800078e020e */
[--C-:B0-----:R-:W-:Y:S01]  /*10540*/  IMAD.WIDE R24, R6, 0x2, R14.reuse ;  /* 0x0000000206187825 */ /* 0x101fe200078e020e */
[----:B-1----:R-:W4:Y:S04]  /*10550*/  LDL.LU.64 R16, [R1+0xa0] ;  /* 0x0000a00001107983 */ /* 0x002f280000300a00 */
[----:B------:R0:W-:Y:S04]  /*10560*/  STL.64 [R1+0x160], R12 ;  /* 0x0001600c01007387 */ /* 0x0001e80000100a00 */
[----:B------:R1:W-:Y:S04]  /*10570*/  STL.64 [R1+0xa88], R10 ;  /* 0x000a880a01007387 */ /* 0x0003e80000100a00 */
[----:B0-----:R-:W4:Y:S01]  /*10580*/  LDL.LU.64 R12, [R1+0x18] ;  /* 0x00001800010c7983 */ /* 0x001f220000300a00 */
[----:B-1----:R-:W-:-:S03]  /*10590*/  IMAD.WIDE R10, R7, 0x2, R14 ;  /* 0x00000002070a7825 */ /* 0x002fc600078e020e */
[----:B------:R0:W-:Y:S04]  /*105a0*/  STL.64 [R1+0x128], R24 ;  /* 0x0001281801007387 */ /* 0x0001e80000100a00 */
[----:B------:R-:W4:Y:S04]  /*105b0*/  LDL.LU.64 R6, [R1+0x98] ;  /* 0x0000980001067983 */ /* 0x000f280000300a00 */
[----:B------:R1:W-:Y:S01]  /*105c0*/  STL.64 [R1+0xaa8], R10 ;  /* 0x000aa80a01007387 */ /* 0x0003e20000100a00 */
[----:B0-----:R-:W-:-:S04]  /*105d0*/  IMAD.WIDE R24, R8, 0x2, R14 ;  /* 0x0000000208187825 */ /* 0x001fc800078e020e */
[--C-:B------:R-:W-:Y:S01]  /*105e0*/  IMAD.WIDE R8, R9, 0x2, R14.reuse ;  /* 0x0000000209087825 */ /* 0x100fe200078e020e */
[----:B-1----:R-:W4:Y:S04]  /*105f0*/  LDL.LU.64 R10, [R1+0x10] ;  /* 0x00001000010a7983 */ /* 0x002f280000300a00 */
[----:B------:R0:W-:Y:S04]  /*10600*/  STL.64 [R1+0x100], R24 ;  /* 0x0001001801007387 */ /* 0x0001e80000100a00 */
        /* <DEDUP_REMOVED lines=9> */
[----:B------:R-:W-:Y:S04]  /*106a0*/  STL.64 [R1+0xd0], R24 ;  /* 0x0000d01801007387 */ /* 0x000fe80000100a00 */
[----:B------:R0:W-:Y:S04]  /*106b0*/  STL.64 [R1+0xb08], R2 ;  /* 0x000b080201007387 */ /* 0x0001e80000100a00 */
[----:B0-----:R-:W4:Y:S01]  /*106c0*/  LDL.LU.64 R2, [R1] ;  /* 0x0000000001027983 */ /* 0x001f220000300a00 */
[----:B--2---:R-:W-:-:S05]  /*106d0*/  IMAD.WIDE R24, R28, 0x2, R14 ;  /* 0x000000021c187825 */ /* 0x004fca00078e020e */
[----:B------:R3:W-:Y:S02]  /*106e0*/  STL.64 [R1+0xc8], R24 ;  /* 0x0000c81801007387 */ /* 0x0007e40000100a00 */
[--C-:B---3--:R-:W-:Y:S02]  /*106f0*/  IMAD.WIDE R24, R29, 0x2, R14.reuse ;  /* 0x000000021d187825 */ /* 0x108fe400078e020e */
[----:B------:R-:W2:Y:S04]  /*10700*/  LDL.LU.64 R28, [R1+0x80] ;  /* 0x00008000011c7983 */ /* 0x000ea80000300a00 */
[----:B------:R4:W-:Y:S02]  /*10710*/  STL.64 [R1+0xb28], R24 ;  /* 0x000b281801007387 */ /* 0x0009e40000100a00 */
[----:B----4-:R-:W-:-:S04]  /*10720*/  IMAD.WIDE R24, R22, 0x2, R14 ;  /* 0x0000000216187825 */ /* 0x010fc800078e020e */
[--C-:B------:R-:W-:Y:S01]  /*10730*/  IMAD.WIDE R22, R23, 0x2, R14.reuse ;  /* 0x0000000217167825 */ /* 0x100fe200078e020e */
[----:B------:R0:W-:Y:S04]  /*10740*/  STL.64 [R1+0xc0], R24 ;  /* 0x0000c01801007387 */ /* 0x0001e80000100a00 */
[----:B0-----:R-:W3:Y:S04]  /*10750*/  LDL.LU.64 R24, [R1+0x1370] ;  /* 0x0013700001187983 */ /* 0x001ee80000300a00 */
[----:B------:R0:W-:Y:S02]  /*10760*/  STL.64 [R1+0xb48], R22 ;  /* 0x000b481601007387 */ /* 0x0001e40000100a00 */
[----:B0-----:R-:W-:-:S05]  /*10770*/  IMAD.WIDE R22, R26, 0x2, R14 ;  /* 0x000000021a167825 */ /* 0x001fca00078e020e */
[----:B------:R0:W-:Y:S02]  /*10780*/  STL.64 [R1+0xb8], R22 ;  /* 0x0000b81601007387 */ /* 0x0001e40000100a00 */
[--C-:B0-----:R-:W-:Y:S02]  /*10790*/  IMAD.WIDE R22, R27, 0x2, R14.reuse ;  /* 0x000000021b167825 */ /* 0x101fe400078e020e */
[----:B------:R-:W4:Y:S04]  /*107a0*/  LDL.LU.64 R26, [R1+0x78] ;  /* 0x00007800011a7983 */ /* 0x000f280000300a00 */
[----:B------:R0:W-:Y:S02]  /*107b0*/  STL.64 [R1+0xb68], R22 ;  /* 0x000b681601007387 */ /* 0x0001e40000100a00 */
[----:B0-----:R-:W-:-:S04]  /*107c0*/  IMAD.WIDE R22, R20, 0x2, R14 ;  /* 0x0000000214167825 */ /* 0x001fc800078e020e */
[--C-:B------:R-:W-:Y:S01]  /*107d0*/  IMAD.WIDE R20, R21, 0x2, R14.reuse ;  /* 0x0000000215147825 */ /* 0x100fe200078e020e */
[----:B------:R0:W-:Y:S04]  /*107e0*/  STL.64 [R1+0xb0], R22 ;  /* 0x0000b01601007387 */ /* 0x0001e80000100a00 */
[----:B0-----:R-:W2:Y:S04]  /*107f0*/  LDL.LU.64 R22, [R1+0x1368] ;  /* 0x0013680001167983 */ /* 0x001ea80000300a00 */
[----:B------:R0:W-:Y:S02]  /*10800*/  STL.64 [R1+0xb88], R20 ;  /* 0x000b881401007387 */ /* 0x0001e40000100a00 */
[----:B0-----:R-:W-:-:S04]  /*10810*/  IMAD.WIDE R20, R18, 0x2, R14 ;  /* 0x0000000212147825 */ /* 0x001fc800078e020e */
[--C-:B------:R-:W-:Y:S01]  /*10820*/  IMAD.WIDE R18, R19, 0x2, R14.reuse ;  /* 0x0000000213127825 */ /* 0x100fe200078e020e */
[----:B------:R0:W-:Y:S03]  /*10830*/  STL.64 [R1+0xa8], R20 ;  /* 0x0000a81401007387 */ /* 0x0001e60000100a00 */
[----:B------:R-:W-:Y:S01]  /*10840*/  IMAD.WIDE R14, R0, 0x2, R14 ;  /* 0x00000002000e7825 */ /* 0x000fe200078e020e */
[----:B0-----:R-:W2:Y:S04]  /*10850*/  LDL.LU.64 R20, [R1+0x1360] ;  /* 0x0013600001147983 */ /* 0x001ea80000300a00 */
[----:B------:R0:W-:Y:S04]  /*10860*/  STL.64 [R1+0xbb8], R18 ;  /* 0x000bb81201007387 */ /* 0x0001e80000100a00 */
[----:B0-----:R-:W2:Y:S04]  /*10870*/  LDL.LU.64 R18, [R1+0x1358] ;  /* 0x0013580001127983 */ /* 0x001ea80000300a00 */
[----:B------:R-:W-:Y:S04]  /*10880*/  STL [R1+0x12fc], R15 ;  /* 0x0012fc0f01007387 */ /* 0x000fe80000100800 */
[----:B------:R0:W-:Y:S04]  /*10890*/  STL [R1+0x1300], R14 ;  /* 0x0013000e01007387 */ /* 0x0001e80000100800 */
[----:B0-----:R-:W2:Y:S01]  /*108a0*/  LDL.LU.64 R14, [R1+0x90] ;  /* 0x00009000010e7983 */ /* 0x001ea20000300a00 */
[----:B------:R-:W-:-:S03]  /*108b0*/  IMAD.MOV.U32 R0, RZ, RZ, R17 ;  /* 0x000000ffff007224 */ /* 0x000fc600078e0011 */
[----:B------:R0:W-:Y:S04]  /*108c0*/  STL [R1+0x10b8], R16 ;  /* 0x0010b81001007387 */ /* 0x0001e80000100800 */
[----:B0-----:R-:W3:Y:S04]  /*108d0*/  LDL.LU.64 R16, [R1+0x1350] ;  /* 0x0013500001107983 */ /* 0x001ee80000300a00 */
[----:B------:R-:W-:Y:S04]  /*108e0*/  STL [R1+0x10b4], R12 ;  /* 0x0010b40c01007387 */ /* 0x000fe80000100800 */
[----:B------:R0:W-:Y:S02]  /*108f0*/  STL [R1+0x10b0], R0 ;  /* 0x0010b00001007387 */ /* 0x0001e40000100800 */
[----:B0-----:R-:W-:-:S02]  /*10900*/  IMAD.MOV.U32 R0, RZ, RZ, R13 ;  /* 0x000000ffff007224 */ /* 0x001fc400078e000d */
[----:B------:R-:W3:Y:S04]  /*10910*/  LDL.LU.64 R12, [R1+0x1348] ;  /* 0x00134800010c7983 */ /* 0x000ee80000300a00 */
[----:B------:R-:W-:Y:S04]  /*10920*/  STL [R1+0x10ac], R6 ;  /* 0x0010ac0601007387 */ /* 0x000fe80000100800 */
[----:B------:R0:W-:Y:S02]  /*10930*/  STL [R1+0x10a8], R0 ;  /* 0x0010a80001007387 */ /* 0x0001e40000100800 */
[----:B0-----:R-:W-:-:S02]  /*10940*/  IMAD.MOV.U32 R0, RZ, RZ, R7 ;  /* 0x000000ffff007224 */ /* 0x001fc400078e0007 */
[----:B------:R-:W3:Y:S04]  /*10950*/  LDL.LU.64 R6, [R1+0x60] ;  /* 0x0000600001067983 */ /* 0x000ee80000300a00 */
[----:B------:R0:W-:Y:S04]  /*10960*/  STL [R1+0x10a0], R0 ;  /* 0x0010a00001007387 */ /* 0x0001e80000100800 */
[----:B------:R1:W-:Y:S01]  /*10970*/  STL [R1+0x10a4], R10 ;  /* 0x0010a40a01007387 */ /* 0x0003e20000100800 */
[----:B0-----:R-:W-:-:S03]  /*10980*/  IMAD.MOV.U32 R0, RZ, RZ, R11 ;  /* 0x000000ffff007224 */ /* 0x001fc600078e000b */
[----:B-1----:R-:W3:Y:S04]  /*10990*/  LDL.LU.64 R10, [R1+0x1340] ;  /* 0x00134000010a7983 */ /* 0x002ee80000300a00 */
[----:B--2---:R-:W-:Y:S04]  /*109a0*/  STL [R1+0x109c], R14 ;  /* 0x00109c0e01007387 */ /* 0x004fe80000100800 */
[----:B------:R0:W-:Y:S04]  /*109b0*/  STL [R1+0x1098], R0 ;  /* 0x0010980001007387 */ /* 0x0001e80000100800 */
[----:B------:R-:W-:Y:S01]  /*109c0*/  STL [R1+0x1094], R8 ;  /* 0x0010940801007387 */ /* 0x000fe20000100800 */
[----:B0-----:R-:W-:-:S05]  /*109d0*/  IMAD.MOV.U32 R0, RZ, RZ, R15 ;  /* 0x000000ffff007224 */ /* 0x001fca00078e000f */
[----:B------:R0:W-:Y:S04]  /*109e0*/  STL [R1+0x1090], R0 ;  /* 0x0010900001007387 */ /* 0x0001e80000100800 */
[----:B------:R-:W2:Y:S01]  /*109f0*/  LDL.LU.64 R14, [R1+0x58] ;  /* 0x00005800010e7983 */ /* 0x000ea20000300a00 */
[----:B0-----:R-:W-:-:S03]  /*10a00*/  IMAD.MOV.U32 R0, RZ, RZ, R9 ;  /* 0x000000ffff007224 */ /* 0x001fc600078e0009 */
[----:B------:R-:W2:Y:S04]  /*10a10*/  LDL.LU.64 R8, [R1+0x1338] ;  /* 0x0013380001087983 */ /* 0x000ea80000300a00 */
[----:B------:R-:W-:Y:S04]  /*10a20*/  STL [R1+0x108c], R4 ;  /* 0x00108c0401007387 */ /* 0x000fe80000100800 */
[----:B------:R0:W-:Y:S02]  /*10a30*/  STL [R1+0x1088], R0 ;  /* 0x0010880001007387 */ /* 0x0001e40000100800 */
[----:B0-----:R-:W-:-:S02]  /*10a40*/  IMAD.MOV.U32 R0, RZ, RZ, R5 ;  /* 0x000000ffff007224 */ /* 0x001fc400078e0005 */
        /* <DEDUP_REMOVED lines=9> */
[----:B--2---:R-:W-:Y:S04]  /*10ae0*/  STL [R1+0x1074], R28 ;  /* 0x0010741c01007387 */ /* 0x004fe80000100800 */
[----:B------:R4:W-:Y:S04]  /*10af0*/  STL [R1+0x1070], R0 ;  /* 0x0010700001007387 */ /* 0x0009e80000100800 */
[----:B------:R0:W-:Y:S01]  /*10b00*/  STL [R1+0x1068], R29 ;  /* 0x0010681d01007387 */ /* 0x0001e20000100800 */
[----:B----4-:R-:W-:-:S03]  /*10b10*/  IMAD.MOV.U32 R0, RZ, RZ, R27 ;  /* 0x000000ffff007224 */ /* 0x010fc600078e001b */
[----:B0-----:R-:W2:Y:S04]  /*10b20*/  LDL.LU.64 R28, [R1+0x68] ;  /* 0x00006800011c7983 */ /* 0x001ea80000300a00 */
[----:B------:R0:W-:Y:S04]  /*10b30*/  STL [R1+0x106c], R26 ;  /* 0x00106c1a01007387 */ /* 0x0001e80000100800 */
[----:B0-----:R-:W4:Y:S04]  /*10b40*/  LDL.LU.64 R26, [R1+0x1318] ;  /* 0x00131800011a7983 */ /* 0x001f280000300a00 */
[----:B----4-:R-:W-:Y:S04]  /*10b50*/  STL [R1+0x1064], R26 ;  /* 0x0010641a01007387 */ /* 0x010fe80000100800 */
[----:B------:R-:W-:Y:S04]  /*10b60*/  STL [R1+0x1060], R0 ;  /* 0x0010600001007387 */ /* 0x000fe80000100800 */
[----:B------:R0:W-:Y:S04]  /*10b70*/  STL [R1+0x1058], R27 ;  /* 0x0010581b01007387 */ /* 0x0001e80000100800 */
[----:B0-----:R-:W4:Y:S02]  /*10b80*/  LDL.LU.64 R26, [R1+0x70] ;  /* 0x00007000011a7983 */ /* 0x001f240000300a00 */
[----:B----4-:R-:W-:-:S02]  /*10b90*/  IMAD.MOV.U32 R0, RZ, RZ, R27 ;  /* 0x000000ffff007224 */ /* 0x010fc400078e001b */
[----:B------:R-:W-:Y:S04]  /*10ba0*/  STL [R1+0x105c], R26 ;  /* 0x00105c1a01007387 */ /* 0x000fe80000100800 */
[----:B------:R-:W-:Y:S04]  /*10bb0*/  STL [R1+0x1054], R2 ;  /* 0x0010540201007387 */ /* 0x000fe80000100800 */
[----:B------:R2:W-:Y:S04]  /*10bc0*/  STL [R1+0x1050], R0 ;  /* 0x0010500001007387 */ /* 0x0005e80000100800 */
[----:B------:R0:W-:Y:S01]  /*10bd0*/  STL [R1+0x1048], R3 ;  /* 0x0010480301007387 */ /* 0x0001e20000100800 */
[----:B--2---:R-:W-:-:S03]  /*10be0*/  IMAD.MOV.U32 R0, RZ, RZ, R29 ;  /* 0x000000ffff007224 */ /* 0x004fc600078e001d */
[----:B0-----:R-:W2:Y:S04]  /*10bf0*/  LDL.LU.64 R2, [R1+0x40] ;  /* 0x0000400001027983 */ /* 0x001ea80000300a00 */
[----:B------:R-:W4:Y:S04]  /*10c00*/  LDL.LU.64 R26, [R1+0x38] ;  /* 0x00003800011a7983 */ /* 0x000f280000300a00 */
[----:B------:R-:W-:Y:S04]  /*10c10*/  STL [R1+0x104c], R28 ;  /* 0x00104c1c01007387 */ /* 0x000fe80000100800 */
[----:B------:R-:W-:Y:S04]  /*10c20*/  STL [R1+0x1044], R4 ;  /* 0x0010440401007387 */ /* 0x000fe80000100800 */
[----:B------:R3:W-:Y:S04]  /*10c30*/  STL [R1+0x1040], R0 ;  /* 0x0010400001007387 */ /* 0x0007e80000100800 */
[----:B------:R0:W-:Y:S01]  /*10c40*/  STL [R1+0x1038], R5 ;  /* 0x0010380501007387 */ /* 0x0001e20000100800 */
[----:B---3--:R-:W-:-:S03]  /*10c50*/  IMAD.MOV.U32 R0, RZ, RZ, R7 ;  /* 0x000000ffff007224 */ /* 0x008fc600078e0007 */
[----:B0-----:R-:W3:Y:S04]  /*10c60*/  LDL.LU.64 R4, [R1+0x48] ;  /* 0x0000480001047983 */ /* 0x001ee80000300a00 */
[----:B------:R0:W-:Y:S04]  /*10c70*/  STL [R1+0x103c], R6 ;  /* 0x00103c0601007387 */ /* 0x0001e80000100800 */
[----:B------:R-:W2:Y:S04]  /*10c80*/  LDL.LU.64 R28, [R1+0x30] ;  /* 0x00003000011c7983 */ /* 0x000ea80000300a00 */
[----:B0-----:R-:W2:Y:S04]  /*10c90*/  LDL.LU.64 R6, [R1+0x1310] ;  /* 0x0013100001067983 */ /* 0x001ea80000300a00 */
[----:B--2---:R-:W-:Y:S04]  /*10ca0*/  STL [R1+0x1034], R6 ;  /* 0x0010340601007387 */ /* 0x004fe80000100800 */
[----:B------:R-:W-:Y:S04]  /*10cb0*/  STL [R1+0x1030], R0 ;  /* 0x0010300001007387 */ /* 0x000fe80000100800 */
[----:B------:R0:W-:Y:S04]  /*10cc0*/  STL [R1+0x1028], R7 ;  /* 0x0010280701007387 */ /* 0x0001e80000100800 */
[----:B0-----:R-:W2:Y:S01]  /*10cd0*/  LDL.LU.64 R6, [R1+0x50] ;  /* 0x0000500001067983 */ /* 0x001ea20000300a00 */
[----:B------:R-:W-:-:S03]  /*10ce0*/  IMAD.MOV.U32 R0, RZ, RZ, R15 ;  /* 0x000000ffff007224 */ /* 0x000fc600078e000f */
[----:B------:R0:W-:Y:S04]  /*10cf0*/  STL [R1+0x102c], R14 ;  /* 0x00102c0e01007387 */ /* 0x0001e80000100800 */
[----:B0-----:R-:W3:Y:S04]  /*10d00*/  LDL.LU.64 R14, [R1+0x28] ;  /* 0x00002800010e7983 */ /* 0x001ee80000300a00 */
[----:B------:R2:W-:Y:S04]  /*10d10*/  STL [R1+0x1020], R0 ;  /* 0x0010200001007387 */ /* 0x0005e80000100800 */
[----:B------:R-:W-:Y:S04]  /*10d20*/  STL [R1+0x1024], R8 ;  /* 0x0010240801007387 */ /* 0x000fe80000100800 */
[----:B------:R-:W-:Y:S01]  /*10d30*/  STL [R1+0x1018], R9 ;  /* 0x0010180901007387 */ /* 0x000fe20000100800 */
[----:B--2---:R-:W-:-:S03]  /*10d40*/  IMAD.MOV.U32 R0, RZ, RZ, R7 ;  /* 0x000000ffff007224 */ /* 0x004fc600078e0007 */
[----:B------:R-:W-:Y:S04]  /*10d50*/  STL [R1+0x101c], R6 ;  /* 0x00101c0601007387 */ /* 0x000fe80000100800 */
[----:B------:R-:W-:Y:S04]  /*10d60*/  STL [R1+0x1014], R10 ;  /* 0x0010140a01007387 */ /* 0x000fe80000100800 */
[----:B------:R3:W-:Y:S04]  /*10d70*/  STL [R1+0x1010], R0 ;  /* 0x0010100001007387 */ /* 0x0007e80000100800 */
[----:B------:R0:W-:Y:S01]  /*10d80*/  STL [R1+0x1008], R11 ;  /* 0x0010080b01007387 */ /* 0x0001e20000100800 */
[----:B---3--:R-:W-:-:S03]  /*10d90*/  IMAD.MOV.U32 R0, RZ, RZ, R5 ;  /* 0x000000ffff007224 */ /* 0x008fc600078e0005 */
[----:B0-----:R-:W2:Y:S04]  /*10da0*/  LDL.LU.64 R10, [R1+0x20] ;  /* 0x00002000010a7983 */ /* 0x001ea80000300a00 */
[----:B------:R-:W-:Y:S04]  /*10db0*/  STL [R1+0x100c], R4 ;  /* 0x00100c0401007387 */ /* 0x000fe80000100800 */
[----:B------:R-:W-:Y:S04]  /*10dc0*/  STL [R1+0x1004], R12 ;  /* 0x0010040c01007387 */ /* 0x000fe80000100800 */
[----:B------:R0:W-:Y:S04]  /*10dd0*/  STL [R1+0x1000], R0 ;  /* 0x0010000001007387 */ /* 0x0001e80000100800 */
[----:B------:R1:W-:Y:S01]  /*10de0*/  STL [R1+0xff8], R13 ;  /* 0x000ff80d01007387 */ /* 0x0003e20000100800 */
[----:B0-----:R-:W-:-:S03]  /*10df0*/  IMAD.MOV.U32 R0, RZ, RZ, R3 ;  /* 0x000000ffff007224 */ /* 0x001fc600078e0003 */
[----:B------:R-:W-:Y:S04]  /*10e00*/  STL [R1+0xffc], R2 ;  /* 0x000ffc0201007387 */ /* 0x000fe80000100800 */
[----:B-1----:R-:W3:Y:S04]  /*10e10*/  LDL.LU.64 R12, [R1+0xe8] ;  /* 0x0000e800010c7983 */ /* 0x002ee80000300a00 */
[----:B------:R-:W-:Y:S04]  /*10e20*/  STL [R1+0xff0], R0 ;  /* 0x000ff00001007387 */ /* 0x000fe80000100800 */
[----:B------:R-:W-:Y:S04]  /*10e30*/  STL [R1+0xff4], R16 ;  /* 0x000ff41001007387 */ /* 0x000fe80000100800 */
[----:B------:R0:W-:Y:S04]  /*10e40*/  STL [R1+0xfe8], R17 ;  /* 0x000fe81101007387 */ /* 0x0001e80000100800 */
[----:B0-----:R-:W3:Y:S04]  /*10e50*/  LDL.LU.64 R16, [R1+0xe0] ;  /* 0x0000e00001107983 */ /* 0x001ee80000300a00 */
[----:B------:R-:W3:Y:S01]  /*10e60*/  LDL.LU.64 R8, [R1+0xf0] ;  /* 0x0000f00001087983 */ /* 0x000ee20000300a00 */
[----:B----4-:R-:W-:-:S03]  /*10e70*/  IMAD.MOV.U32 R0, RZ, RZ, R27 ;  /* 0x000000ffff007224 */ /* 0x010fc600078e001b */
[----:B------:R-:W-:Y:S04]  /*10e80*/  STL [R1+0xfec], R26 ;  /* 0x000fec1a01007387 */ /* 0x000fe80000100800 */
[----:B------:R-:W4:Y:S04]  /*10e90*/  LDL.LU.64 R6, [R1+0xf8] ;  /* 0x0000f80001067983 */ /* 0x000f280000300a00 */
[----:B------:R0:W-:Y:S04]  /*10ea0*/  STL [R1+0xfe0], R0 ;  /* 0x000fe00001007387 */ /* 0x0001e80000100800 */
[----:B------:R-:W-:Y:S04]  /*10eb0*/  STL [R1+0xfe4], R18 ;  /* 0x000fe41201007387 */ /* 0x000fe80000100800 */
[----:B------:R-:W-:Y:S04]  /*10ec0*/  STL [R1+0xfd8], R19 ;  /* 0x000fd81301007387 */ /* 0x000fe80000100800 */
[----:B------:R-:W4:Y:S01]  /*10ed0*/  LDL.LU.64 R4, [R1+0x108] ;  /* 0x0001080001047983 */ /* 0x000f220000300a00 */
[----:B0-----:R-:W-:-:S03]  /*10ee0*/  IMAD.MOV.U32 R0, RZ, RZ, R29 ;  /* 0x000000ffff007224 */ /* 0x001fc600078e001d */
[----:B------:R-:W-:Y:S04]  /*10ef0*/  STL [R1+0xfdc], R28 ;  /* 0x000fdc1c01007387 */ /* 0x000fe80000100800 */
[----:B------:R-:W4:Y:S04]  /*10f00*/  LDL.LU.64 R2, [R1+0x110] ;  /* 0x0001100001027983 */ /* 0x000f280000300a00 */
[----:B------:R0:W-:Y:S04]  /*10f10*/  STL [R1+0xfd0], R0 ;  /* 0x000fd00001007387 */ /* 0x0001e80000100800 */
[----:B------:R-:W-:Y:S04]  /*10f20*/  STL [R1+0xfd4], R20 ;  /* 0x000fd41401007387 */ /* 0x000fe80000100800 */
[----:B------:R-:W-:Y:S04]  /*10f30*/  STL [R1+0xfc8], R21 ;  /* 0x000fc81501007387 */ /* 0x000fe80000100800 */
[----:B------:R-:W4:Y:S01]  /*10f40*/  LDL.LU.64 R26, [R1+0x118] ;  /* 0x00011800011a7983 */ /* 0x000f220000300a00 */
[----:B0-----:R-:W-:-:S03]  /*10f50*/  IMAD.MOV.U32 R0, RZ, RZ, R15 ;  /* 0x000000ffff007224 */ /* 0x001fc600078e000f */
[----:B------:R0:W-:Y:S04]  /*10f60*/  STL [R1+0xfcc], R14 ;  /* 0x000fcc0e01007387 */ /* 0x0001e80000100800 */
[----:B------:R-:W4:Y:S04]  /*10f70*/  LDL.LU.64 R28, [R1+0x120] ;  /* 0x00012000011c7983 */ /* 0x000f280000300a00 */
[----:B------:R2:W-:Y:S04]  /*10f80*/  STL [R1+0xfc0], R0 ;  /* 0x000fc00001007387 */ /* 0x0005e80000100800 */
[----:B------:R-:W-:Y:S04]  /*10f90*/  STL [R1+0xfc4], R22 ;  /* 0x000fc41601007387 */ /* 0x000fe80000100800 */
[----:B------:R-:W-:Y:S04]  /*10fa0*/  STL [R1+0xfb8], R23 ;  /* 0x000fb81701007387 */ /* 0x000fe80000100800 */
[----:B0-----:R-:W4:Y:S01]  /*10fb0*/  LDL.LU.64 R14, [R1+0x130] ;  /* 0x00013000010e7983 */ /* 0x001f220000300a00 */
[----:B--2---:R-:W-:-:S03]  /*10fc0*/  IMAD.MOV.U32 R0, RZ, RZ, R11 ;  /* 0x000000ffff007224 */ /* 0x004fc600078e000b */
[----:B------:R0:W-:Y:S04]  /*10fd0*/  STL [R1+0xfbc], R10 ;  /* 0x000fbc0a01007387 */ /* 0x0001e80000100800 */
[----:B------:R-:W2:Y:S04]  /*10fe0*/  LDL.LU.64 R18, [R1+0x138] ;  /* 0x0001380001127983 */ /* 0x000ea80000300a00 */
[----:B------:R1:W-:Y:S04]  /*10ff0*/  STL [R1+0xfb0], R0 ;  /* 0x000fb00001007387 */ /* 0x0003e80000100800 */
[----:B------:R-:W-:Y:S04]  /*11000*/  STL [R1+0xfb4], R24 ;  /* 0x000fb41801007387 */ /* 0x000fe80000100800 */
[----:B------:R-:W-:Y:S04]  /*11010*/  STL [R1+0x4c4], R25 ;  /* 0x0004c41901007387 */ /* 0x000fe80000100800 */
[----:B0-----:R-:W2:Y:S04]  /*11020*/  LDL.LU.64 R10, [R1+0x140] ;  /* 0x00014000010a7983 */ /* 0x001ea80000300a00 */
[----:B---3--:R0:W-:Y:S01]  /*11030*/  STL [R1+0x4cc], R16 ;  /* 0x0004cc1001007387 */ /* 0x0081e20000100800 */
[----:B-1----:R-:W-:-:S03]  /*11040*/  IMAD.MOV.U32 R0, RZ, RZ, R17 ;  /* 0x000000ffff007224 */ /* 0x002fc600078e0011 */
[----:B0-----:R-:W3:Y:S04]  /*11050*/  LDL.LU.64 R16, [R1+0x148] ;  /* 0x0001480001107983 */ /* 0x001ee80000300a00 */
[----:B------:R0:W-:Y:S04]  /*11060*/  STL [R1+0x4c8], R0 ;  /* 0x0004c80001007387 */ /* 0x0001e80000100800 */
[----:B------:R1:W-:Y:S01]  /*11070*/  STL [R1+0x4d4], R12 ;  /* 0x0004d40c01007387 */ /* 0x0003e20000100800 */
[----:B0-----:R-:W-:-:S03]  /*11080*/  IMAD.MOV.U32 R0, RZ, RZ, R13 ;  /* 0x000000ffff007224 */ /* 0x001fc600078e000d */
[----:B-1----:R-:W3:Y:S04]  /*11090*/  LDL.LU.64 R12, [R1+0x150] ;  /* 0x00015000010c7983 */ /* 0x002ee80000300a00 */
[----:B------:R0:W-:Y:S04]  /*110a0*/  STL [R1+0x4d0], R0 ;  /* 0x0004d00001007387 */ /* 0x0001e80000100800 */
[----:B------:R1:W-:Y:S01]  /*110b0*/  STL [R1+0x4dc], R8 ;  /* 0x0004dc0801007387 */ /* 0x0003e20000100800 */
[----:B0-----:R-:W-:-:S03]  /*110c0*/  IMAD.MOV.U32 R0, RZ, RZ, R9 ;  /* 0x000000ffff007224 */ /* 0x001fc600078e0009 */
[----:B-1----:R-:W3:Y:S04]  /*110d0*/  LDL.LU.64 R8, [R1+0x158] ;  /* 0x0001580001087983 */ /* 0x002ee80000300a00 */
[----:B------:R0:W-:Y:S04]  /*110e0*/  STL [R1+0x4d8], R0 ;  /* 0x0004d80001007387 */ /* 0x0001e80000100800 */
[----:B----4-:R1:W-:Y:S01]  /*110f0*/  STL [R1+0x4e4], R6 ;  /* 0x0004e40601007387 */ /* 0x0103e20000100800 */
[----:B0-----:R-:W-:-:S03]  /*11100*/  IMAD.MOV.U32 R0, RZ, RZ, R7 ;  /* 0x000000ffff007224 */ /* 0x001fc600078e0007 */
[----:B-1----:R-:W4:Y:S04]  /*11110*/  LDL.LU.64 R6, [R1+0x168] ;  /* 0x0001680001067983 */ /* 0x002f280000300a00 */
[----:B------:R0:W-:Y:S04]  /*11120*/  STL [R1+0x4e0], R0 ;  /* 0x0004e00001007387 */ /* 0x0001e80000100800 */
[----:B------:R1:W-:Y:S01]  /*11130*/  STL [R1+0x4ec], R4 ;  /* 0x0004ec0401007387 */ /* 0x0003e20000100800 */
        /* <DEDUP_REMOVED lines=19> */
[----:B--2---:R1:W-:Y:S01]  /*11270*/  STL [R1+0x514], R18 ;  /* 0x0005141201007387 */ /* 0x0043e20000100800 */
[----:B0-----:R-:W-:-:S03]  /*11280*/  IMAD.MOV.U32 R0, RZ, RZ, R19 ;  /* 0x000000ffff007224 */ /* 0x001fc600078e0013 */
[----:B-1----:R-:W2:Y:S04]  /*11290*/  LDL.LU.64 R18, [R1+0x1a0] ;  /* 0x0001a00001127983 */ /* 0x002ea80000300a00 */
[----:B------:R0:W-:Y:S04]  /*112a0*/  STL [R1+0x510], R0 ;  /* 0x0005100001007387 */ /* 0x0001e80000100800 */
[----:B------:R1:W-:Y:S01]  /*112b0*/  STL [R1+0x51c], R10 ;  /* 0x00051c0a01007387 */ /* 0x0003e20000100800 */
[----:B0-----:R-:W-:-:S03]  /*112c0*/  IMAD.MOV.U32 R0, RZ, RZ, R11 ;  /* 0x000000ffff007224 */ /* 0x001fc600078e000b */
[----:B-1----:R-:W2:Y:S04]  /*112d0*/  LDL.LU.64 R10, [R1+0x1a8] ;  /* 0x0001a800010a7983 */ /* 0x002ea80000300a00 */
[----:B------:R0:W-:Y:S04]  /*112e0*/  STL [R1+0x518], R0 ;  /* 0x0005180001007387 */ /* 0x0001e80000100800 */
[----:B---3--:R1:W-:Y:S01]  /*112f0*/  STL [R1+0x524], R16 ;  /* 0x0005241001007387 */ /* 0x0083e20000100800 */
[----:B0-----:R-:W-:-:S03]  /*11300*/  IMAD.MOV.U32 R0, RZ, RZ, R17 ;  /* 0x000000ffff007224 */ /* 0x001fc600078e0011 */
[----:B-1----:R-:W3:Y:S04]  /*11310*/  LDL.LU.64 R16, [R1+0x1b8] ;  /* 0x0001b80001107983 */ /* 0x002ee80000300a00 */
        /* <DEDUP_REMOVED lines=573> */
[----:B------:R-:W-:Y:S04]  /*136f0*/  STL [R1+0x9a4], R12 ;  /* 0x0009a40c01007387 */ /* 0x000fe80000100800 */
[----:B------:R-:W3:Y:S01]  /*13700*/  LDL.LU.64 R20, [R1+0xa00] ;  /* 0x000a000001147983 */ /* 0x000ee20000300a00 */
[----:B0-----:R-:W-:-:S05]  /*13710*/  IMAD.MOV.U32 R0, RZ, RZ, R13 ;  /* 0x000000ffff007224 */ /* 0x001fca00078e000d */
        /* <DEDUP_REMOVED lines=17> */
[----:B------:R-:W-:Y:S04]  /*13830*/  STL [R1+0x9cc], R26 ;  /* 0x0009cc1a01007387 */ /* 0x000fe80000100800 */
[----:B------:R-:W4:Y:S01]  /*13840*/  LDL.LU.64 R12, [R1+0xa28] ;  /* 0x000a2800010c7983 */ /* 0x000f220000300a00 */
[----:B0-----:R-:W-:-:S05]  /*13850*/  IMAD.MOV.U32 R0, RZ, RZ, R27 ;  /* 0x000000ffff007224 */ /* 0x001fca00078e001b */
[----:B------:R0:W-:Y:S02]  /*13860*/  STL [R1+0x9c8], R0 ;  /* 0x0009c80001007387 */ /* 0x0001e40000100800 */
[----:B0-----:R-:W-:Y:S02]  /*13870*/  IMAD.MOV.U32 R0, RZ, RZ, R29 ;  /* 0x000000ffff007224 */ /* 0x001fe400078e001d */
[----:B------:R-:W-:Y:S04]  /*13880*/  STL [R1+0x9d4], R28 ;  /* 0x0009d41c01007387 */ /* 0x000fe80000100800 */
[----:B------:R-:W4:Y:S04]  /*13890*/  LDL.LU.64 R26, [R1+0xa30] ;  /* 0x000a3000011a7983 */ /* 0x000f280000300a00 */
[----:B------:R0:W-:Y:S04]  /*138a0*/  STL [R1+0x9d0], R0 ;  /* 0x0009d00001007387 */ /* 0x0001e80000100800 */
[----:B------:R1:W-:Y:S01]  /*138b0*/  STL [R1+0x9dc], R14 ;  /* 0x0009dc0e01007387 */ /* 0x0003e20000100800 */
[----:B0-----:R-:W-:-:S03]  /*138c0*/  IMAD.MOV.U32 R0, RZ, RZ, R15 ;  /* 0x000000ffff007224 */ /* 0x001fc600078e000f */
[----:B------:R-:W4:Y:S04]  /*138d0*/  LDL.LU.64 R28, [R1+0x1b0] ;  /* 0x0001b000011c7983 */ /* 0x000f280000300a00 */
[----:B--2---:R-:W-:Y:S04]  /*138e0*/  STL [R1+0x9e4], R18 ;  /* 0x0009e41201007387 */ /* 0x004fe80000100800 */
[----:B------:R0:W-:Y:S04]  /*138f0*/  STL [R1+0x9d8], R0 ;  /* 0x0009d80001007387 */ /* 0x0001e80000100800 */
[----:B-1----:R-:W2:Y:S01]  /*13900*/  LDL.LU.64 R14, [R1+0xa40] ;  /* 0x000a4000010e7983 */ /* 0x002ea20000300a00 */
[----:B0-----:R-:W-:-:S03]  /*13910*/  IMAD.MOV.U32 R0, RZ, RZ, R19 ;  /* 0x000000ffff007224 */ /* 0x001fc600078e0013 */
[----:B------:R-:W-:Y:S04]  /*13920*/  STL [R1+0x9ec], R10 ;  /* 0x0009ec0a01007387 */ /* 0x000fe80000100800 */
[----:B------:R0:W-:Y:S04]  /*13930*/  STL [R1+0x9e0], R0 ;  /* 0x0009e00001007387 */ /* 0x0001e80000100800 */
[----:B------:R-:W2:Y:S01]  /*13940*/  LDL.LU.64 R18, [R1+0xa48] ;  /* 0x000a480001127983 */ /* 0x000ea20000300a00 */
[----:B0-----:R-:W-:-:S03]  /*13950*/  IMAD.MOV.U32 R0, RZ, RZ, R11 ;  /* 0x000000ffff007224 */ /* 0x001fc600078e000b */
[----:B---3--:R-:W-:Y:S04]  /*13960*/  STL [R1+0x9f4], R16 ;  /* 0x0009f41001007387 */ /* 0x008fe80000100800 */
[----:B------:R0:W-:Y:S04]  /*13970*/  STL [R1+0x9e8], R0 ;  /* 0x0009e80001007387 */ /* 0x0001e80000100800 */
[----:B------:R-:W3:Y:S01]  /*13980*/  LDL.LU.64 R10, [R1+0xa50] ;  /* 0x000a5000010a7983 */ /* 0x000ee20000300a00 */
[----:B0-----:R-:W-:-:S03]  /*13990*/  IMAD.MOV.U32 R0, RZ, RZ, R17 ;  /* 0x000000ffff007224 */ /* 0x001fc600078e0011 */
[----:B------:R-:W-:Y:S04]  /*139a0*/  STL [R1+0x9fc], R20 ;  /* 0x0009fc1401007387 */ /* 0x000fe80000100800 */
[----:B------:R0:W-:Y:S04]  /*139b0*/  STL [R1+0x9f0], R0 ;  /* 0x0009f00001007387 */ /* 0x0001e80000100800 */
[----:B------:R-:W3:Y:S01]  /*139c0*/  LDL.LU.64 R16, [R1+0x188] ;  /* 0x0001880001107983 */ /* 0x000ee20000300a00 */
[----:B0-----:R-:W-:-:S03]  /*139d0*/  IMAD.MOV.U32 R0, RZ, RZ, R21 ;  /* 0x000000ffff007224 */ /* 0x001fc600078e0015 */
[----:B------:R-:W-:Y:S04]  /*139e0*/  STL [R1+0xa04], R8 ;  /* 0x000a040801007387 */ /* 0x000fe80000100800 */
[----:B------:R0:W-:Y:S02]  /*139f0*/  STL [R1+0x9f8], R0 ;  /* 0x0009f80001007387 */ /* 0x0001e40000100800 */
[----:B0-----:R-:W-:Y:S02]  /*13a00*/  IMAD.MOV.U32 R0, RZ, RZ, R9 ;  /* 0x000000ffff007224 */ /* 0x001fe400078e0009 */
[----:B------:R-:W3:Y:S04]  /*13a10*/  LDL.LU.64 R8, [R1+0xa60] ;  /* 0x000a600001087983 */ /* 0x000ee80000300a00 */
        /* <DEDUP_REMOVED lines=19> */
[----:B------:R-:W-:Y:S04]  /*13b50*/  STL [R1+0xa34], R28 ;  /* 0x000a341c01007387 */ /* 0x000fe80000100800 */
[----:B------:R0:W-:Y:S04]  /*13b60*/  STL [R1+0xa28], R0 ;  /* 0x000a280001007387 */ /* 0x0001e80000100800 */
[----:B-1----:R-:W4:Y:S01]  /*13b70*/  LDL.LU.64 R26, [R1+0xa88] ;  /* 0x000a8800011a7983 */ /* 0x002f220000300a00 */
[----:B0-----:R-:W-:-:S03]  /*13b80*/  IMAD.MOV.U32 R0, RZ, RZ, R29 ;  /* 0x000000ffff007224 */ /* 0x001fc600078e001d */
[----:B--2---:R-:W-:Y:S04]  /*13b90*/  STL [R1+0xa3c], R14 ;  /* 0x000a3c0e01007387 */ /* 0x004fe80000100800 */
[----:B------:R0:W-:Y:S04]  /*13ba0*/  STL [R1+0xa30], R0 ;  /* 0x000a300001007387 */ /* 0x0001e80000100800 */
[----:B------:R-:W2:Y:S01]  /*13bb0*/  LDL.LU.64 R28, [R1+0xa90] ;  /* 0x000a9000011c7983 */ /* 0x000ea20000300a00 */
        /* <DEDUP_REMOVED lines=11> */
[----:B------:R-:W3:Y:S04]  /*13c70*/  LDL.LU.64 R10, [R1+0xaa8] ;  /* 0x000aa800010a7983 */ /* 0x000ee80000300a00 */
        /* <DEDUP_REMOVED lines=11> */
[----:B------:R1:W-:Y:S04]  /*13d30*/  STL [R1+0xa6c], R4 ;  /* 0x000a6c0401007387 */ /* 0x0003e80000100800 */
[----:B------:R-:W4:Y:S01]  /*13d40*/  LDL.LU.64 R18, [R1+0xac8] ;  /* 0x000ac80001127983 */ /* 0x000f220000300a00 */
[----:B0-----:R-:W-:-:S03]  /*13d50*/  IMAD.MOV.U32 R0, RZ, RZ, R5 ;  /* 0x000000ffff007224 */ /* 0x001fc600078e0005 */
[----:B------:R-:W-:Y:S04]  /*13d60*/  STL [R1+0xa74], R2 ;  /* 0x000a740201007387 */ /* 0x000fe80000100800 */
[----:B------:R0:W-:Y:S04]  /*13d70*/  STL [R1+0xa68], R0 ;  /* 0x000a680001007387 */ /* 0x0001e80000100800 */
[----:B-1----:R-:W4:Y:S01]  /*13d80*/  LDL.LU.64 R4, [R1+0xad0] ;  /* 0x000ad00001047983 */ /* 0x002f220000300a00 */
[----:B0-----:R-:W-:-:S03]  /*13d90*/  IMAD.MOV.U32 R0, RZ, RZ, R3 ;  /* 0x000000ffff007224 */ /* 0x001fc600078e0003 */
[----:B------:R-:W-:Y:S04]  /*13da0*/  STL [R1+0xa7c], R12 ;  /* 0x000a7c0c01007387 */ /* 0x000fe80000100800 */
[----:B------:R0:W-:Y:S04]  /*13db0*/  STL [R1+0xa70], R0 ;  /* 0x000a700001007387 */ /* 0x0001e80000100800 */
[----:B------:R-:W4:Y:S04]  /*13dc0*/  LDL.LU.64 R2, [R1+0xd8] ;  /* 0x0000d80001027983 */ /* 0x000f280000300a00 */
[----:B------:R-:W4:Y:S01]  /*13dd0*/  LDL.LU.64 R16, [R1+0xae0] ;  /* 0x000ae00001107983 */ /* 0x000f220000300a00 */
[----:B0-----:R-:W-:-:S05]  /*13de0*/  IMAD.MOV.U32 R0, RZ, RZ, R13 ;  /* 0x000000ffff007224 */ /* 0x001fca00078e000d */
[----:B------:R0:W-:Y:S04]  /*13df0*/  STL [R1+0xa78], R0 ;  /* 0x000a780001007387 */ /* 0x0001e80000100800 */
[----:B------:R1:W-:Y:S01]  /*13e00*/  STL [R1+0xa84], R26 ;  /* 0x000a841a01007387 */ /* 0x0003e20000100800 */
[----:B0-----:R-:W-:-:S03]  /*13e10*/  IMAD.MOV.U32 R0, RZ, RZ, R27 ;  /* 0x000000ffff007224 */ /* 0x001fc600078e001b */
[----:B-1----:R-:W4:Y:S04]  /*13e20*/  LDL.LU.64 R26, [R1+0xae8] ;  /* 0x000ae800011a7983 */ /* 0x002f280000300a00 */
[----:B------:R2:W-:Y:S02]  /*13e30*/  STL [R1+0xa80], R0 ;  /* 0x000a800001007387 */ /* 0x0005e40000100800 */
[----:B--2---:R-:W-:Y:S02]  /*13e40*/  IMAD.MOV.U32 R0, RZ, RZ, R29 ;  /* 0x000000ffff007224 */ /* 0x004fe400078e001d */
[----:B------:R0:W-:Y:S04]  /*13e50*/  STL [R1+0xa8c], R28 ;  /* 0x000a8c1c01007387 */ /* 0x0001e80000100800 */
[----:B0-----:R-:W2:Y:S04]  /*13e60*/  LDL.LU.64 R28, [R1+0xaf0] ;  /* 0x000af000011c7983 */ /* 0x001ea80000300a00 */
[----:B------:R0:W-:Y:S04]  /*13e70*/  STL [R1+0xa88], R0 ;  /* 0x000a880001007387 */ /* 0x0001e80000100800 */
[----:B------:R1:W-:Y:S04]  /*13e80*/  STL [R1+0xa94], R14 ;  /* 0x000a940e01007387 */ /* 0x0003e80000100800 */
[----:B------:R-:W2:Y:S01]  /*13e90*/  LDL.LU.64 R12, [R1+0xd0] ;  /* 0x0000d000010c7983 */ /* 0x000ea20000300a00 */
[----:B0-----:R-:W-:-:S05]  /*13ea0*/  IMAD.MOV.U32 R0, RZ, RZ, R15 ;  /* 0x000000ffff007224 */ /* 0x001fca00078e000f */
[----:B------:R0:W-:Y:S04]  /*13eb0*/  STL [R1+0xa90], R0 ;  /* 0x000a900001007387 */ /* 0x0001e80000100800 */
[----:B---3--:R-:W-:Y:S04]  /*13ec0*/  STL [R1+0xa9c], R22 ;  /* 0x000a9c1601007387 */ /* 0x008fe80000100800 */
[----:B-1----:R-:W3:Y:S01]  /*13ed0*/  LDL.LU.64 R14, [R1+0xb00] ;  /* 0x000b0000010e7983 */ /* 0x002ee20000300a00 */
[----:B0-----:R-:W-:-:S03]  /*13ee0*/  IMAD.MOV.U32 R0, RZ, RZ, R23 ;  /* 0x000000ffff007224 */ /* 0x001fc600078e0017 */
[----:B------:R-:W-:Y:S04]  /*13ef0*/  STL [R1+0xaa4], R10 ;  /* 0x000aa40a01007387 */ /* 0x000fe80000100800 */
[----:B------:R0:W-:Y:S04]  /*13f00*/  STL [R1+0xa98], R0 ;  /* 0x000a980001007387 */ /* 0x0001e80000100800 */
[----:B------:R-:W-:Y:S01]  /*13f10*/  STL [R1+0xaac], R20 ;  /* 0x000aac1401007387 */ /* 0x000fe20000100800 */
[----:B0-----:R-:W-:-:S05]  /*13f20*/  IMAD.MOV.U32 R0, RZ, RZ, R11 ;  /* 0x000000ffff007224 */ /* 0x001fca00078e000b */
        /* <DEDUP_REMOVED lines=10> */
[----:B------:R-:W-:Y:S04]  /*13fd0*/  STL [R1+0xac4], R18 ;  /* 0x000ac41201007387 */ /* 0x000fe80000100800 */
[----:B------:R0:W-:Y:S04]  /*13fe0*/  STL [R1+0xab8], R0 ;  /* 0x000ab80001007387 */ /* 0x0001e80000100800 */
[----:B-1----:R-:W4:Y:S01]  /*13ff0*/  LDL.LU.64 R6, [R1+0xc8] ;  /* 0x0000c80001067983 */ /* 0x002f220000300a00 */
[----:B0-----:R-:W-:-:S03]  /*14000*/  IMAD.MOV.U32 R0, RZ, RZ, R19 ;  /* 0x000000ffff007224 */ /* 0x001fc600078e0013 */
[----:B------:R-:W-:Y:S04]  /*14010*/  STL [R1+0xacc], R4 ;  /* 0x000acc0401007387 */ /* 0x000fe80000100800 */
[----:B------:R0:W-:Y:S02]  /*14020*/  STL [R1+0xac0], R0 ;  /* 0x000ac00001007387 */ /* 0x0001e40000100800 */
[----:B0-----:R-:W-:Y:S02]  /*14030*/  IMAD.MOV.U32 R0, RZ, RZ, R5 ;  /* 0x000000ffff007224 */ /* 0x001fe400078e0005 */
[----:B------:R-:W4:Y:S04]  /*14040*/  LDL.LU.64 R4, [R1+0xb20] ;  /* 0x000b200001047983 */ /* 0x000f280000300a00 */
[----:B------:R0:W-:Y:S04]  /*14050*/  STL [R1+0xac8], R0 ;  /* 0x000ac80001007387 */ /* 0x0001e80000100800 */
[----:B------:R1:W-:Y:S01]  /*14060*/  STL [R1+0xad4], R2 ;  /* 0x000ad40201007387 */ /* 0x0003e20000100800 */
        /* <DEDUP_REMOVED lines=9> */
[----:B------:R2:W-:Y:S02]  /*14100*/  STL [R1+0xae0], R0 ;  /* 0x000ae00001007387 */ /* 0x0005e40000100800 */
[----:B--2---:R-:W-:-:S02]  /*14110*/  IMAD.MOV.U32 R0, RZ, RZ, R29 ;  /* 0x000000ffff007224 */ /* 0x004fc400078e001d */
[----:B------:R0:W-:Y:S04]  /*14120*/  STL [R1+0xaec], R28 ;  /* 0x000aec1c01007387 */ /* 0x0001e80000100800 */
[----:B0-----:R-:W2:Y:S04]  /*14130*/  LDL.LU.64 R28, [R1+0xc0] ;  /* 0x0000c000011c7983 */ /* 0x001ea80000300a00 */
[----:B------:R0:W-:Y:S04]  /*14140*/  STL [R1+0xae8], R0 ;  /* 0x000ae80001007387 */ /* 0x0001e80000100800 */
[----:B------:R-:W-:Y:S01]  /*14150*/  STL [R1+0xaf4], R12 ;  /* 0x000af40c01007387 */ /* 0x000fe20000100800 */
[----:B0-----:R-:W-:-:S03]  /*14160*/  IMAD.MOV.U32 R0, RZ, RZ, R13 ;  /* 0x000000ffff007224 */ /* 0x001fc600078e000d */
[----:B---3--:R-:W-:Y:S04]  /*14170*/  STL [R1+0xafc], R14 ;  /* 0x000afc0e01007387 */ /* 0x008fe80000100800 */
[----:B------:R0:W-:Y:S02]  /*14180*/  STL [R1+0xaf0], R0 ;  /* 0x000af00001007387 */ /* 0x0001e40000100800 */
[----:B0-----:R-:W-:Y:S02]  /*14190*/  IMAD.MOV.U32 R0, RZ, RZ, R15 ;  /* 0x000000ffff007224 */ /* 0x001fe400078e000f */
[----:B------:R-:W3:Y:S04]  /*141a0*/  LDL.LU.64 R14, [R1+0xb48] ;  /* 0x000b4800010e7983 */ /* 0x000ee80000300a00 */
[----:B---3--:R0:W-:Y:S04]  /*141b0*/  STL.64 [R1+0x1308], R14 ;  /* 0x0013080e01007387 */ /* 0x0081e80000100a00 */
[----:B------:R1:W-:Y:S04]  /*141c0*/  STL [R1+0xaf8], R0 ;  /* 0x000af80001007387 */ /* 0x0003e80000100800 */
[----:B0-----:R-:W3:Y:S01]  /*141d0*/  LDL.LU.64 R14, [R1+0xb40] ;  /* 0x000b4000010e7983 */ /* 0x001ee20000300a00 */
[----:B-1----:R-:W-:-:S03]  /*141e0*/  IMAD.MOV.U32 R0, RZ, RZ, R11 ;  /* 0x000000ffff007224 */ /* 0x002fc600078e000b */
[----:B------:R-:W-:Y:S04]  /*141f0*/  STL [R1+0xb04], R10 ;  /* 0x000b040a01007387 */ /* 0x000fe80000100800 */
[----:B------:R-:W3:Y:S04]  /*14200*/  LDL.LU.64 R24, [R1+0xb50] ;  /* 0x000b500001187983 */ /* 0x000ee80000300a00 */
[----:B------:R-:W3:Y:S04]  /*14210*/  LDL.LU.64 R22, [R1+0xb8] ;  /* 0x0000b80001167983 */ /* 0x000ee80000300a00 */
[----:B------:R0:W-:Y:S04]  /*14220*/  STL [R1+0xb00], R0 ;  /* 0x000b000001007387 */ /* 0x0001e80000100800 */
[----:B------:R-:W-:Y:S04]  /*14230*/  STL [R1+0xb0c], R8 ;  /* 0x000b0c0801007387 */ /* 0x000fe80000100800 */
[----:B------:R-:W3:Y:S01]  /*14240*/  LDL.LU.64 R20, [R1+0xb60] ;  /* 0x000b600001147983 */ /* 0x000ee20000300a00 */
[----:B0-----:R-:W-:-:S03]  /*14250*/  IMAD.MOV.U32 R0, RZ, RZ, R9 ;  /* 0x000000ffff007224 */ /* 0x001fc600078e0009 */
[----:B------:R-:W3:Y:S04]  /*14260*/  LDL.LU.64 R18, [R1+0xb68] ;  /* 0x000b680001127983 */ /* 0x000ee80000300a00 */
[----:B------:R0:W-:Y:S04]  /*14270*/  STL [R1+0xb08], R0 ;  /* 0x000b080001007387 */ /* 0x0001e80000100800 */
[----:B----4-:R-:W-:Y:S04]  /*14280*/  STL [R1+0xb14], R6 ;  /* 0x000b140601007387 */ /* 0x010fe80000100800 */
[----:B------:R-:W4:Y:S01]  /*14290*/  LDL.LU.64 R16, [R1+0xb70] ;  /* 0x000b700001107983 */ /* 0x000f220000300a00 */
[----:B0-----:R-:W-:-:S03]  /*142a0*/  IMAD.MOV.U32 R0, RZ, RZ, R7 ;  /* 0x000000ffff007224 */ /* 0x001fc600078e0007 */
[----:B------:R-:W4:Y:S04]  /*142b0*/  LDL.LU.64 R12, [R1+0xb0] ;  /* 0x0000b000010c7983 */ /* 0x000f280000300a00 */
[----:B------:R0:W-:Y:S04]  /*142c0*/  STL [R1+0xb10], R0 ;  /* 0x000b100001007387 */ /* 0x0001e80000100800 */
[----:B------:R-:W-:Y:S04]  /*142d0*/  STL [R1+0xb1c], R4 ;  /* 0x000b1c0401007387 */ /* 0x000fe80000100800 */
[----:B------:R-:W4:Y:S01]  /*142e0*/  LDL.LU.64 R10, [R1+0xb80] ;  /* 0x000b8000010a7983 */ /* 0x000f220000300a00 */
[----:B0-----:R-:W-:-:S03]  /*142f0*/  IMAD.MOV.U32 R0, RZ, RZ, R5 ;  /* 0x000000ffff007224 */ /* 0x001fc600078e0005 */
[----:B------:R-:W4:Y:S04]  /*14300*/  LDL.LU.64 R8, [R1+0xb88] ;  /* 0x000b880001087983 */ /* 0x000f280000300a00 */
[----:B------:R0:W-:Y:S04]  /*14310*/  STL [R1+0xb18], R0 ;  /* 0x000b180001007387 */ /* 0x0001e80000100800 */
[----:B------:R1:W-:Y:S04]  /*14320*/  STL [R1+0xb24], R2 ;  /* 0x000b240201007387 */ /* 0x0003e80000100800 */
[----:B------:R-:W4:Y:S01]  /*14330*/  LDL.LU.64 R6, [R1+0xb90] ;  /* 0x000b900001067983 */ /* 0x000f220000300a00 */
[----:B0-----:R-:W-:-:S03]  /*14340*/  IMAD.MOV.U32 R0, RZ, RZ, R3 ;  /* 0x000000ffff007224 */ /* 0x001fc600078e0003 */
[----:B------:R-:W4:Y:S04]  /*14350*/  LDL.LU.64 R4, [R1+0xa8] ;  /* 0x0000a80001047983 */ /* 0x000f280000300a00 */
[----:B------:R0:W-:Y:S04]  /*14360*/  STL [R1+0xb20], R0 ;  /* 0x000b200001007387 */ /* 0x0001e80000100800 */
[----:B------:R2:W-:Y:S04]  /*14370*/  STL [R1+0xb2c], R26 ;  /* 0x000b2c1a01007387 */ /* 0x0005e80000100800 */
[----:B-1----:R-:W4:Y:S01]  /*14380*/  LDL.LU.64 R2, [R1+0xba0] ;  /* 0x000ba00001027983 */ /* 0x002f220000300a00 */
[----:B0-----:R-:W-:-:S03]  /*14390*/  IMAD.MOV.U32 R0, RZ, RZ, R27 ;  /* 0x000000ffff007224 */ /* 0x001fc600078e001b */
[----:B--2---:R-:W-:Y:S04]  /*143a0*/  STL [R1+0xb34], R28 ;  /* 0x000b341c01007387 */ /* 0x004fe80000100800 */
[----:B------:R0:W-:Y:S04]  /*143b0*/  STL [R1+0xb28], R0 ;  /* 0x000b280001007387 */ /* 0x0001e80000100800 */
[----:B------:R-:W2:Y:S01]  /*143c0*/  LDL.LU.64 R26, [R1+0xbb0] ;  /* 0x000bb000011a7983 */ /* 0x000ea20000300a00 */
[----:B0-----:R-:W-:-:S05]  /*143d0*/  IMAD.MOV.U32 R0, RZ, RZ, R29 ;  /* 0x000000ffff007224 */ /* 0x001fca00078e001d */
[----:B------:R0:W-:Y:S04]  /*143e0*/  STL [R1+0xb30], R0 ;  /* 0x000b300001007387 */ /* 0x0001e80000100800 */
[----:B---3--:R1:W-:Y:S01]  /*143f0*/  STL [R1+0xb3c], R14 ;  /* 0x000b3c0e01007387 */ /* 0x0083e20000100800 */
[----:B0-----:R-:W-:-:S03]  /*14400*/  IMAD.MOV.U32 R0, RZ, RZ, R15 ;  /* 0x000000ffff007224 */ /* 0x001fc600078e000f */
[----:B------:R-:W3:Y:S04]  /*14410*/  LDL.LU.64 R28, [R1+0xbb8] ;  /* 0x000bb800011c7983 */ /* 0x000ee80000300a00 */
[----:B-1----:R-:W2:Y:S04]  /*14420*/  LDL.LU.64 R14, [R1+0x1308] ;  /* 0x00130800010e7983 */ /* 0x002ea80000300a00 */
[----:B------:R0:W-:Y:S04]  /*14430*/  STL [R1+0xb38], R0 ;  /* 0x000b380001007387 */ /* 0x0001e80000100800 */
[----:B0-----:R-:W3:Y:S04]  /*14440*/  LDL R0, [R1+0x10ec] ;  /* 0x0010ec0001007983 */ /* 0x001ee80000100800 */
[----:B--2---:R0:W-:Y:S04]  /*14450*/  STL [R1+0xb44], R14 ;  /* 0x000b440e01007387 */ /* 0x0041e80000100800 */
[----:B0-----:R-:W2:Y:S04]  /*14460*/  LDL.LU R14, [R1+0x1300] ;  /* 0x00130000010e7983 */ /* 0x001ea80000300800 */
[----:B------:R0:W-:Y:S04]  /*14470*/  STL [R1+0xb40], R15 ;  /* 0x000b400f01007387 */ /* 0x0001e80000100800 */
[----:B0-----:R-:W2:Y:S04]  /*14480*/  LDL.LU R15, [R1+0x12fc] ;  /* 0x0012fc00010f7983 */ /* 0x001ea80000300800 */
[----:B------:R0:W-:Y:S04]  /*14490*/  STL [R1+0xb4c], R24 ;  /* 0x000b4c1801007387 */ /* 0x0001e80000100800 */
[----:B------:R1:W-:Y:S01]  /*144a0*/  STL [R1+0xb54], R22 ;  /* 0x000b541601007387 */ /* 0x0003e20000100800 */
[----:B0-----:R-:W-:-:S02]  /*144b0*/  IMAD.MOV.U32 R24, RZ, RZ, R25 ;  /* 0x000000ffff187224 */ /* 0x001fc400078e0019 */
[----:B-1----:R-:W-:-:S03]  /*144c0*/  IMAD.MOV.U32 R22, RZ, RZ, R23 ;  /* 0x000000ffff167224 */ /* 0x002fc600078e0017 */
[----:B------:R-:W-:Y:S04]  /*144d0*/  STL [R1+0xb48], R24 ;  /* 0x000b481801007387 */ /* 0x000fe80000100800 */
[----:B------:R0:W-:Y:S04]  /*144e0*/  STL [R1+0xb5c], R20 ;  /* 0x000b5c1401007387 */ /* 0x0001e80000100800 */
[----:B------:R-:W-:Y:S04]  /*144f0*/  STL [R1+0xb50], R22 ;  /* 0x000b501601007387 */ /* 0x000fe80000100800 */
[----:B------:R1:W-:Y:S01]  /*14500*/  STL [R1+0xb64], R18 ;  /* 0x000b641201007387 */ /* 0x0003e20000100800 */
[----:B0-----:R-:W-:-:S05]  /*14510*/  IMAD.MOV.U32 R20, RZ, RZ, R21 ;  /* 0x000000ffff147224 */ /* 0x001fca00078e0015 */
[----:B------:R-:W-:Y:S01]  /*14520*/  STL [R1+0xb58], R20 ;  /* 0x000b581401007387 */ /* 0x000fe20000100800 */
[----:B-1----:R-:W-:-:S03]  /*14530*/  IMAD.MOV.U32 R18, RZ, RZ, R19 ;  /* 0x000000ffff127224 */ /* 0x002fc600078e0013 */
[----:B----4-:R0:W-:Y:S04]  /*14540*/  STL [R1+0xb6c], R16 ;  /* 0x000b6c1001007387 */ /* 0x0101e80000100800 */
[----:B------:R-:W-:Y:S04]  /*14550*/  STL [R1+0xb60], R18 ;  /* 0x000b601201007387 */ /* 0x000fe80000100800 */
[----:B------:R1:W-:Y:S01]  /*14560*/  STL [R1+0xb74], R12 ;  /* 0x000b740c01007387 */ /* 0x0003e20000100800 */
[----:B0-----:R-:W-:-:S05]  /*14570*/  IMAD.MOV.U32 R16, RZ, RZ, R17 ;  /* 0x000000ffff107224 */ /* 0x001fca00078e0011 */
[----:B------:R-:W-:Y:S01]  /*14580*/  STL [R1+0xb68], R16 ;  /* 0x000b681001007387 */ /* 0x000fe20000100800 */
[----:B-1----:R-:W-:-:S03]  /*14590*/  IMAD.MOV.U32 R12, RZ, RZ, R13 ;  /* 0x000000ffff0c7224 */ /* 0x002fc600078e000d */
[----:B------:R0:W-:Y:S04]  /*145a0*/  STL [R1+0xb7c], R10 ;  /* 0x000b7c0a01007387 */ /* 0x0001e80000100800 */
        /* <DEDUP_REMOVED lines=12> */
[----:B------:R-:W-:Y:S01]  /*14670*/  STL [R1+0xb90], R4 ;  /* 0x000b900401007387 */ /* 0x000fe20000100800 */
[----:B0-----:R-:W-:Y:S02]  /*14680*/  IMAD.MOV.U32 R2, RZ, RZ, R3 ;  /* 0x000000ffff027224 */ /* 0x001fe400078e0003 */
[----:B------:R-:W-:Y:S01]  /*14690*/  IMAD.MOV.U32 R3, RZ, RZ, c[0x0][0x188] ;  /* 0x00006200ff037624 */ /* 0x000fe200078e00ff */
[----:B---3--:R-:W-:Y:S01]  /*146a0*/  ISETP.GE.AND P1, PT, R0, RZ, PT ;  /* 0x000000ff0000720c */ /* 0x008fe20003f26270 */
[----:B------:R-:W-:-:S04]  /*146b0*/  IMAD.MOV.U32 R0, RZ, RZ, c[0x0][0x18c] ;  /* 0x00006300ff007624 */ /* 0x000fc800078e00ff */
[----:B------:R-:W-:Y:S01]  /*146c0*/  IMAD.SHL.U32 R6, R0, 0x80, RZ ;  /* 0x0000008000067824 */ /* 0x000fe200078e00ff */
[----:B--2---:R-:W-:Y:S04]  /*146d0*/  STL [R1+0xba4], R14 ;  /* 0x000ba40e01007387 */ /* 0x004fe80000100800 */
[----:B------:R0:W-:Y:S04]  /*146e0*/  STL [R1+0xb98], R2 ;  /* 0x000b980201007387 */ /* 0x0001e80000100800 */
[----:B------:R-:W-:Y:S01]  /*146f0*/  STL [R1+0xba0], R15 ;  /* 0x000ba00f01007387 */ /* 0x000fe20000100800 */
[----:B0-----:R-:W-:-:S03]  /*14700*/  IMAD.MOV.U32 R2, RZ, RZ, R27 ;  /* 0x000000ffff027224 */ /* 0x001fc600078e001b */
[----:B------:R-:W-:Y:S04]  /*14710*/  STL [R1+0xbac], R26 ;  /* 0x000bac1a01007387 */ /* 0x000fe80000100800 */
[----:B------:R-:W-:Y:S04]  /*14720*/  STL [R1+0xbb4], R28 ;  /* 0x000bb41c01007387 */ /* 0x000fe80000100800 */
[----:B------:R0:W-:Y:S02]  /*14730*/  STL [R1+0xba8], R2 ;  /* 0x000ba80201007387 */ /* 0x0001e40000100800 */
[----:B0-----:R-:W-:-:S05]  /*14740*/  IMAD.MOV.U32 R2, RZ, RZ, R29 ;  /* 0x000000ffff027224 */ /* 0x001fca00078e001d */
[----:B------:R-:W-:Y:S04]  /*14750*/  STL [R1+0xbb0], R2 ;  /* 0x000bb00201007387 */ /* 0x000fe80000100800 */
        /* <DEDUP_REMOVED lines=71> */
[----:B------:R-:W-:Y:S01]  /*14bd0*/  STL [R1+0x318], RZ ;  /* 0x000318ff01007387 */ /* 0x000fe20000100800 */
[----:B------:R-:W-:-:S03]  /*14be0*/  IMAD R29, R3, 0x6f, RZ ;  /* 0x0000006f031d7824 */ /* 0x000fc600078e02ff */
[----:B------:R-:W-:Y:S01]  /*14bf0*/  STL [R1+0x31c], RZ ;  /* 0x00031cff01007387 */ /* 0x000fe20000100800 */
[----:B------:R-:W-:-:S03]  /*14c00*/  IMAD R27, R3, 0x6b, RZ ;  /* 0x0000006b031b7824 */ /* 0x000fc600078e02ff */
        /* <DEDUP_REMOVED lines=8> */
[----:B------:R0:W-:Y:S02]  /*14c90*/  STL [R1+0x12f4], R27 ;  /* 0x0012f41b01007387 */ /* 0x0001e40000100800 */
[----:B0-----:R-:W-:-:S05]  /*14ca0*/  IMAD R27, R3, 0xd6, RZ ;  /* 0x000000d6031b7824 */ /* 0x001fca00078e02ff */
[----:B------:R0:W-:Y:S04]  /*14cb0*/  STL [R1+0x12f8], R27 ;  /* 0x0012f81b01007387 */ /* 0x0001e80000100800 */
[----:B------:R-:W2:Y:S01]  /*14cc0*/  LDL.LU R0, [R1+0x3c0] ;  /* 0x0003c00001007983 */ /* 0x000ea20000300800 */
[----:B------:R-:W-:Y:S01]  /*14cd0*/  ISETP.NE.AND P0, PT, RZ, c[0x0][0x178], PT ;  /* 0x00005e00ff007a0c */ /* 0x000fe20003f05270 */
[----:B------:R-:W-:-:S05]  /*14ce0*/  IMAD.MOV.U32 R2, RZ, RZ, c[0x0][0x180] ;  /* 0x00006000ff027624 */ /* 0x000fca00078e00ff */
[----:B------:R-:W-:Y:S01]  /*14cf0*/  IADD3 R2, R2, 0x7f, RZ ;  /* 0x0000007f02027810 */ /* 0x000fe20007ffe0ff */
[----:B------:R-:W-:-:S03]  /*14d00*/  IMAD.SHL.U32 R5, R3, 0x80, RZ ;  /* 0x0000008003057824 */ /* 0x000fc600078e00ff */
[----:B0-----:R-:W-:-:S04]  /*14d10*/  SHF.R.S32.HI R27, RZ, 0x1f, R2 ;  /* 0x0000001fff1b7819 */ /* 0x001fc80000011402 */
[----:B------:R-:W-:Y:S02]  /*14d20*/  LEA.HI R27, R27, R2, RZ, 0x7 ;  /* 0x000000021b1b7211 */ /* 0x000fe400078f38ff */
[----:B------:R-:W-:-:S04]  /*14d30*/  SHF.R.S32.HI R2, RZ, 0x1f, R5 ;  /* 0x0000001fff027819 */ /* 0x000fc80000011405 */
[----:B------:R-:W-:Y:S01]  /*14d40*/  SHF.L.U64.HI R2, R5, 0x1, R2 ;  /* 0x0000000105027819 */ /* 0x000fe20000010202 */
[C---:B------:R-:W-:Y:S01]  /*14d50*/  IMAD R5, R3.reuse, 0xfa, RZ ;  /* 0x000000fa03057824 */ /* 0x040fe200078e02ff */
[----:B------:R-:W-:Y:S01]  /*14d60*/  SHF.R.S32.HI R27, RZ, 0x7, R27 ;  /* 0x00000007ff1b7819 */ /* 0x000fe2000001141b */
[C---:B------:R-:W-:Y:S02]  /*14d70*/  IMAD R27, R3.reuse, 0xf6, RZ ;  /* 0x000000f6031b7824 */ /* 0x040fe400078e02ff */
[----:B------:R0:W-:Y:S01]  /*14d80*/  STL [R1+0x12ec], R2 ;  /* 0x0012ec0201007387 */ /* 0x0001e20000100800 */
[C---:B------:R-:W-:Y:S02]  /*14d90*/  IMAD R25, R3.reuse, 0x67, RZ ;  /* 0x0000006703197824 */ /* 0x040fe400078e02ff */
[C---:B------:R-:W-:Y:S02]  /*14da0*/  IMAD R29, R3.reuse, 0xce, RZ ;  /* 0x000000ce031d7824 */ /* 0x040fe400078e02ff */
[----:B------:R-:W-:-:S02]  /*14db0*/  IMAD R23, R3, 0x63, RZ ;  /* 0x0000006303177824 */ /* 0x000fc400078e02ff */
[C---:B------:R-:W-:Y:S02]  /*14dc0*/  IMAD R28, R3.reuse, 0xc2, RZ ;  /* 0x000000c2031c7824 */ /* 0x040fe400078e02ff */
[C---:B------:R-:W-:Y:S02]  /*14dd0*/  IMAD R21, R3.reuse, 0x5f, RZ ;  /* 0x0000005f03157824 */ /* 0x040fe400078e02ff */
[C---:B------:R-:W-:Y:S02]  /*14de0*/  IMAD R26, R3.reuse, 0xba, RZ ;  /* 0x000000ba031a7824 */ /* 0x040fe400078e02ff */
        /* <DEDUP_REMOVED lines=15> */
[----:B------:R-:W-:Y:S02]  /*14ee0*/  IMAD R7, R3, 0xe4, RZ ;  /* 0x000000e403077824 */ /* 0x000fe400078e02ff */
[----:B--2---:R-:W-:Y:S01]  /*14ef0*/  @!P1 IMAD.MOV R0, RZ, RZ, -R0 ;  /* 0x000000ffff009224 */ /* 0x004fe200078e0a00 */
[----:B------:R-:W-:-:S05]  /*14f00*/  @!P0 LOP3.LUT R0, RZ, c[0x0][0x178], RZ, 0x33, !PT ;  /* 0x00005e00ff008a12 */ /* 0x000fca00078e33ff */
[----:B------:R-:W-:Y:S01]  /*14f10*/  IMAD R4, R0, c[0x0][0x184], RZ ;  /* 0x0000610000047a24 */ /* 0x000fe200078e02ff */
[----:B------:R-:W-:-:S04]  /*14f20*/  SHF.R.S32.HI R0, RZ, 0x1f, R6 ;  /* 0x0000001fff007819 */ /* 0x000fc80000011406 */
[----:B------:R-:W-:Y:S01]  /*14f30*/  SHF.L.U64.HI R0, R6, 0x1, R0 ;  /* 0x0000000106007819 */ /* 0x000fe20000010200 */
[----:B------:R-:W-:Y:S01]  /*14f40*/  IMAD R6, R3, 0xfe, RZ ;  /* 0x000000fe03067824 */ /* 0x000fe200078e02ff */
[----:B0-----:R-:W-:-:S04]  /*14f50*/  LEA R2, P0, R4, c[0x0][0x160], 0x1 ;  /* 0x0000580004027a11 */ /* 0x001fc800078008ff */
[-C--:B------:R-:W-:Y:S02]  /*14f60*/  IADD3 R6, P2, R6, R2.reuse, RZ ;  /* 0x0000000206067210 */ /* 0x080fe40007f5e0ff */
[-C--:B------:R-:W-:Y:S02]  /*14f70*/  IADD3 R5, P4, R5, R2.reuse, RZ ;  /* 0x0000000205057210 */ /* 0x080fe40007f9e0ff */
[----:B------:R-:W-:Y:S01]  /*14f80*/  IADD3 R27, P5, R27, R2, RZ ;  /* 0x000000021b1b7210 */ /* 0x000fe20007fbe0ff */
[----:B------:R-:W-:Y:S04]  /*14f90*/  STL [R1+0x464], R2 ;  /* 0x0004640201007387 */ /* 0x000fe80000100800 */
[----:B------:R0:W-:Y:S04]  /*14fa0*/  STL [R1+0xbbc], R6 ;  /* 0x000bbc0601007387 */ /* 0x0001e80000100800 */
[----:B------:R1:W-:Y:S01]  /*14fb0*/  STL [R1+0xbcc], R5 ;  /* 0x000bcc0501007387 */ /* 0x0003e20000100800 */
[----:B------:R-:W-:-:S03]  /*14fc0*/  LEA.HI.X.SX32 R4, R4, c[0x0][0x164], 0x1, P0 ;  /* 0x0000590004047a11 */ /* 0x000fc600000f0eff */
[----:B------:R2:W-:Y:S01]  /*14fd0*/  STL [R1+0xbdc], R27 ;  /* 0x000bdc1b01007387 */ /* 0x0005e20000100800 */
[C---:B0-----:R-:W-:Y:S02]  /*14fe0*/  IMAD R6, R3.reuse, 0xf2, RZ ;  /* 0x000000f203067824 */ /* 0x041fe400078e02ff */
[----:B-1----:R-:W-:-:S03]  /*14ff0*/  IMAD R5, R3, 0xee, RZ ;  /* 0x000000ee03057824 */ /* 0x002fc600078e02ff */
[-C--:B------:R-:W-:Y:S01]  /*15000*/  IADD3 R6, P6, R6, R2.reuse, RZ ;  /* 0x0000000206067210 */ /* 0x080fe20007fde0ff */
[----:B--2---:R-:W-:Y:S01]  /*15010*/  IMAD R27, R3, 0xea, RZ ;  /* 0x000000ea031b7824 */ /* 0x004fe200078e02ff */
[-C--:B------:R-:W-:Y:S01]  /*15020*/  IADD3 R5, P0, R5, R2.reuse, RZ ;  /* 0x0000000205057210 */ /* 0x080fe20007f1e0ff */
[----:B------:R-:W-:Y:S03]  /*15030*/  STL [R1+0x460], R4 ;  /* 0x0004600401007387 */ /* 0x000fe60000100800 */
[----:B------:R-:W-:Y:S01]  /*15040*/  IADD3 R27, P3, R27, R2, RZ ;  /* 0x000000021b1b7210 */ /* 0x000fe20007f7e0ff */
[----:B------:R0:W-:Y:S04]  /*15050*/  STL [R1+0xbec], R6 ;  /* 0x000bec0601007387 */ /* 0x0001e80000100800 */
[----:B------:R1:W-:Y:S04]  /*15060*/  STL [R1+0xbfc], R5 ;  /* 0x000bfc0501007387 */ /* 0x0003e80000100800 */
[----:B------:R2:W-:Y:S01]  /*15070*/  STL [R1+0xc0c], R27 ;  /* 0x000c0c1b01007387 */ /* 0x0005e20000100800 */
[----:B0-----:R-:W-:-:S02]  /*15080*/  IMAD R6, R3, 0x7f, RZ ;  /* 0x0000007f03067824 */ /* 0x001fc400078e02ff */
[C---:B-1----:R-:W-:Y:S02]  /*15090*/  IMAD R5, R3.reuse, 0xe2, RZ ;  /* 0x000000e203057824 */ /* 0x042fe400078e02ff */
[C---:B--2---:R-:W-:Y:S02]  /*150a0*/  IMAD R27, R3.reuse, 0x7d, RZ ;  /* 0x0000007d031b7824 */ /* 0x044fe400078e02ff */
[----:B------:R-:W-:Y:S01]  /*150b0*/  IMAD R3, R3, 0xe6, RZ ;  /* 0x000000e603037824 */ /* 0x000fe200078e02ff */
[----:B------:R-:W-:-:S04]  /*150c0*/  LEA.HI.X.SX32 R6, R6, R4, 0x1, P2 ;  /* 0x0000000406067211 */ /* 0x000fc800010f0eff */
[----:B------:R-:W-:-:S05]  /*150d0*/  IADD3 R3, P1, R3, R2, RZ ;  /* 0x0000000203037210 */ /* 0x000fca0007f3e0ff */
[----:B------:R0:W-:Y:S04]  /*150e0*/  STL [R1+0xc1c], R3 ;  /* 0x000c1c0301007387 */ /* 0x0001e80000100800 */
[----:B------:R1:W-:Y:S01]  /*150f0*/  STL [R1+0xbb8], R6 ;  /* 0x000bb80601007387 */ /* 0x0003e20000100800 */
[----:B0-----:R-:W-:Y:S01]  /*15100*/  IMAD.MOV.U32 R3, RZ, RZ, c[0x0][0x188] ;  /* 0x00006200ff037624 */ /* 0x001fe200078e00ff */
[----:B-1----:R-:W-:Y:S02]  /*15110*/  IADD3 R6, P2, R5, R2, RZ ;  /* 0x0000000205067210 */ /* 0x002fe40007f5e0ff */
[----:B------:R-:W-:Y:S01]  /*15120*/  LEA.HI.X.SX32 R5, R27, R4, 0x1, P4 ;  /* 0x000000041b057211 */ /* 0x000fe200020f0eff */
[----:B------:R-:W-:Y:S02]  /*15130*/  IMAD R27, R3, 0xde, RZ ;  /* 0x000000de031b7824 */ /* 0x000fe400078e02ff */
[----:B------:R-:W-:Y:S03]  /*15140*/  STL [R1+0xc2c], R6 ;  /* 0x000c2c0601007387 */ /* 0x000fe60000100800 */
[----:B------:R-:W-:Y:S01]  /*15150*/  IADD3 R27, P4, R27, R2, RZ ;  /* 0x000000021b1b7210 */ /* 0x000fe20007f9e0ff */
[----:B------:R-:W-:Y:S04]  /*15160*/  STL [R1+0xbc8], R5 ;  /* 0x000bc80501007387 */ /* 0x000fe80000100800 */
[----:B------:R0:W-:Y:S04]  /*15170*/  STL [R1+0xc3c], R27 ;  /* 0x000c3c1b01007387 */ /* 0x0001e80000100800 */
[----:B0-----:R-:W2:Y:S01]  /*15180*/  LDL.LU R27, [R1+0x12f8] ;  /* 0x0012f800011b7983 */ /* 0x001ea20000300800 */
[----:B------:R-:W-:-:S02]  /*15190*/  IMAD R6, R3, 0xda, RZ ;  /* 0x000000da03067824 */ /* 0x000fc400078e02ff */
[C---:B------:R-:W-:Y:S02]  /*151a0*/  IMAD R5, R3.reuse, 0x79, RZ ;  /* 0x0000007903057824 */ /* 0x040fe400078e02ff */
[----:B------:R-:W-:-:S05]  /*151b0*/  IMAD R3, R3, 0x7b, RZ ;  /* 0x0000007b03037824 */ /* 0x000fca00078e02ff */
[----:B------:R-:W-:Y:S02]  /*151c0*/  LEA.HI.X.SX32 R3, R3, R4, 0x1, P5 ;  /* 0x0000000403037211 */ /* 0x000fe400028f0eff */
[----:B------:R-:W-:Y:S02]  /*151d0*/  IADD3 R6, P5, R6, R2, RZ ;  /* 0x0000000206067210 */ /* 0x000fe40007fbe0ff */
[----:B------:R-:W-:Y:S01]  /*151e0*/  LEA.HI.X.SX32 R5, R5, R4, 0x1, P6 ;  /* 0x0000000405057211 */ /* 0x000fe200030f0eff */
[----:B------:R0:W-:Y:S04]  /*151f0*/  STL [R1+0xbd8], R3 ;  /* 0x000bd80301007387 */ /* 0x0001e80000100800 */
[----:B------:R1:W-:Y:S01]  /*15200*/  STL [R1+0xc4c], R6 ;  /* 0x000c4c0601007387 */ /* 0x0003e20000100800 */
[----:B0-----:R-:W-:-:S03]  /*15210*/  IMAD.MOV.U32 R3, RZ, RZ, c[0x0][0x188] ;  /* 0x00006200ff037624 */ /* 0x001fc600078e00ff */
[----:B------:R0:W-:Y:S01]  /*15220*/  STL [R1+0xbe8], R5 ;  /* 0x000be80501007387 */ /* 0x0001e20000100800 */
[C---:B-1----:R-:W-:Y:S02]  /*15230*/  IMAD R6, R3.reuse, 0xd2, RZ ;  /* 0x000000d203067824 */ /* 0x042fe400078e02ff */
[C---:B0-----:R-:W-:Y:S02]  /*15240*/  IMAD R5, R3.reuse, 0x75, RZ ;  /* 0x0000007503057824 */ /* 0x041fe400078e02ff */
[----:B------:R-:W-:-:S05]  /*15250*/  IMAD R3, R3, 0x77, RZ ;  /* 0x0000007703037824 */ /* 0x000fca00078e02ff */
[----:B------:R-:W-:Y:S02]  /*15260*/  LEA.HI.X.SX32 R3, R3, R4, 0x1, P0 ;  /* 0x0000000403037211 */ /* 0x000fe400000f0eff */
[-C--:B------:R-:W-:Y:S02]  /*15270*/  IADD3 R6, P0, R6, R2.reuse, RZ ;  /* 0x0000000206067210 */ /* 0x080fe40007f1e0ff */
[----:B--2---:R-:W-:-:S05]  /*15280*/  IADD3 R27, P6, R27, R2, RZ ;  /* 0x000000021b1b7210 */ /* 0x004fca0007fde0ff */
[----:B------:R0:W-:Y:S04]  /*15290*/  STL [R1+0xc5c], R27 ;  /* 0x000c5c1b01007387 */ /* 0x0001e80000100800 */
[----:B0-----:R-:W2:Y:S04]  /*152a0*/  LDL.LU R27, [R1+0x12f4] ;  /* 0x0012f400011b7983 */ /* 0x001ea80000300800 */
[----:B------:R0:W-:Y:S04]  /*152b0*/  STL [R1+0xbf8], R3 ;  /* 0x000bf80301007387 */ /* 0x0001e80000100800 */
[----:B------:R1:W-:Y:S01]  /*152c0*/  STL [R1+0xc6c], R6 ;  /* 0x000c6c0601007387 */ /* 0x0003e20000100800 */
[----:B0-----:R-:W-:Y:S01]  /*152d0*/  IMAD.MOV.U32 R3, RZ, RZ, c[0x0][0x188] ;  /* 0x00006200ff037624 */ /* 0x001fe200078e00ff */
[----:B-1----:R-:W-:-:S02]  /*152e0*/  LEA.HI.X.SX32 R6, R5, R4, 0x1, P3 ;  /* 0x0000000405067211 */ /* 0x002fc400018f0eff */
[----:B------:R-:W-:Y:S01]  /*152f0*/  IADD3 R5, P3, R29, R2, RZ ;  /* 0x000000021d057210 */ /* 0x000fe20007f7e0ff */
[----:B------:R-:W-:Y:S02]  /*15300*/  IMAD R29, R3, 0x73, RZ ;  /* 0x00000073031d7824 */ /* 0x000fe400078e02ff */
[----:B------:R-:W-:Y:S03]  /*15310*/  STL [R1+0xc08], R6 ;  /* 0x000c080601007387 */ /* 0x000fe60000100800 */
[----:B------:R-:W-:Y:S01]  /*15320*/  LEA.HI.X.SX32 R29, R29, R4, 0x1, P1 ;  /* 0x000000041d1d7211 */ /* 0x000fe200008f0eff */
[----:B------:R-:W-:Y:S04]  /*15330*/  STL [R1+0xc7c], R5 ;  /* 0x000c7c0501007387 */ /* 0x000fe80000100800 */
[----:B------:R0:W-:Y:S04]  /*15340*/  STL [R1+0xc18], R29 ;  /* 0x000c181d01007387 */ /* 0x0001e80000100800 */
[----:B0-----:R-:W3:Y:S01]  /*15350*/  LDL.LU R29, [R1+0x12f0] ;  /* 0x0012f000011d7983 */ /* 0x001ee20000300800 */
[----:B------:R-:W-:-:S02]  /*15360*/  IMAD R6, R3, 0x71, RZ ;  /* 0x0000007103067824 */ /* 0x000fc400078e02ff */
[C---:B------:R-:W-:Y:S02]  /*15370*/  IMAD R5, R3.reuse, 0xc6, RZ ;  /* 0x000000c603057824 */ /* 0x040fe400078e02ff */
[----:B------:R-:W-:Y:S01]  /*15380*/  IMAD R3, R3, 0xca, RZ ;  /* 0x000000ca03037824 */ /* 0x000fe200078e02ff */
[----:B------:R-:W-:-:S04]  /*15390*/  LEA.HI.X.SX32 R6, R6, R4, 0x1, P2 ;  /* 0x0000000406067211 */ /* 0x000fc800010f0eff */
[-C--:B------:R-:W-:Y:S02]  /*153a0*/  IADD3 R3, P1, R3, R2.reuse, RZ ;  /* 0x0000000203037210 */ /* 0x080fe40007f3e0ff */
[----:B------:R-:W-:-:S03]  /*153b0*/  IADD3 R5, P2, R5, R2, RZ ;  /* 0x0000000205057210 */ /* 0x000fc60007f5e0ff */
[----:B------:R0:W-:Y:S04]  /*153c0*/  STL [R1+0xc8c], R3 ;  /* 0x000c8c0301007387 */ /* 0x0001e80000100800 */
[----:B------:R1:W-:Y:S01]  /*153d0*/  STL [R1+0xc28], R6 ;  /* 0x000c280601007387 */ /* 0x0003e20000100800 */
[----:B0-----:R-:W-:-:S03]  /*153e0*/  IMAD.MOV.U32 R3, RZ, RZ, c[0x0][0x188] ;  /* 0x00006200ff037624 */ /* 0x001fc600078e00ff */
[----:B------:R0:W-:Y:S01]  /*153f0*/  STL [R1+0xc9c], R5 ;  /* 0x000c9c0501007387 */ /* 0x0001e20000100800 */
[C---:B-1----:R-:W-:Y:S02]  /*15400*/  IMAD R6, R3.reuse, 0x6d, RZ ;  /* 0x0000006d03067824 */ /* 0x042fe400078e02ff */
[----:B0-----:R-:W-:-:S03]  /*15410*/  IMAD R5, R3, 0xbe, RZ ;  /* 0x000000be03057824 */ /* 0x001fc600078e02ff */
[----:B------:R-:W-:Y:S02]  /*15420*/  LEA.HI.X.SX32 R6, R6, R4, 0x1, P5 ;  /* 0x0000000406067211 */ /* 0x000fe400028f0eff */
[----:B------:R-:W-:Y:S02]  /*15430*/  IADD3 R5, P5, R5, R2, RZ ;  /* 0x0000000205057210 */ /* 0x000fe40007fbe0ff */
[----:B------:R-:W-:Y:S02]  /*15440*/  LEA.HI.X.SX32 R25, R25, R4, 0x1, P3 ;  /* 0x0000000419197211 */ /* 0x000fe400018f0eff */
[----:B------:R-:W-:Y:S02]  /*15450*/  IADD3 R24, P3, R24, R2, RZ ;  /* 0x0000000218187210 */ /* 0x000fe40007f7e0ff */
[----:B------:R-:W-:Y:S02]  /*15460*/  LEA.HI.X.SX32 R23, R23, R4, 0x1, P2 ;  /* 0x0000000417177211 */ /* 0x000fe400010f0eff */
[----:B------:R-:W-:-:S02]  /*15470*/  IADD3 R22, P2, R22, R2, RZ ;  /* 0x0000000216167210 */ /* 0x000fc40007f5e0ff */
[----:B------:R-:W-:Y:S02]  /*15480*/  LEA.HI.X.SX32 R21, R21, R4, 0x1, P5 ;  /* 0x0000000415157211 */ /* 0x000fe400028f0eff */
[----:B------:R-:W-:Y:S02]  /*15490*/  IADD3 R20, P5, R20, R2, RZ ;  /* 0x0000000214147210 */ /* 0x000fe40007fbe0ff */
[----:B--2---:R-:W-:Y:S02]  /*154a0*/  LEA.HI.X.SX32 R27, R27, R4, 0x1, P6 ;  /* 0x000000041b1b7211 */ /* 0x004fe400030f0eff */
[----:B------:R-:W-:Y:S02]  /*154b0*/  IADD3 R26, P6, R26, R2, RZ ;  /* 0x000000021a1a7210 */ /* 0x000fe40007fde0ff */
[----:B---3--:R-:W-:Y:S02]  /*154c0*/  LEA.HI.X.SX32 R29, R29, R4, 0x1, P4 ;  /* 0x000000041d1d7211 */ /* 0x008fe400020f0eff */
[----:B------:R-:W-:-:S03]  /*154d0*/  IADD3 R28, P4, R28, R2, RZ ;  /* 0x000000021c1c7210 */ /* 0x000fc60007f9e0ff */
[----:B------:R-:W-:Y:S04]  /*154e0*/  STL [R1+0xc38], R29 ;  /* 0x000c381d01007387 */ /* 0x000fe80000100800 */
[----:B------:R-:W-:Y:S04]  /*154f0*/  STL [R1+0xcac], R28 ;  /* 0x000cac1c01007387 */ /* 0x000fe80000100800 */
[----:B------:R0:W-:Y:S04]  /*15500*/  STL [R1+0xc48], R6 ;  /* 0x000c480601007387 */ /* 0x0001e80000100800 */
[----:B------:R1:W-:Y:S01]  /*15510*/  STL [R1+0xcbc], R5 ;  /* 0x000cbc0501007387 */ /* 0x0003e20000100800 */
[----:B0-----:R-:W-:-:S02]  /*15520*/  IMAD R6, R3, 0x69, RZ ;  /* 0x0000006903067824 */ /* 0x001fc400078e02ff */
[----:B-1----:R-:W-:-:S03]  /*15530*/  IMAD R5, R3, 0xb6, RZ ;  /* 0x000000b603057824 */ /* 0x002fc600078e02ff */
[----:B------:R-:W-:Y:S01]  /*15540*/  LEA.HI.X.SX32 R6, R6, R4, 0x1, P0 ;  /* 0x0000000406067211 */ /* 0x000fe200000f0eff */
[----:B------:R-:W-:Y:S01]  /*15550*/  STL [R1+0xc58], R27 ;  /* 0x000c581b01007387 */ /* 0x000fe20000100800 */
[----:B------:R-:W-:-:S03]  /*15560*/  IADD3 R5, P0, R5, R2, RZ ;  /* 0x0000000205057210 */ /* 0x000fc60007f1e0ff */
[----:B------:R-:W-:Y:S04]  /*15570*/  STL [R1+0xccc], R26 ;  /* 0x000ccc1a01007387 */ /* 0x000fe80000100800 */
[----:B------:R0:W-:Y:S04]  /*15580*/  STL [R1+0xc68], R6 ;  /* 0x000c680601007387 */ /* 0x0001e80000100800 */
[----:B------:R1:W-:Y:S01]  /*15590*/  STL [R1+0xcdc], R5 ;  /* 0x000cdc0501007387 */ /* 0x0003e20000100800 */
[C---:B0-----:R-:W-:Y:S02]  /*155a0*/  IMAD R6, R3.reuse, 0x65, RZ ;  /* 0x0000006503067824 */ /* 0x041fe400078e02ff */
        /* <DEDUP_REMOVED lines=21> */
[----:B------:R0:W-:Y:S01]  /*15700*/  STL [R1+0xcc8], R6 ;  /* 0x000cc80601007387 */ /* 0x0001e20000100800 */
[----:B------:R-:W-:-:S03]  /*15710*/  LEA.HI.X.SX32 R19, R19, R4, 0x1, P0 ;  /* 0x0000000413137211 */ /* 0x000fc600000f0eff */
[----:B------:R1:W-:Y:S01]  /*15720*/  STL [R1+0xd3c], R5 ;  /* 0x000d3c0501007387 */ /* 0x0003e20000100800 */
[----:B------:R-:W-:Y:S01]  /*15730*/  IADD3 R18, P0, R18, R2, RZ ;  /* 0x0000000212127210 */ /* 0x000fe20007f1e0ff */
        /* <DEDUP_REMOVED lines=45> */
[----:B------:R-:W-:Y:S01]  /*15a10*/  STL [R1+0xbe4], R10 ;  /* 0x000be40a01007387 */ /* 0x000fe20000100800 */
[----:B------:R-:W-:-:S03]  /*15a20*/  LEA.HI.X.SX32 R9, R9, R4, 0x1, P2 ;  /* 0x0000000409097211 */ /* 0x000fc600010f0eff */
[----:B------:R0:W-:Y:S01]  /*15a30*/  STL [R1+0xd68], R6 ;  /* 0x000d680601007387 */ /* 0x0001e20000100800 */
[----:B------:R-:W-:-:S03]  /*15a40*/  IADD3 R7, P2, R7, R2, RZ ;  /* 0x0000000207077210 */ /* 0x000fc60007f5e0ff */
[----:B------:R1:W-:Y:S01]  /*15a50*/  STL [R1+0xc04], R5 ;  /* 0x000c040501007387 */ /* 0x0003e20000100800 */
[C---:B0-----:R-:W-:Y:S02]  /*15a60*/  IMAD R6, R3.reuse, 0x45, RZ ;  /* 0x0000004503067824 */ /* 0x041fe400078e02ff */
[----:B-1----:R-:W-:-:S03]  /*15a70*/  IMAD R5, R3, 0xdc, RZ ;  /* 0x000000dc03057824 */ /* 0x002fc600078e02ff */
[-C--:B------:R-:W-:Y:S01]  /*15a80*/  LEA.HI.X.SX32 R6, R6, R4.reuse, 0x1, P4 ;  /* 0x0000000406067211 */ /* 0x080fe200020f0eff */
[----:B------:R-:W-:Y:S01]  /*15a90*/  STL [R1+0xd78], R9 ;  /* 0x000d780901007387 */ /* 0x000fe20000100800 */
[----:B------:R-:W-:Y:S02]  /*15aa0*/  LEA.HI.X.SX32 R8, R8, R4, 0x1, P5 ;  /* 0x0000000408087211 */ /* 0x000fe400028f0eff */
[----:B------:R-:W-:Y:S01]  /*15ab0*/  IADD3 R5, P4, R5, R2, RZ ;  /* 0x0000000205057210 */ /* 0x000fe20007f9e0ff */
[----:B------:R0:W-:Y:S04]  /*15ac0*/  STL [R1+0xc24], R7 ;  /* 0x000c240701007387 */ /* 0x0001e80000100800 */
[----:B------:R1:W-:Y:S01]  /*15ad0*/  STL [R1+0xd88], R6 ;  /* 0x000d880601007387 */ /* 0x0003e20000100800 */
[----:B0-----:R-:W-:-:S03]  /*15ae0*/  IMAD R7, R3, 0x7e, RZ ;  /* 0x0000007e03077824 */ /* 0x001fc600078e02ff */
[----:B------:R0:W-:Y:S01]  /*15af0*/  STL [R1+0xc44], R5 ;  /* 0x000c440501007387 */ /* 0x0001e20000100800 */
[----:B-1----:R-:W-:-:S03]  /*15b00*/  IMAD R6, R3, 0x41, RZ ;  /* 0x0000004103067824 */ /* 0x002fc600078e02ff */
[----:B------:R1:W-:Y:S01]  /*15b10*/  STL [R1+0xd98], R8 ;  /* 0x000d980801007387 */ /* 0x0003e20000100800 */
[----:B0-----:R-:W-:Y:S01]  /*15b20*/  IMAD R5, R3, 0xd4, RZ ;  /* 0x000000d403057824 */ /* 0x001fe200078e02ff */
[----:B------:R-:W-:Y:S02]  /*15b30*/  LEA.HI.X.SX32 R6, R6, R4, 0x1, P6 ;  /* 0x0000000406067211 */ /* 0x000fe400030f0eff */
[-C--:B-1----:R-:W-:Y:S02]  /*15b40*/  IADD3 R8, P5, R7, R2.reuse, RZ ;  /* 0x0000000207087210 */ /* 0x082fe40007fbe0ff */
[----:B------:R-:W-:Y:S02]  /*15b50*/  IADD3 R5, P6, R5, R2, RZ ;  /* 0x0000000205057210 */ /* 0x000fe40007fde0ff */
[----:B------:R-:W-:Y:S01]  /*15b60*/  LEA.HI.X.SX32 R7, R7, R4, 0x1, P0 ;  /* 0x0000000407077211 */ /* 0x000fe200000f0eff */
[----:B------:R0:W-:Y:S04]  /*15b70*/  STL [R1+0xdbc], R8 ;  /* 0x000dbc0801007387 */ /* 0x0001e80000100800 */
[----:B------:R1:W-:Y:S01]  /*15b80*/  STL [R1+0xda8], R6 ;  /* 0x000da80601007387 */ /* 0x0003e20000100800 */
[----:B0-----:R-:W-:-:S03]  /*15b90*/  IMAD R8, R3, 0x7a, RZ ;  /* 0x0000007a03087824 */ /* 0x001fc600078e02ff */
[----:B------:R0:W-:Y:S01]  /*15ba0*/  STL [R1+0xc64], R5 ;  /* 0x000c640501007387 */ /* 0x0001e20000100800 */
[----:B-1----:R-:W-:-:S03]  /*15bb0*/  IMAD R6, R3, 0x3f, RZ ;  /* 0x0000003f03067824 */ /* 0x002fc600078e02ff */
[----:B------:R1:W-:Y:S01]  /*15bc0*/  STL [R1+0xbc0], R7 ;  /* 0x000bc00701007387 */ /* 0x0003e20000100800 */
[C---:B0-----:R-:W-:Y:S01]  /*15bd0*/  IMAD R5, R3.reuse, 0xcc, RZ ;  /* 0x000000cc03057824 */ /* 0x041fe200078e02ff */
[----:B-1----:R-:W-:Y:S02]  /*15be0*/  IADD3 R7, P0, R8, R2, RZ ;  /* 0x0000000208077210 */ /* 0x002fe40007f1e0ff */
[-C--:B------:R-:W-:Y:S01]  /*15bf0*/  LEA.HI.X.SX32 R6, R6, R4.reuse, 0x1, P5 ;  /* 0x0000000406067211 */ /* 0x080fe200028f0eff */
[----:B------:R-:W-:Y:S02]  /*15c00*/  IMAD R9, R3, 0x76, RZ ;  /* 0x0000007603097824 */ /* 0x000fe400078e02ff */
[----:B------:R0:W-:Y:S01]  /*15c10*/  STL [R1+0xdcc], R7 ;  /* 0x000dcc0701007387 */ /* 0x0001e20000100800 */
[----:B------:R-:W-:-:S03]  /*15c20*/  LEA.HI.X.SX32 R8, R8, R4, 0x1, P3 ;  /* 0x0000000408087211 */ /* 0x000fc600018f0eff */
[----:B------:R1:W-:Y:S01]  /*15c30*/  STL [R1+0xdb8], R6 ;  /* 0x000db80601007387 */ /* 0x0003e20000100800 */
[-C--:B0-----:R-:W-:Y:S01]  /*15c40*/  IADD3 R7, P5, R5, R2.reuse, RZ ;  /* 0x0000000205077210 */ /* 0x081fe20007fbe0ff */
[C---:B------:R-:W-:Y:S02]  /*15c50*/  IMAD R5, R3.reuse, 0xc4, RZ ;  /* 0x000000c403057824 */ /* 0x040fe400078e02ff */
[----:B-1----:R-:W-:Y:S02]  /*15c60*/  IMAD R6, R3, 0x3d, RZ ;  /* 0x0000003d03067824 */ /* 0x002fe400078e02ff */
[----:B------:R0:W-:Y:S04]  /*15c70*/  STL [R1+0xc84], R7 ;  /* 0x000c840701007387 */ /* 0x0001e80000100800 */
[----:B------:R1:W-:Y:S01]  /*15c80*/  STL [R1+0xbe0], R8 ;  /* 0x000be00801007387 */ /* 0x0003e20000100800 */
[----:B0-----:R-:W-:-:S02]  /*15c90*/  IADD3 R7, P3, R9, R2, RZ ;  /* 0x0000000209077210 */ /* 0x001fc40007f7e0ff */
[----:B-1----:R-:W-:-:S03]  /*15ca0*/  LEA.HI.X.SX32 R8, R6, R4, 0x1, P0 ;  /* 0x0000000406087211 */ /* 0x002fc600000f0eff */
[----:B------:R0:W-:Y:S01]  /*15cb0*/  STL [R1+0xddc], R7 ;  /* 0x000ddc0701007387 */ /* 0x0001e20000100800 */
[----:B------:R-:W-:-:S03]  /*15cc0*/  IMAD R10, R3, 0x72, RZ ;  /* 0x00000072030a7824 */ /* 0x000fc600078e02ff */
[----:B------:R1:W-:Y:S01]  /*15cd0*/  STL [R1+0xdc8], R8 ;  /* 0x000dc80801007387 */ /* 0x0003e20000100800 */
[----:B0-----:R-:W-:Y:S01]  /*15ce0*/  IADD3 R7, P0, R5, R2, RZ ;  /* 0x0000000205077210 */ /* 0x001fe20007f1e0ff */
[C---:B------:R-:W-:Y:S02]  /*15cf0*/  IMAD R6, R3.reuse, 0x3b, RZ ;  /* 0x0000003b03067824 */ /* 0x040fe400078e02ff */
[----:B------:R-:W-:Y:S02]  /*15d00*/  IMAD R5, R3, 0xbc, RZ ;  /* 0x000000bc03057824 */ /* 0x000fe400078e02ff */
[----:B------:R0:W-:Y:S01]  /*15d10*/  STL [R1+0xca4], R7 ;  /* 0x000ca40701007387 */ /* 0x0001e20000100800 */
[-C--:B-1----:R-:W-:Y:S02]  /*15d20*/  LEA.HI.X.SX32 R8, R6, R4.reuse, 0x1, P3 ;  /* 0x0000000406087211 */ /* 0x082fe400018f0eff */
[----:B0-----:R-:W-:Y:S02]  /*15d30*/  LEA.HI.X.SX32 R7, R9, R4, 0x1, P1 ;  /* 0x0000000409077211 */ /* 0x001fe400008f0eff */
[----:B------:R-:W-:-:S03]  /*15d40*/  IADD3 R9, P1, R10, R2, RZ ;  /* 0x000000020a097210 */ /* 0x000fc60007f3e0ff */
[----:B------:R0:W-:Y:S01]  /*15d50*/  STL [R1+0xc00], R7 ;  /* 0x000c000701007387 */ /* 0x0001e20000100800 */
[----:B------:R-:W-:-:S03]  /*15d60*/  IMAD R11, R3, 0x6e, RZ ;  /* 0x0000006e030b7824 */ /* 0x000fc600078e02ff */
[----:B------:R-:W-:Y:S01]  /*15d70*/  STL [R1+0xdec], R9 ;  /* 0x000dec0901007387 */ /* 0x000fe20000100800 */
[----:B0-----:R-:W-:-:S03]  /*15d80*/  IADD3 R7, P3, R5, R2, RZ ;  /* 0x0000000205077210 */ /* 0x001fc60007f7e0ff */
[----:B------:R-:W-:Y:S01]  /*15d90*/  STL [R1+0xdd8], R8 ;  /* 0x000dd80801007387 */ /* 0x000fe20000100800 */
[----:B------:R-:W-:-:S03]  /*15da0*/  IMAD R6, R3, 0x39, RZ ;  /* 0x0000003903067824 */ /* 0x000fc600078e02ff */
[----:B------:R0:W-:Y:S01]  /*15db0*/  STL [R1+0xcc4], R7 ;  /* 0x000cc40701007387 */ /* 0x0001e20000100800 */
[----:B------:R-:W-:Y:S01]  /*15dc0*/  IMAD R5, R3, 0xb4, RZ ;  /* 0x000000b403057824 */ /* 0x000fe200078e02ff */
[----:B0-----:R-:W-:Y:S02]  /*15dd0*/  LEA.HI.X.SX32 R7, R10, R4, 0x1, P2 ;  /* 0x000000040a077211 */ /* 0x001fe400010f0eff */
[----:B------:R-:W-:Y:S02]  /*15de0*/  IADD3 R9, P2, R11, R2, RZ ;  /* 0x000000020b097210 */ /* 0x000fe40007f5e0ff */
[----:B------:R-:W-:Y:S01]  /*15df0*/  LEA.HI.X.SX32 R8, R6, R4, 0x1, P1 ;  /* 0x0000000406087211 */ /* 0x000fe200008f0eff */
        /* <DEDUP_REMOVED lines=102> */
[----:B------:R-:W-:Y:S01]  /*16460*/  IMAD R6, R3, 0x25, RZ ;  /* 0x0000002503067824 */ /* 0x000fe200078e02ff */
[----:B0-----:R-:W-:Y:S02]  /*16470*/  IADD3 R7, P4, R5, R2, RZ ;  /* 0x0000000205077210 */ /* 0x001fe40007f9e0ff */
[----:B------:R0:W-:Y:S01]  /*16480*/  STL [R1+0xe78], R8 ;  /* 0x000e780801007387 */ /* 0x0001e20000100800 */
[----:B------:R-:W-:-:S03]  /*16490*/  IMAD R5, R3, 0xc8, RZ ;  /* 0x000000c803057824 */ /* 0x000fc600078e02ff */
[----:B------:R1:W-:Y:S01]  /*164a0*/  STL [R1+0xc54], R7 ;  /* 0x000c540701007387 */ /* 0x0003e20000100800 */
[----:B------:R-:W-:Y:S01]  /*164b0*/  IMAD R22, R3, 0x42, RZ ;  /* 0x0000004203167824 */ /* 0x000fe200078e02ff */
[-C--:B0-----:R-:W-:Y:S02]  /*164c0*/  LEA.HI.X.SX32 R8, R6, R4.reuse, 0x1, P6 ;  /* 0x0000000406087211 */ /* 0x081fe400030f0eff */
[----:B-1----:R-:W-:Y:S02]  /*164d0*/  LEA.HI.X.SX32 R7, R20, R4, 0x1, P5 ;  /* 0x0000000414077211 */ /* 0x002fe400028f0eff */
[-C--:B------:R-:W-:Y:S01]  /*164e0*/  IADD3 R9, P5, R21, R2.reuse, RZ ;  /* 0x0000000215097210 */ /* 0x080fe20007fbe0ff */
[----:B------:R-:W-:Y:S02]  /*164f0*/  IMAD R6, R3, 0x23, RZ ;  /* 0x0000002303067824 */ /* 0x000fe400078e02ff */
[----:B------:R0:W-:Y:S04]  /*16500*/  STL [R1+0xd60], R7 ;  /* 0x000d600701007387 */ /* 0x0001e80000100800 */
[----:B------:R1:W-:Y:S01]  /*16510*/  STL [R1+0xe9c], R9 ;  /* 0x000e9c0901007387 */ /* 0x0003e20000100800 */
[----:B0-----:R-:W-:-:S03]  /*16520*/  IADD3 R7, P6, R5, R2, RZ ;  /* 0x0000000205077210 */ /* 0x001fc60007fde0ff */
[----:B------:R0:W-:Y:S01]  /*16530*/  STL [R1+0xe88], R8 ;  /* 0x000e880801007387 */ /* 0x0001e20000100800 */
[----:B------:R-:W-:Y:S01]  /*16540*/  IMAD R5, R3, 0xb8, RZ ;  /* 0x000000b803057824 */ /* 0x000fe200078e02ff */
[----:B-1----:R-:W-:Y:S02]  /*16550*/  LEA.HI.X.SX32 R9, R21, R4, 0x1, P0 ;  /* 0x0000000415097211 */ /* 0x002fe400000f0eff */
[----:B------:R1:W-:Y:S01]  /*16560*/  STL [R1+0xc94], R7 ;  /* 0x000c940701007387 */ /* 0x0003e20000100800 */
[----:B------:R-:W-:Y:S01]  /*16570*/  IMAD R23, R3, 0x7c, RZ ;  /* 0x0000007c03177824 */ /* 0x000fe200078e02ff */
[----:B0-----:R-:W-:Y:S02]  /*16580*/  IADD3 R8, P0, R22, R2, RZ ;  /* 0x0000000216087210 */ /* 0x001fe40007f1e0ff */
[----:B------:R-:W-:Y:S01]  /*16590*/  STL [R1+0xd80], R9 ;  /* 0x000d800901007387 */ /* 0x000fe20000100800 */
[----:B-1----:R-:W-:-:S03]  /*165a0*/  LEA.HI.X.SX32 R7, R6, R4, 0x1, P5 ;  /* 0x0000000406077211 */ /* 0x002fc600028f0eff */
[----:B------:R0:W-:Y:S01]  /*165b0*/  STL [R1+0xeac], R8 ;  /* 0x000eac0801007387 */ /* 0x0001e20000100800 */
[----:B------:R-:W-:Y:S01]  /*165c0*/  IADD3 R5, P5, R5, R2, RZ ;  /* 0x0000000205057210 */ /* 0x000fe20007fbe0ff */
[C---:B------:R-:W-:Y:S02]  /*165d0*/  IMAD R6, R3.reuse, 0x21, RZ ;  /* 0x0000002103067824 */ /* 0x040fe400078e02ff */
[----:B------:R1:W-:Y:S01]  /*165e0*/  STL [R1+0xe98], R7 ;  /* 0x000e980701007387 */ /* 0x0003e20000100800 */
[----:B------:R-:W-:Y:S01]  /*165f0*/  IMAD R24, R3, 0x3e, RZ ;  /* 0x0000003e03187824 */ /* 0x000fe200078e02ff */
[----:B0-----:R-:W-:Y:S02]  /*16600*/  LEA.HI.X.SX32 R8, R22, R4, 0x1, P3 ;  /* 0x0000000416087211 */ /* 0x001fe400018f0eff */
[----:B------:R0:W-:Y:S01]  /*16610*/  STL [R1+0xcd4], R5 ;  /* 0x000cd40501007387 */ /* 0x0001e20000100800 */
[----:B-1----:R-:W-:-:S03]  /*16620*/  IADD3 R7, P3, R23, R2, RZ ;  /* 0x0000000217077210 */ /* 0x002fc60007f7e0ff */
[----:B------:R1:W-:Y:S01]  /*16630*/  STL [R1+0xda0], R8 ;  /* 0x000da00801007387 */ /* 0x0003e20000100800 */
[----:B------:R-:W-:-:S03]  /*16640*/  IMAD R25, R3, 0x74, RZ ;  /* 0x0000007403197824 */ /* 0x000fc600078e02ff */
[----:B------:R2:W-:Y:S01]  /*16650*/  STL [R1+0xdc4], R7 ;  /* 0x000dc40701007387 */ /* 0x0005e20000100800 */
[----:B0-----:R-:W-:Y:S01]  /*16660*/  IMAD R5, R3, 0xa8, RZ ;  /* 0x000000a803057824 */ /* 0x001fe200078e02ff */
[----:B-1----:R-:W-:Y:S02]  /*16670*/  LEA.HI.X.SX32 R8, R6, R4, 0x1, P0 ;  /* 0x0000000406087211 */ /* 0x002fe400000f0eff */
[C---:B------:R-:W-:Y:S02]  /*16680*/  IADD3 R6, P0, R24.reuse, R2, RZ ;  /* 0x0000000218067210 */ /* 0x040fe40007f1e0ff */
[----:B--2---:R-:W-:Y:S01]  /*16690*/  LEA.HI.X.SX32 R7, R23, R4, 0x1, P1 ;  /* 0x0000000417077211 */ /* 0x004fe200008f0eff */
[----:B------:R0:W-:Y:S01]  /*166a0*/  STL [R1+0xea8], R8 ;  /* 0x000ea80801007387 */ /* 0x0001e20000100800 */
[----:B------:R-:W-:Y:S01]  /*166b0*/  IADD3 R5, P1, R5, R2, RZ ;  /* 0x0000000205057210 */ /* 0x000fe20007f3e0ff */
[C---:B------:R-:W-:Y:S02]  /*166c0*/  IMAD R26, R3.reuse, 0x3a, RZ ;  /* 0x0000003a031a7824 */ /* 0x040fe400078e02ff */
[----:B------:R1:W-:Y:S04]  /*166d0*/  STL [R1+0xebc], R6 ;  /* 0x000ebc0601007387 */ /* 0x0003e80000100800 */
[----:B------:R2:W-:Y:S01]  /*166e0*/  STL [R1+0xbd0], R7 ;  /* 0x000bd00701007387 */ /* 0x0005e20000100800 */
[----:B0-----:R-:W-:Y:S01]  /*166f0*/  LEA.HI.X.SX32 R8, R24, R4, 0x1, P3 ;  /* 0x0000000418087211 */ /* 0x001fe200018f0eff */
[----:B-1----:R-:W-:-:S02]  /*16700*/  IMAD R6, R3, 0x1f, RZ ;  /* 0x0000001f03067824 */ /* 0x002fc400078e02ff */
[----:B------:R0:W-:Y:S01]  /*16710*/  STL [R1+0xd14], R5 ;  /* 0x000d140501007387 */ /* 0x0001e20000100800 */
[----:B--2---:R-:W-:-:S03]  /*16720*/  IADD3 R7, P3, R25, R2, RZ ;  /* 0x0000000219077210 */ /* 0x004fc60007f7e0ff */
        /* <DEDUP_REMOVED lines=17> */
[----:B------:R-:W-:-:S03]  /*16840*/  LEA.HI.X.SX32 R6, R6, R4, 0x1, P0 ;  /* 0x0000000406067211 */ /* 0x000fc600000f0eff */
[----:B------:R2:W-:Y:S01]  /*16850*/  STL [R1+0xe04], R7 ;  /* 0x000e040701007387 */ /* 0x0005e20000100800 */
[----:B0-----:R-:W-:Y:S01]  /*16860*/  IMAD R5, R3, 0x88, RZ ;  /* 0x0000008803057824 */ /* 0x001fe200078e02ff */
[C---:B-1----:R-:W-:Y:S02]  /*16870*/  IADD3 R8, P0, R28.reuse, R2, RZ ;  /* 0x000000021c087210 */ /* 0x042fe40007f1e0ff */
[----:B------:R0:W-:Y:S01]  /*16880*/  STL [R1+0xec8], R6 ;  /* 0x000ec80601007387 */ /* 0x0001e20000100800 */
[-C--:B--2---:R-:W-:Y:S01]  /*16890*/  LEA.HI.X.SX32 R7, R27, R4.reuse, 0x1, P4 ;  /* 0x000000041b077211 */ /* 0x084fe200020f0eff */
[----:B------:R-:W-:Y:S02]  /*168a0*/  IMAD R29, R3, 0x64, RZ ;  /* 0x00000064031d7824 */ /* 0x000fe400078e02ff */
[----:B------:R1:W-:Y:S01]  /*168b0*/  STL [R1+0xedc], R8 ;  /* 0x000edc0801007387 */ /* 0x0003e20000100800 */
[----:B------:R-:W-:-:S03]  /*168c0*/  LEA.HI.X.SX32 R9, R28, R4, 0x1, P3 ;  /* 0x000000041c097211 */ /* 0x000fc600018f0eff */
[----:B------:R2:W-:Y:S01]  /*168d0*/  STL [R1+0xc50], R7 ;  /* 0x000c500701007387 */ /* 0x0005e20000100800 */
[----:B0-----:R-:W-:Y:S01]  /*168e0*/  IADD3 R6, P4, R5, R2, RZ ;  /* 0x0000000205067210 */ /* 0x001fe20007f9e0ff */
[----:B------:R-:W-:-:S04]  /*168f0*/  IMAD R5, R3, 0x1b, RZ ;  /* 0x0000001b03057824 */ /* 0x000fc800078e02ff */
[----:B------:R0:W-:Y:S01]  /*16900*/  STL [R1+0xd94], R6 ;  /* 0x000d940601007387 */ /* 0x0001e20000100800 */
[----:B-1----:R-:W-:Y:S01]  /*16910*/  IADD3 R8, P3, R29, R2, RZ ;  /* 0x000000021d087210 */ /* 0x002fe20007f7e0ff */
[----:B--2---:R-:W-:Y:S02]  /*16920*/  IMAD R7, R3, 0x32, RZ ;  /* 0x0000003203077824 */ /* 0x004fe400078e02ff */
[----:B------:R1:W-:Y:S01]  /*16930*/  STL [R1+0xe00], R9 ;  /* 0x000e000901007387 */ /* 0x0003e20000100800 */
[----:B0-----:R-:W-:Y:S01]  /*16940*/  LEA.HI.X.SX32 R6, R5, R4, 0x1, P0 ;  /* 0x0000000405067211 */ /* 0x001fe200000f0eff */
[----:B------:R-:W-:Y:S02]  /*16950*/  IMAD R5, R3, 0xf0, RZ ;  /* 0x000000f003057824 */ /* 0x000fe400078e02ff */
[----:B------:R0:W-:Y:S01]  /*16960*/  STL [R1+0xe24], R8 ;  /* 0x000e240801007387 */ /* 0x0001e20000100800 */
[----:B-1----:R-:W-:-:S03]  /*16970*/  IADD3 R9, P0, R7, R2, RZ ;  /* 0x0000000207097210 */ /* 0x002fc60007f1e0ff */
[----:B------:R1:W-:Y:S04]  /*16980*/  STL [R1+0xed8], R6 ;  /* 0x000ed80601007387 */ /* 0x0003e80000100800 */
[----:B------:R2:W-:Y:S01]  /*16990*/  STL [R1+0xeec], R9 ;  /* 0x000eec0901007387 */ /* 0x0005e20000100800 */
[----:B0-----:R-:W-:Y:S01]  /*169a0*/  LEA.HI.X.SX32 R8, R29, R4, 0x1, P6 ;  /* 0x000000041d087211 */ /* 0x001fe200030f0eff */
[----:B-1----:R-:W-:Y:S01]  /*169b0*/  IMAD R6, R3, 0x5c, RZ ;  /* 0x0000005c03067824 */ /* 0x002fe200078e02ff */
[----:B--2---:R-:W-:-:S03]  /*169c0*/  IADD3 R9, P6, R5, R2, RZ ;  /* 0x0000000205097210 */ /* 0x004fc60007fde0ff */
[----:B------:R0:W-:Y:S01]  /*169d0*/  STL [R1+0xc90], R8 ;  /* 0x000c900801007387 */ /* 0x0001e20000100800 */
[----:B------:R-:W-:Y:S01]  /*169e0*/  LEA.HI.X.SX32 R10, R7, R4, 0x1, P3 ;  /* 0x00000004070a7211 */ /* 0x000fe200018f0eff */
[C---:B------:R-:W-:Y:S02]  /*169f0*/  IMAD R5, R3.reuse, 0x19, RZ ;  /* 0x0000001903057824 */ /* 0x040fe400078e02ff */
[----:B------:R1:W-:Y:S01]  /*16a00*/  STL [R1+0xbf4], R9 ;  /* 0x000bf40901007387 */ /* 0x0003e20000100800 */
[----:B0-----:R-:W-:Y:S01]  /*16a10*/  IMAD R8, R3, 0x2e, RZ ;  /* 0x0000002e03087824 */ /* 0x001fe200078e02ff */
[----:B-1----:R-:W-:Y:S02]  /*16a20*/  IADD3 R9, P3, R6, R2, RZ ;  /* 0x0000000206097210 */ /* 0x002fe40007f7e0ff */
[----:B------:R-:W-:Y:S01]  /*16a30*/  STL [R1+0xe20], R10 ;  /* 0x000e200a01007387 */ /* 0x000fe20000100800 */
[----:B------:R-:W-:Y:S01]  /*16a40*/  LEA.HI.X.SX32 R7, R5, R4, 0x1, P0 ;  /* 0x0000000405077211 */ /* 0x000fe200000f0eff */
[----:B------:R-:W-:-:S02]  /*16a50*/  IMAD R5, R3, 0xd0, RZ ;  /* 0x000000d003057824 */ /* 0x000fc400078e02ff */
[----:B------:R0:W-:Y:S04]  /*16a60*/  STL [R1+0xe44], R9 ;  /* 0x000e440901007387 */ /* 0x0001e80000100800 */
[----:B------:R1:W-:Y:S01]  /*16a70*/  STL [R1+0xee8], R7 ;  /* 0x000ee80701007387 */ /* 0x0003e20000100800 */
[----:B0-----:R-:W-:Y:S02]  /*16a80*/  IADD3 R9, P0, R8, R2, RZ ;  /* 0x0000000208097210 */ /* 0x001fe40007f1e0ff */
[----:B-1----:R-:W-:-:S03]  /*16a90*/  LEA.HI.X.SX32 R7, R6, R4, 0x1, P5 ;  /* 0x0000000406077211 */ /* 0x002fc600028f0eff */
[----:B------:R0:W-:Y:S01]  /*16aa0*/  STL [R1+0xefc], R9 ;  /* 0x000efc0901007387 */ /* 0x0001e20000100800 */
[----:B------:R-:W-:Y:S01]  /*16ab0*/  IMAD R6, R3, 0x54, RZ ;  /* 0x0000005403067824 */ /* 0x000fe200078e02ff */
[----:B------:R-:W-:Y:S02]  /*16ac0*/  LEA.HI.X.SX32 R10, R8, R4, 0x1, P3 ;  /* 0x00000004080a7211 */ /* 0x000fe400018f0eff */
[----:B------:R1:W-:Y:S01]  /*16ad0*/  STL [R1+0xcd0], R7 ;  /* 0x000cd00701007387 */ /* 0x0003e20000100800 */
[----:B0-----:R-:W-:Y:S01]  /*16ae0*/  IADD3 R9, P5, R5, R2, RZ ;  /* 0x0000000205097210 */ /* 0x001fe20007fbe0ff */
[----:B------:R-:W-:-:S04]  /*16af0*/  IMAD R5, R3, 0x17, RZ ;  /* 0x0000001703057824 */ /* 0x000fc800078e02ff */
[----:B------:R0:W-:Y:S01]  /*16b00*/  STL [R1+0xc74], R9 ;  /* 0x000c740901007387 */ /* 0x0001e20000100800 */
[----:B-1----:R-:W-:Y:S01]  /*16b10*/  IMAD R7, R3, 0x2a, RZ ;  /* 0x0000002a03077824 */ /* 0x002fe200078e02ff */
[----:B------:R-:W-:Y:S02]  /*16b20*/  LEA.HI.X.SX32 R8, R5, R4, 0x1, P0 ;  /* 0x0000000405087211 */ /* 0x000fe400000f0eff */
[----:B------:R-:W-:Y:S01]  /*16b30*/  STL [R1+0xe40], R10 ;  /* 0x000e400a01007387 */ /* 0x000fe20000100800 */
[----:B0-----:R-:W-:Y:S01]  /*16b40*/  IADD3 R9, P3, R6, R2, RZ ;  /* 0x0000000206097210 */ /* 0x001fe20007f7e0ff */
[----:B------:R-:W-:-:S04]  /*16b50*/  IMAD R5, R3, 0xb0, RZ ;  /* 0x000000b003057824 */ /* 0x000fc800078e02ff */
        /* <DEDUP_REMOVED lines=21> */
[----:B------:R-:W-:-:S03]  /*16cb0*/  IMAD R6, R3, 0x44, RZ ;  /* 0x0000004403067824 */ /* 0x000fc600078e02ff */
[----:B------:R1:W-:Y:S01]  /*16cc0*/  STL [R1+0xd50], R7 ;  /* 0x000d500701007387 */ /* 0x0003e20000100800 */
[----:B------:R-:W-:Y:S02]  /*16cd0*/  LEA.HI.X.SX32 R10, R8, R4, 0x1, P3 ;  /* 0x00000004080a7211 */ /* 0x000fe400018f0eff */
[----:B0-----:R-:W-:Y:S01]  /*16ce0*/  IADD3 R9, P2, R5, R2, RZ ;  /* 0x0000000205097210 */ /* 0x001fe20007f5e0ff */
[----:B-1----:R-:W-:-:S04]  /*16cf0*/  IMAD R7, R3, 0x13, RZ ;  /* 0x0000001303077824 */ /* 0x002fc800078e02ff */
[----:B------:R0:W-:Y:S01]  /*16d00*/  STL [R1+0xd74], R9 ;  /* 0x000d740901007387 */ /* 0x0001e20000100800 */
[----:B------:R-:W-:Y:S01]  /*16d10*/  IMAD R5, R3, 0x22, RZ ;  /* 0x0000002203057824 */ /* 0x000fe200078e02ff */
[----:B------:R-:W-:Y:S01]  /*16d20*/  LEA.HI.X.SX32 R8, R7, R4, 0x1, P0 ;  /* 0x0000000407087211 */ /* 0x000fe200000f0eff */
[----:B------:R-:W-:Y:S01]  /*16d30*/  IMAD R7, R3, 0xe0, RZ ;  /* 0x000000e003077824 */ /* 0x000fe200078e02ff */
[----:B------:R-:W-:Y:S01]  /*16d40*/  STL [R1+0xe80], R10 ;  /* 0x000e800a01007387 */ /* 0x000fe20000100800 */
[----:B0-----:R-:W-:-:S05]  /*16d50*/  IADD3 R9, P3, R6, R2, RZ ;  /* 0x0000000206097210 */ /* 0x001fca0007f7e0ff */
[----:B------:R0:W-:Y:S04]  /*16d60*/  STL [R1+0xea4], R9 ;  /* 0x000ea40901007387 */ /* 0x0001e80000100800 */
[----:B------:R1:W-:Y:S01]  /*16d70*/  STL [R1+0xf18], R8 ;  /* 0x000f180801007387 */ /* 0x0003e20000100800 */
[----:B0-----:R-:W-:Y:S02]  /*16d80*/  IADD3 R9, P0, R5, R2, RZ ;  /* 0x0000000205097210 */ /* 0x001fe40007f1e0ff */
[----:B-1----:R-:W-:Y:S01]  /*16d90*/  LEA.HI.X.SX32 R8, R6, R4, 0x1, P4 ;  /* 0x0000000406087211 */ /* 0x002fe200020f0eff */
[----:B------:R-:W-:Y:S01]  /*16da0*/  IMAD R6, R3, 0x78, RZ ;  /* 0x0000007803067824 */ /* 0x000fe200078e02ff */
[----:B------:R-:W-:Y:S01]  /*16db0*/  IADD3 R7, P4, R7, R2, RZ ;  /* 0x0000000207077210 */ /* 0x000fe20007f9e0ff */
[----:B------:R0:W-:Y:S01]  /*16dc0*/  STL [R1+0xf2c], R9 ;  /* 0x000f2c0901007387 */ /* 0x0001e20000100800 */
[----:B------:R-:W-:-:S03]  /*16dd0*/  LEA.HI.X.SX32 R5, R5, R4, 0x1, P3 ;  /* 0x0000000405057211 */ /* 0x000fc600018f0eff */
[----:B------:R1:W-:Y:S04]  /*16de0*/  STL [R1+0xd90], R8 ;  /* 0x000d900801007387 */ /* 0x0003e80000100800 */
[----:B------:R2:W-:Y:S01]  /*16df0*/  STL [R1+0xc34], R7 ;  /* 0x000c340701007387 */ /* 0x0005e20000100800 */
[----:B0-----:R-:W-:Y:S01]  /*16e00*/  IADD3 R9, P3, R6, R2, RZ ;  /* 0x0000000206097210 */ /* 0x001fe20007f7e0ff */
[C---:B-1----:R-:W-:Y:S02]  /*16e10*/  IMAD R8, R3.reuse, 0x11, RZ ;  /* 0x0000001103087824 */ /* 0x042fe400078e02ff */
[----:B------:R0:W-:Y:S01]  /*16e20*/  STL [R1+0xea0], R5 ;  /* 0x000ea00501007387 */ /* 0x0001e20000100800 */
[C---:B--2---:R-:W-:Y:S02]  /*16e30*/  IMAD R7, R3.reuse, 0x3c, RZ ;  /* 0x0000003c03077824 */ /* 0x044fe400078e02ff */
[-C--:B------:R-:W-:Y:S01]  /*16e40*/  LEA.HI.X.SX32 R10, R8, R4.reuse, 0x1, P0 ;  /* 0x00000004080a7211 */ /* 0x080fe200000f0eff */
[----:B------:R1:W-:Y:S01]  /*16e50*/  STL [R1+0xdd4], R9 ;  /* 0x000dd40901007387 */ /* 0x0003e20000100800 */
[----:B------:R-:W-:Y:S01]  /*16e60*/  LEA.HI.X.SX32 R8, R6, R4, 0x1, P6 ;  /* 0x0000000406087211 */ /* 0x000fe200030f0eff */
[----:B------:R-:W-:-:S02]  /*16e70*/  IMAD R6, R3, 0xa0, RZ ;  /* 0x000000a003067824 */ /* 0x000fc400078e02ff */
[----:B0-----:R-:W-:Y:S01]  /*16e80*/  IMAD R5, R3, 0x1e, RZ ;  /* 0x0000001e03057824 */ /* 0x001fe200078e02ff */
[----:B------:R-:W-:Y:S01]  /*16e90*/  STL [R1+0xf28], R10 ;  /* 0x000f280a01007387 */ /* 0x000fe20000100800 */
[----:B-1----:R-:W-:-:S05]  /*16ea0*/  IADD3 R9, P0, R7, R2, RZ ;  /* 0x0000000207097210 */ /* 0x002fca0007f1e0ff */
        /* <DEDUP_REMOVED lines=13> */
[----:B--2---:R-:W-:Y:S02]  /*16f80*/  IMAD R6, R3, 0x34, RZ ;  /* 0x0000003403067824 */ /* 0x004fe400078e02ff */
[-C--:B------:R-:W-:Y:S01]  /*16f90*/  LEA.HI.X.SX32 R10, R8, R4.reuse, 0x1, P6 ;  /* 0x00000004080a7211 */ /* 0x080fe200030f0eff */
[----:B------:R1:W-:Y:S01]  /*16fa0*/  STL [R1+0xe14], R9 ;  /* 0x000e140901007387 */ /* 0x0003e20000100800 */
[----:B------:R-:W-:Y:S01]  /*16fb0*/  LEA.HI.X.SX32 R8, R7, R4, 0x1, P5 ;  /* 0x0000000407087211 */ /* 0x000fe200028f0eff */
[----:B0-----:R-:W-:-:S02]  /*16fc0*/  IMAD R5, R3, 0x1a, RZ ;  /* 0x0000001a03057824 */ /* 0x001fc400078e02ff */
[----:B------:R-:W-:Y:S01]  /*16fd0*/  STL [R1+0xf38], R10 ;  /* 0x000f380a01007387 */ /* 0x000fe20000100800 */
[----:B-1----:R-:W-:Y:S01]  /*16fe0*/  IADD3 R9, P6, R6, R2, RZ ;  /* 0x0000000206097210 */ /* 0x002fe20007fde0ff */
        /* <DEDUP_REMOVED lines=8> */
[----:B0-----:R-:W-:Y:S01]  /*17070*/  IADD3 R9, P0, R7, R2, RZ ;  /* 0x0000000207097210 */ /* 0x001fe20007f1e0ff */
[----:B------:R-:W-:Y:S01]  /*17080*/  IMAD R7, R3, 0xd, RZ ;  /* 0x0000000d03077824 */ /* 0x000fe200078e02ff */
[----:B-1----:R-:W-:-:S03]  /*17090*/  LEA.HI.X.SX32 R8, R5, R4, 0x1, P6 ;  /* 0x0000000405087211 */ /* 0x002fc600030f0eff */
[----:B------:R0:W-:Y:S01]  /*170a0*/  STL [R1+0xcb4], R9 ;  /* 0x000cb40901007387 */ /* 0x0001e20000100800 */
[----:B------:R-:W-:Y:S01]  /*170b0*/  IMAD R5, R3, 0x2c, RZ ;  /* 0x0000002c03057824 */ /* 0x000fe200078e02ff */
[----:B------:R-:W-:Y:S02]  /*170c0*/  LEA.HI.X.SX32 R7, R7, R4, 0x1, P5 ;  /* 0x0000000407077211 */ /* 0x000fe400028f0eff */
[----:B------:R1:W-:Y:S01]  /*170d0*/  STL [R1+0xee0], R8 ;  /* 0x000ee00801007387 */ /* 0x0003e20000100800 */
[C---:B0-----:R-:W-:Y:S02]  /*170e0*/  IADD3 R9, P6, R6.reuse, R2, RZ ;  /* 0x0000000206097210 */ /* 0x041fe40007fde0ff */
[----:B------:R-:W-:-:S03]  /*170f0*/  LEA.HI.X.SX32 R6, R6, R4, 0x1, P1 ;  /* 0x0000000406067211 */ /* 0x000fc600008f0eff */
[----:B------:R0:W-:Y:S01]  /*17100*/  STL [R1+0xe54], R9 ;  /* 0x000e540901007387 */ /* 0x0001e20000100800 */
[----:B-1----:R-:W-:-:S03]  /*17110*/  IMAD R8, R3, 0x16, RZ ;  /* 0x0000001603087824 */ /* 0x002fc600078e02ff */
[----:B------:R1:W-:Y:S01]  /*17120*/  STL [R1+0xf48], R7 ;  /* 0x000f480701007387 */ /* 0x0003e20000100800 */
[----:B0-----:R-:W-:Y:S01]  /*17130*/  IADD3 R9, P5, R5, R2, RZ ;  /* 0x0000000205097210 */ /* 0x001fe20007fbe0ff */
[----:B-1----:R-:W-:-:S04]  /*17140*/  IMAD R7, R3, 0x48, RZ ;  /* 0x0000004803077824 */ /* 0x002fc800078e02ff */
[----:B------:R0:W-:Y:S04]  /*17150*/  STL [R1+0xf04], R9 ;  /* 0x000f040901007387 */ /* 0x0001e80000100800 */
[----:B------:R1:W-:Y:S01]  /*17160*/  STL [R1+0xcf0], R6 ;  /* 0x000cf00601007387 */ /* 0x0003e20000100800 */
[C---:B0-----:R-:W-:Y:S02]  /*17170*/  IADD3 R9, P1, R8.reuse, R2, RZ ;  /* 0x0000000208097210 */ /* 0x041fe40007f3e0ff */
[----:B-1----:R-:W-:Y:S01]  /*17180*/  LEA.HI.X.SX32 R6, R5, R4, 0x1, P6 ;  /* 0x0000000405067211 */ /* 0x002fe200030f0eff */
[----:B------:R-:W-:Y:S01]  /*17190*/  IMAD R5, R3, 0x24, RZ ;  /* 0x0000002403057824 */ /* 0x000fe200078e02ff */
[----:B------:R-:W-:Y:S01]  /*171a0*/  IADD3 R10, P6, R7, R2, RZ ;  /* 0x00000002070a7210 */ /* 0x000fe20007fde0ff */
[----:B------:R0:W-:Y:S04]  /*171b0*/  STL [R1+0xf5c], R9 ;  /* 0x000f5c0901007387 */ /* 0x0001e80000100800 */
[----:B------:R1:W-:Y:S04]  /*171c0*/  STL [R1+0xe50], R6 ;  /* 0x000e500601007387 */ /* 0x0003e80000100800 */
[----:B------:R2:W-:Y:S01]  /*171d0*/  STL [R1+0xe94], R10 ;  /* 0x000e940a01007387 */ /* 0x0005e20000100800 */
[----:B0-----:R-:W-:Y:S01]  /*171e0*/  LEA.HI.X.SX32 R9, R8, R4, 0x1, P5 ;  /* 0x0000000408097211 */ /* 0x001fe200028f0eff */
[----:B------:R-:W-:-:S02]  /*171f0*/  IMAD R8, R3, 0x12, RZ ;  /* 0x0000001203087824 */ /* 0x000fc400078e02ff */
[----:B-1----:R-:W-:Y:S01]  /*17200*/  IMAD R6, R3, 0xb, RZ ;  /* 0x0000000b03067824 */ /* 0x002fe200078e02ff */
[----:B--2---:R-:W-:Y:S01]  /*17210*/  IADD3 R10, P5, R5, R2, RZ ;  /* 0x00000002050a7210 */ /* 0x004fe20007fbe0ff */
[----:B------:R0:W-:Y:S04]  /*17220*/  STL [R1+0xf00], R9 ;  /* 0x000f000901007387 */ /* 0x0001e80000100800 */
[----:B------:R1:W-:Y:S01]  /*17230*/  STL [R1+0xf24], R10 ;  /* 0x000f240a01007387 */ /* 0x0003e20000100800 */
[----:B0-----:R-:W-:Y:S01]  /*17240*/  LEA.HI.X.SX32 R9, R6, R4, 0x1, P1 ;  /* 0x0000000406097211 */ /* 0x001fe200008f0eff */
[----:B------:R-:W-:Y:S01]  /*17250*/  IMAD R6, R3, 0x70, RZ ;  /* 0x0000007003067824 */ /* 0x000fe200078e02ff */
[----:B-1----:R-:W-:-:S03]  /*17260*/  IADD3 R10, P1, R8, R2, RZ ;  /* 0x00000002080a7210 */ /* 0x002fc60007f3e0ff */
[----:B------:R0:W-:Y:S01]  /*17270*/  STL [R1+0xf58], R9 ;  /* 0x000f580901007387 */ /* 0x0001e20000100800 */
[----:B------:R-:W-:-:S03]  /*17280*/  LEA.HI.X.SX32 R7, R7, R4, 0x1, P2 ;  /* 0x0000000407077211 */ /* 0x000fc600010f0eff */
[----:B------:R1:W-:Y:S01]  /*17290*/  STL [R1+0xf6c], R10 ;  /* 0x000f6c0a01007387 */ /* 0x0003e20000100800 */
[----:B------:R-:W-:Y:S01]  /*172a0*/  LEA.HI.X.SX32 R5, R5, R4, 0x1, P6 ;  /* 0x0000000405057211 */ /* 0x000fe200030f0eff */
[----:B0-----:R-:W-:Y:S01]  /*172b0*/  IMAD R9, R3, 0x38, RZ ;  /* 0x0000003803097824 */ /* 0x001fe200078e02ff */
[-C--:B-1----:R-:W-:Y:S01]  /*172c0*/  IADD3 R10, P2, R6, R2.reuse, RZ ;  /* 0x00000002060a7210 */ /* 0x082fe20007f5e0ff */
[----:B------:R0:W-:Y:S03]  /*172d0*/  STL [R1+0xd70], R7 ;  /* 0x000d700701007387 */ /* 0x0001e60000100800 */
[----:B------:R-:W-:Y:S01]  /*172e0*/  IADD3 R11, P6, R9, R2, RZ ;  /* 0x00000002090b7210 */ /* 0x000fe20007fde0ff */
[----:B------:R1:W-:Y:S04]  /*172f0*/  STL [R1+0xdf4], R10 ;  /* 0x000df40a01007387 */ /* 0x0003e80000100800 */
[----:B------:R2:W-:Y:S01]  /*17300*/  STL [R1+0xe90], R5 ;  /* 0x000e900501007387 */ /* 0x0005e20000100800 */
[----:B0-----:R-:W-:Y:S01]  /*17310*/  IMAD R7, R3, 0x1c, RZ ;  /* 0x0000001c03077824 */ /* 0x001fe200078e02ff */
[----:B-1----:R-:W-:-:S02]  /*17320*/  LEA.HI.X.SX32 R10, R8, R4, 0x1, P5 ;  /* 0x00000004080a7211 */ /* 0x002fc400028f0eff */
[----:B------:R0:W-:Y:S01]  /*17330*/  STL [R1+0xed4], R11 ;  /* 0x000ed40b01007387 */ /* 0x0001e20000100800 */
[----:B--2---:R-:W-:-:S03]  /*17340*/  IMAD R5, R3, 0x9, RZ ;  /* 0x0000000903057824 */ /* 0x004fc600078e02ff */
[----:B------:R1:W-:Y:S01]  /*17350*/  STL [R1+0xf20], R10 ;  /* 0x000f200a01007387 */ /* 0x0003e20000100800 */
[----:B------:R-:W-:Y:S01]  /*17360*/  IMAD R8, R3, 0xe, RZ ;  /* 0x0000000e03087824 */ /* 0x000fe200078e02ff */
[----:B0-----:R-:W-:Y:S02]  /*17370*/  IADD3 R11, P5, R7, R2, RZ ;  /* 0x00000002070b7210 */ /* 0x001fe40007fbe0ff */
[----:B-1----:R-:W-:-:S03]  /*17380*/  LEA.HI.X.SX32 R10, R5, R4, 0x1, P1 ;  /* 0x00000004050a7211 */ /* 0x002fc600008f0eff */
[----:B------:R0:W-:Y:S01]  /*17390*/  STL [R1+0xf44], R11 ;  /* 0x000f440b01007387 */ /* 0x0001e20000100800 */
[----:B------:R-:W-:-:S03]  /*173a0*/  IMAD R5, R3, 0x50, RZ ;  /* 0x0000005003057824 */ /* 0x000fc600078e02ff */
[----:B------:R1:W-:Y:S01]  /*173b0*/  STL [R1+0xf68], R10 ;  /* 0x000f680a01007387 */ /* 0x0003e20000100800 */
[----:B0-----:R-:W-:Y:S02]  /*173c0*/  IADD3 R11, P1, R8, R2, RZ ;  /* 0x00000002080b7210 */ /* 0x001fe40007f3e0ff */
[----:B-1----:R-:W-:Y:S01]  /*173d0*/  LEA.HI.X.SX32 R10, R6, R4, 0x1, P4 ;  /* 0x00000004060a7211 */ /* 0x002fe200020f0eff */
[----:B------:R-:W-:Y:S02]  /*173e0*/  IMAD R6, R3, 0x28, RZ ;  /* 0x0000002803067824 */ /* 0x000fe400078e02ff */
[----:B------:R0:W-:Y:S01]  /*173f0*/  STL [R1+0xf7c], R11 ;  /* 0x000f7c0b01007387 */ /* 0x0001e20000100800 */
[----:B------:R-:W-:-:S03]  /*17400*/  IADD3 R12, P4, R5, R2, RZ ;  /* 0x00000002050c7210 */ /* 0x000fc60007f9e0ff */
[----:B------:R1:W-:Y:S01]  /*17410*/  STL [R1+0xc30], R10 ;  /* 0x000c300a01007387 */ /* 0x0003e20000100800 */
[----:B0-----:R-:W-:Y:S02]  /*17420*/  LEA.HI.X.SX32 R11, R9, R4, 0x1, P2 ;  /* 0x00000004090b7211 */ /* 0x001fe400010f0eff */
[----:B------:R-:W-:Y:S01]  /*17430*/  IADD3 R9, P2, R6, R2, RZ ;  /* 0x0000000206097210 */ /* 0x000fe20007f5e0ff */
[----:B-1----:R-:W-:Y:S01]  /*17440*/  IMAD R10, R3, 0x14, RZ ;  /* 0x00000014030a7824 */ /* 0x002fe200078e02ff */
[----:B------:R-:W-:Y:S01]  /*17450*/  STL [R1+0xe74], R12 ;  /* 0x000e740c01007387 */ /* 0x000fe20000100800 */
[----:B------:R-:W-:-:S03]  /*17460*/  LEA.HI.X.SX32 R7, R7, R4, 0x1, P6 ;  /* 0x0000000407077211 */ /* 0x000fc600030f0eff */
[----:B------:R0:W-:Y:S04]  /*17470*/  STL [R1+0xdf0], R11 ;  /* 0x000df00b01007387 */ /* 0x0001e80000100800 */
[----:B------:R1:W-:Y:S01]  /*17480*/  STL [R1+0xf14], R9 ;  /* 0x000f140901007387 */ /* 0x0003e20000100800 */
[----:B------:R-:W-:Y:S01]  /*17490*/  LEA.HI.X.SX32 R8, R8, R4, 0x1, P5 ;  /* 0x0000000408087211 */ /* 0x000fe200028f0eff */
[----:B0-----:R-:W-:Y:S01]  /*174a0*/  IMAD R11, R3, 0xa, RZ ;  /* 0x0000000a030b7824 */ /* 0x001fe200078e02ff */
[-C--:B-1----:R-:W-:Y:S01]  /*174b0*/  IADD3 R9, P6, R10, R2.reuse, RZ ;  /* 0x000000020a097210 */ /* 0x082fe20007fde0ff */
[----:B------:R0:W-:Y:S03]  /*174c0*/  STL [R1+0xed0], R7 ;  /* 0x000ed00701007387 */ /* 0x0001e60000100800 */
[----:B------:R-:W-:Y:S01]  /*174d0*/  IADD3 R12, P5, R11, R2, RZ ;  /* 0x000000020b0c7210 */ /* 0x000fe20007fbe0ff */
[----:B------:R1:W-:Y:S01]  /*174e0*/  STL [R1+0xf64], R9 ;  /* 0x000f640901007387 */ /* 0x0003e20000100800 */
[----:B0-----:R-:W-:-:S03]  /*174f0*/  IMAD R7, R3, 0x7, RZ ;  /* 0x0000000703077824 */ /* 0x001fc600078e02ff */
[----:B------:R0:W-:Y:S01]  /*17500*/  STL [R1+0xf40], R8 ;  /* 0x000f400801007387 */ /* 0x0001e20000100800 */
[----:B-1----:R-:W-:Y:S01]  /*17510*/  IMAD R9, R3, 0x60, RZ ;  /* 0x0000006003097824 */ /* 0x002fe200078e02ff */
[----:B------:R-:W-:Y:S02]  /*17520*/  LEA.HI.X.SX32 R7, R7, R4, 0x1, P1 ;  /* 0x0000000407077211 */ /* 0x000fe400008f0eff */
[----:B------:R1:W-:Y:S01]  /*17530*/  STL [R1+0xf8c], R12 ;  /* 0x000f8c0c01007387 */ /* 0x0003e20000100800 */
[----:B0-----:R-:W-:-:S03]  /*17540*/  IMAD R8, R3, 0x30, RZ ;  /* 0x0000003003087824 */ /* 0x001fc600078e02ff */
[----:B------:R0:W-:Y:S01]  /*17550*/  STL [R1+0xf78], R7 ;  /* 0x000f780701007387 */ /* 0x0001e20000100800 */
[----:B-1----:R-:W-:-:S05]  /*17560*/  IADD3 R12, P1, R9, R2, RZ ;  /* 0x00000002090c7210 */ /* 0x002fca0007f3e0ff */
[----:B------:R1:W-:Y:S01]  /*17570*/  STL [R1+0xe34], R12 ;  /* 0x000e340c01007387 */ /* 0x0003e20000100800 */
[-C--:B0-----:R-:W-:Y:S01]  /*17580*/  LEA.HI.X.SX32 R7, R5, R4.reuse, 0x1, P3 ;  /* 0x0000000405077211 */ /* 0x081fe200018f0eff */
[----:B------:R-:W-:Y:S01]  /*17590*/  IMAD R5, R3, 0x18, RZ ;  /* 0x0000001803057824 */ /* 0x000fe200078e02ff */
[----:B------:R-:W-:-:S03]  /*175a0*/  LEA.HI.X.SX32 R6, R6, R4, 0x1, P4 ;  /* 0x0000000406067211 */ /* 0x000fc600020f0eff */
[----:B------:R0:W-:Y:S01]  /*175b0*/  STL [R1+0xd30], R7 ;  /* 0x000d300701007387 */ /* 0x0001e20000100800 */
[-C--:B-1----:R-:W-:Y:S02]  /*175c0*/  IADD3 R12, P3, R8, R2.reuse, RZ ;  /* 0x00000002080c7210 */ /* 0x082fe40007f7e0ff */
[----:B------:R-:W-:-:S03]  /*175d0*/  IADD3 R13, P4, R5, R2, RZ ;  /* 0x00000002050d7210 */ /* 0x000fc60007f9e0ff */
[----:B------:R1:W-:Y:S01]  /*175e0*/  STL [R1+0xef4], R12 ;  /* 0x000ef40c01007387 */ /* 0x0003e20000100800 */
[----:B0-----:R-:W-:-:S03]  /*175f0*/  IMAD R7, R3, 0xc, RZ ;  /* 0x0000000c03077824 */ /* 0x001fc600078e02ff */
[----:B------:R0:W-:Y:S01]  /*17600*/  STL [R1+0xe70], R6 ;  /* 0x000e700601007387 */ /* 0x0001e20000100800 */
[----:B-1----:R-:W-:-:S03]  /*17610*/  LEA.HI.X.SX32 R12, R10, R4, 0x1, P2 ;  /* 0x000000040a0c7211 */ /* 0x002fc600010f0eff */
[----:B------:R-:W-:Y:S01]  /*17620*/  STL [R1+0xf54], R13 ;  /* 0x000f540d01007387 */ /* 0x000fe20000100800 */
[----:B------:R-:W-:Y:S01]  /*17630*/  IADD3 R14, P2, R7, R2, RZ ;  /* 0x00000002070e7210 */ /* 0x000fe20007f5e0ff */
[C---:B------:R-:W-:Y:S02]  /*17640*/  IMAD R10, R3.reuse, 0x5, RZ ;  /* 0x00000005030a7824 */ /* 0x040fe400078e02ff */
[----:B0-----:R-:W-:Y:S01]  /*17650*/  IMAD R6, R3, 0x6, RZ ;  /* 0x0000000603067824 */ /* 0x001fe200078e02ff */
[----:B------:R0:W-:Y:S04]  /*17660*/  STL [R1+0xf10], R12 ;  /* 0x000f100c01007387 */ /* 0x0001e80000100800 */
[----:B------:R-:W-:Y:S01]  /*17670*/  STL [R1+0xf84], R14 ;  /* 0x000f840e01007387 */ /* 0x000fe20000100800 */
[----:B0-----:R-:W-:-:S02]  /*17680*/  LEA.HI.X.SX32 R12, R11, R4, 0x1, P6 ;  /* 0x000000040b0c7211 */ /* 0x001fc400030f0eff */
[----:B------:R-:W-:Y:S02]  /*17690*/  IADD3 R13, P6, R6, R2, RZ ;  /* 0x00000002060d7210 */ /* 0x000fe40007fde0ff */
[-C--:B------:R-:W-:Y:S01]  /*176a0*/  LEA.HI.X.SX32 R11, R10, R4.reuse, 0x1, P5 ;  /* 0x000000040a0b7211 */ /* 0x080fe200028f0eff */
[----:B------:R0:W-:Y:S01]  /*176b0*/  STL [R1+0xf60], R12 ;  /* 0x000f600c01007387 */ /* 0x0001e20000100800 */
[----:B------:R-:W-:-:S03]  /*176c0*/  LEA.HI.X.SX32 R10, R9, R4, 0x1, P0 ;  /* 0x00000004090a7211 */ /* 0x000fc600000f0eff */
[----:B------:R-:W-:Y:S01]  /*176d0*/  STL [R1+0xf9c], R13 ;  /* 0x000f9c0d01007387 */ /* 0x000fe20000100800 */
[----:B0-----:R-:W-:-:S03]  /*176e0*/  LEA R12, P5, R3, R2, 0x7 ;  /* 0x00000002030c7211 */ /* 0x001fc600078a38ff */
[----:B------:R0:W-:Y:S01]  /*176f0*/  STL [R1+0xf88], R11 ;  /* 0x000f880b01007387 */ /* 0x0001e20000100800 */
[----:B------:R-:W-:-:S03]  /*17700*/  LEA.HI.X.SX32 R9, R8, R4, 0x1, P1 ;  /* 0x0000000408097211 */ /* 0x000fc600008f0eff */
[----:B------:R-:W-:Y:S01]  /*17710*/  STL [R1+0xdb4], R12 ;  /* 0x000db40c01007387 */ /* 0x000fe20000100800 */
[----:B------:R-:W-:-:S03]  /*17720*/  LEA.HI.X.SX32 R8, R5, R4, 0x1, P3 ;  /* 0x0000000405087211 */ /* 0x000fc600018f0eff */
[----:B------:R1:W-:Y:S01]  /*17730*/  STL [R1+0xcb0], R10 ;  /* 0x000cb00a01007387 */ /* 0x0003e20000100800 */
[----:B0-----:R-:W-:-:S05]  /*17740*/  LEA R11, P0, R3, R2, 0x6 ;  /* 0x00000002030b7211 */ /* 0x001fca00078030ff */
[----:B------:R-:W-:Y:S01]  /*17750*/  STL [R1+0xeb4], R11 ;  /* 0x000eb40b01007387 */ /* 0x000fe20000100800 */
[----:B-1----:R-:W-:-:S03]  /*17760*/  LEA R10, P1, R3, R2, 0x5 ;  /* 0x00000002030a7211 */ /* 0x002fc600078228ff */
[----:B------:R0:W-:Y:S04]  /*17770*/  STL [R1+0xe30], R9 ;  /* 0x000e300901007387 */ /* 0x0001e80000100800 */
[----:B------:R-:W-:Y:S04]  /*17780*/  STL [R1+0xf34], R10 ;  /* 0x000f340a01007387 */ /* 0x000fe80000100800 */
[----:B------:R1:W-:Y:S01]  /*17790*/  STL [R1+0xef0], R8 ;  /* 0x000ef00801007387 */ /* 0x0003e20000100800 */
[C---:B0-----:R-:W-:Y:S01]  /*177a0*/  LEA R9, P3, R3.reuse, R2, 0x4 ;  /* 0x0000000203097211 */ /* 0x041fe200078620ff */
[----:B------:R-:W-:-:S04]  /*177b0*/  IMAD.SHL.U32 R5, R3, 0x2, RZ ;  /* 0x0000000203057824 */ /* 0x000fc800078e00ff */
[----:B------:R0:W-:Y:S01]  /*177c0*/  STL [R1+0xf74], R9 ;  /* 0x000f740901007387 */ /* 0x0001e20000100800 */
[----:B-1----:R-:W-:Y:S01]  /*177d0*/  LEA.HI.X.SX32 R8, R7, R4, 0x1, P4 ;  /* 0x0000000407087211 */ /* 0x002fe200020f0eff */
[----:B------:R-:W-:-:S04]  /*177e0*/  IMAD R7, R3, 0x3, RZ ;  /* 0x0000000303077824 */ /* 0x000fc800078e02ff */
[----:B------:R1:W-:Y:S01]  /*177f0*/  STL [R1+0xf50], R8 ;  /* 0x000f500801007387 */ /* 0x0003e20000100800 */
[----:B0-----:R-:W-:-:S05]  /*17800*/  LEA R9, P4, R3, R2, 0x3 ;  /* 0x0000000203097211 */ /* 0x001fca00078818ff */
[----:B------:R0:W-:Y:S01]  /*17810*/  STL [R1+0xf94], R9 ;  /* 0x000f940901007387 */ /* 0x0001e20000100800 */
[----:B-1----:R-:W-:Y:S01]  /*17820*/  LEA.HI.X.SX32 R8, R6, R4, 0x1, P2 ;  /* 0x0000000406087211 */ /* 0x002fe200010f0eff */
[----:B------:R-:W-:-:S04]  /*17830*/  IMAD.SHL.U32 R6, R3, 0x40, RZ ;  /* 0x0000004003067824 */ /* 0x000fc800078e00ff */
[----:B------:R1:W-:Y:S01]  /*17840*/  STL [R1+0xf80], R8 ;  /* 0x000f800801007387 */ /* 0x0003e20000100800 */
[----:B0-----:R-:W-:Y:S02]  /*17850*/  IADD3 R9, P2, R5, R2, RZ ;  /* 0x0000000205097210 */ /* 0x001fe40007f5e0ff */
[----:B------:R-:W-:-:S03]  /*17860*/  LEA.HI.X.SX32 R6, R6, R4, 0x1, P5 ;  /* 0x0000000406067211 */ /* 0x000fc600028f0eff */
[----:B------:R0:W-:Y:S01]  /*17870*/  STL [R1+0xfac], R9 ;  /* 0x000fac0901007387 */ /* 0x0001e20000100800 */
[----:B-1----:R-:W-:Y:S02]  /*17880*/  LEA.HI.X.SX32 R8, R7, R4, 0x1, P6 ;  /* 0x0000000407087211 */ /* 0x002fe400030f0eff */
[C---:B------:R-:W-:Y:S02]  /*17890*/  LEA R7, P6, R3.reuse, R2, 0x2 ;  /* 0x0000000203077211 */ /* 0x040fe400078c10ff */
[----:B------:R1:W5:Y:S01]  /*178a0*/  LDL.LU R2, [R1+0x12ec] ;  /* 0x0012ec0001027983 */ /* 0x0003620000300800 */
[----:B0-----:R-:W-:-:S03]  /*178b0*/  IMAD.SHL.U32 R9, R3, 0x20, RZ ;  /* 0x0000002003097824 */ /* 0x001fc600078e00ff */
[----:B------:R0:W-:Y:S04]  /*178c0*/  STL [R1+0xf98], R8 ;  /* 0x000f980801007387 */ /* 0x0001e80000100800 */
[----:B------:R2:W-:Y:S01]  /*178d0*/  STL [R1+0xfa4], R7 ;  /* 0x000fa40701007387 */ /* 0x0005e20000100800 */
[----:B------:R-:W-:-:S03]  /*178e0*/  LEA.HI.X.SX32 R10, R9, R4, 0x1, P0 ;  /* 0x00000004090a7211 */ /* 0x000fc600000f0eff */
[----:B------:R3:W-:Y:S01]  /*178f0*/  STL [R1+0xdb0], R6 ;  /* 0x000db00601007387 */ /* 0x0007e20000100800 */
[C---:B0-----:R-:W-:Y:S02]  /*17900*/  IMAD.SHL.U32 R8, R3.reuse, 0x10, RZ ;  /* 0x0000001003087824 */ /* 0x041fe400078e00ff */
[----:B--2---:R-:W-:-:S03]  /*17910*/  IMAD.SHL.U32 R7, R3, 0x8, RZ ;  /* 0x0000000803077824 */ /* 0x004fc600078e00ff */
[-C--:B------:R-:W-:Y:S01]  /*17920*/  LEA.HI.X.SX32 R9, R8, R4.reuse, 0x1, P1 ;  /* 0x0000000408097211 */ /* 0x080fe200008f0eff */
[----:B---3--:R-:W-:Y:S01]  /*17930*/  IMAD.SHL.U32 R6, R3, 0x4, RZ ;  /* 0x0000000403067824 */ /* 0x008fe200078e00ff */
[-C--:B------:R-:W-:Y:S01]  /*17940*/  LEA.HI.X.SX32 R8, R7, R4.reuse, 0x1, P3 ;  /* 0x0000000407087211 */ /* 0x080fe200018f0eff */
[----:B------:R-:W-:Y:S03]  /*17950*/  STL [R1+0xeb0], R10 ;  /* 0x000eb00a01007387 */ /* 0x000fe60000100800 */
[-C--:B------:R-:W-:Y:S02]  /*17960*/  LEA.HI.X.SX32 R7, R6, R4.reuse, 0x1, P4 ;  /* 0x0000000406077211 */ /* 0x080fe400020f0eff */
[-C--:B------:R-:W-:Y:S01]  /*17970*/  LEA.HI.X.SX32 R6, R3, R4.reuse, 0x1, P2 ;  /* 0x0000000403067211 */ /* 0x080fe200010f0eff */
[----:B------:R-:W-:Y:S01]  /*17980*/  STL [R1+0xf30], R9 ;  /* 0x000f300901007387 */ /* 0x000fe20000100800 */
[----:B------:R-:W-:-:S03]  /*17990*/  LEA.HI.X.SX32 R3, R5, R4, 0x1, P6 ;  /* 0x0000000405037211 */ /* 0x000fc600030f0eff */
[----:B------:R-:W-:Y:S04]  /*179a0*/  STL [R1+0xf70], R8 ;  /* 0x000f700801007387 */ /* 0x000fe80000100800 */
[----:B------:R-:W-:Y:S04]  /*179b0*/  STL [R1+0xf90], R7 ;  /* 0x000f900701007387 */ /* 0x000fe80000100800 */
[----:B------:R0:W-:Y:S04]  /*179c0*/  STL [R1+0xfa8], R6 ;  /* 0x000fa80601007387 */ /* 0x0001e80000100800 */
[----:B------:R-:W-:Y:S04]  /*179d0*/  STL [R1+0x2fc], RZ ;  /* 0x0002fcff01007387 */ /* 0x000fe80000100800 */
[----:B------:R2:W-:Y:S04]  /*179e0*/  STL [R1+0xfa0], R3 ;  /* 0x000fa00301007387 */ /* 0x0005e80000100800 */
        /* <DEDUP_REMOVED lines=24> */
[----:B0-----:R-:W3:Y:S04]  /*17b70*/  LDL R6, [R1+0x38c] ;  /* 0x00038c0001067983 */ /* 0x001ee80000100800 */
[----:B------:R-:W-:Y:S04]  /*17b80*/  STL [R1+0x260], RZ ;  /* 0x000260ff01007387 */ /* 0x000fe80000100800 */
[----:B------:R-:W-:Y:S04]  /*17b90*/  STL [R1+0x264], RZ ;  /* 0x000264ff01007387 */ /* 0x000fe80000100800 */
[----:B------:R-:W-:Y:S04]  /*17ba0*/  STL [R1+0x268], RZ ;  /* 0x000268ff01007387 */ /* 0x000fe80000100800 */
[----:B------:R-:W-:Y:S04]  /*17bb0*/  STL [R1+0x26c], RZ ;  /* 0x00026cff01007387 */ /* 0x000fe80000100800 */
[----:B------:R-:W4:Y:S04]  /*17bc0*/  LDL R5, [R1+0x388] ;  /* 0x0003880001057983 */ /* 0x000f280000100800 */
[----:B------:R-:W0:Y:S04]  /*17bd0*/  S2R R4, SR_TID.X ;  /* 0x0000000000047919 */ /* 0x000e280000002100 */
[----:B------:R-:W-:Y:S04]  /*17be0*/  STL [R1+0x290], RZ ;  /* 0x000290ff01007387 */ /* 0x000fe80000100800 */
[----:B------:R-:W-:Y:S04]  /*17bf0*/  STL [R1+0x294], RZ ;  /* 0x000294ff01007387 */ /* 0x000fe80000100800 */
[----:B------:R-:W-:Y:S04]  /*17c00*/  STL [R1+0x298], RZ ;  /* 0x000298ff01007387 */ /* 0x000fe80000100800 */
[----:B------:R-:W-:Y:S04]  /*17c10*/  STL [R1+0x29c], RZ ;  /* 0x00029cff01007387 */ /* 0x000fe80000100800 */
[----:B------:R-:W-:Y:S01]  /*17c20*/  STL [R1+0x2a0], RZ ;  /* 0x0002a0ff01007387 */ /* 0x000fe20000100800 */
[----:B0-----:R-:W-:-:S03]  /*17c30*/  LOP3.LUT R4, R4, 0x3f, RZ, 0xc0, !PT ;  /* 0x0000003f04047812 */ /* 0x001fc600078ec0ff */
[----:B------:R-:W-:Y:S04]  /*17c40*/  STL [R1+0x2a4], RZ ;  /* 0x0002a4ff01007387 */ /* 0x000fe80000100800 */
[----:B------:R-:W-:Y:S01]  /*17c50*/  STL [R1+0x2a8], RZ ;  /* 0x0002a8ff01007387 */ /* 0x000fe20000100800 */
[----:B------:R-:W-:-:S03]  /*17c60*/  IMAD.SHL.U32 R4, R4, 0x2, RZ ;  /* 0x0000000204047824 */ /* 0x000fc600078e00ff */
[----:B------:R-:W-:Y:S04]  /*17c70*/  STL [R1+0x2ac], RZ ;  /* 0x0002acff01007387 */ /* 0x000fe80000100800 */
[----:B------:R-:W-:Y:S04]  /*17c80*/  STL [R1+0x2b0], RZ ;  /* 0x0002b0ff01007387 */ /* 0x000fe80000100800 */
[----:B------:R-:W-:Y:S01]  /*17c90*/  STL [R1+0x2b4], RZ ;  /* 0x0002b4ff01007387 */ /* 0x000fe20000100800 */
[----:B--2---:R-:W-:-:S03]  /*17ca0*/  LOP3.LUT R3, R4, 0x20, RZ, 0x3c, !PT ;  /* 0x0000002004037812 */ /* 0x004fc600078e3cff */
[----:B------:R-:W-:Y:S01]  /*17cb0*/  STL [R1+0x2b8], RZ ;  /* 0x0002b8ff01007387 */ /* 0x000fe20000100800 */
[----:B------:R-:W-:-:S03]  /*17cc0*/  LOP3.LUT R3, R4, 0x50, RZ, 0x3c, !PT ;  /* 0x0000005004037812 */ /* 0x000fc600078e3cff */
[----:B------:R-:W-:Y:S04]  /*17cd0*/  STL [R1+0x2bc], RZ ;  /* 0x0002bcff01007387 */ /* 0x000fe80000100800 */
[----:B------:R-:W-:Y:S04]  /*17ce0*/  STL [R1+0x280], RZ ;  /* 0x000280ff01007387 */ /* 0x000fe80000100800 */
[----:B------:R-:W-:Y:S04]  /*17cf0*/  STL [R1+0x284], RZ ;  /* 0x000284ff01007387 */ /* 0x000fe80000100800 */
[----:B------:R-:W-:Y:S01]  /*17d00*/  STL [R1+0x288], RZ ;  /* 0x000288ff01007387 */ /* 0x000fe20000100800 */
[----:B------:R-:W-:-:S03]  /*17d10*/  LOP3.LUT R7, R4, 0x30, RZ, 0x3c, !PT ;  /* 0x0000003004077812 */ /* 0x000fc600078e3cff */
        /* <DEDUP_REMOVED lines=9> */
[C---:B---3--:R-:W-:Y:S02]  /*17db0*/  LOP3.LUT R3, R6.reuse, 0x20, RZ, 0x3c, !PT ;  /* 0x0000002006037812 */ /* 0x048fe400078e3cff */
[----:B------:R-:W-:-:S03]  /*17dc0*/  LOP3.LUT R7, R6, 0x40, RZ, 0x3c, !PT ;  /* 0x0000004006077812 */ /* 0x000fc600078e3cff */
[----:B------:R4:W-:Y:S01]  /*17dd0*/  STL [R1+0x10e8], R3 ;  /* 0x0010e80301007387 */ /* 0x0009e20000100800 */
[----:B------:R-:W-:-:S03]  /*17de0*/  LOP3.LUT R4, R6, 0x60, RZ, 0x3c, !PT ;  /* 0x0000006006047812 */ /* 0x000fc600078e3cff */
[----:B------:R1:W-:Y:S01]  /*17df0*/  STL [R1+0x10e4], R7 ;  /* 0x0010e40701007387 */ /* 0x0003e20000100800 */
[----:B----4-:R-:W-:-:S05]  /*17e00*/  LOP3.LUT R3, R5, 0x40, RZ, 0x3c, !PT ;  /* 0x0000004005037812 */ /* 0x010fca00078e3cff */
[----:B------:R1:W-:Y:S04]  /*17e10*/  STL [R1+0x10dc], R3 ;  /* 0x0010dc0301007387 */ /* 0x0003e80000100800 */
[----:B------:R1:W-:Y:S02]  /*17e20*/  STL [R1+0x10e0], R4 ;  /* 0x0010e00401007387 */ /* 0x0003e40000100800 */
.L_x_2:
[----:B-----5:R-:W2:Y:S01]  /*17e30*/  LDL R5, [R1+0x460] ;  /* 0x0004600001057983 */ /* 0x020ea20000100800 */
[----:B-1----:R-:W-:-:S03]  /*17e40*/  IMAD.MOV.U32 R3, RZ, RZ, c[0x0][0x180] ;  /* 0x00006000ff037624 */ /* 0x002fc600078e00ff */
[----:B0-2---:R0:W-:Y:S04]  /*17e50*/  STL [R1+0x2ae0], R5 ;  /* 0x002ae00501007387 */ /* 0x0051e80000100800 */
[----:B------:R-:W2:Y:S04]  /*17e60*/  LDL R4, [R1+0x464] ;  /* 0x0004640001047983 */ /* 0x000ea80000100800 */
[----:B0-----:R-:W3:Y:S04]  /*17e70*/  LDL R5, [R1+0x4c0] ;  /* 0x0004c00001057983 */ /* 0x001ee80000100800 */
[----:B------:R-:W-:Y:S04]  /*17e80*/  STL [R1+0x2ac0], R17 ;  /* 0x002ac01101007387 */ /* 0x000fe80000100800 */
        /* <DEDUP_REMOVED lines=14> */
[----:B------:R0:W-:Y:S04]  /*17f70*/  STL [R1+0x2adc], R21 ;  /* 0x002adc1501007387 */ /* 0x0001e80000100800 */
        /* <DEDUP_REMOVED lines=133> */
[----:B-----5:R-:W-:Y:S04]  /*187d0*/  STL [R1+0x143c], R2 ;  /* 0x00143c0201007387 */ /* 0x020fe80000100800 */
        /* <DEDUP_REMOVED lines=63> */
[----:B------:R-:W-:Y:S01]  /*18bd0*/  STL [R1+0x27d8], R2 ;  /* 0x0027d80201007387 */ /* 0x000fe20000100800 */
[----:B---3--:R-:W-:-:S03]  /*18be0*/  IMAD R3, R5, -0x80, R3 ;  /* 0xffffff8005037824 */ /* 0x008fc600078e0203 */
[----:B------:R-:W-:Y:S04]  /*18bf0*/  STL [R1+0x27e0], R2 ;  /* 0x0027e00201007387 */ /* 0x000fe80000100800 */
[----:B------:R-:W-:Y:S04]  /*18c00*/  STL [R1+0x27e8], R2 ;  /* 0x0027e80201007387 */ /* 0x000fe80000100800 */
[----:B------:R-:W-:Y:S04]  /*18c10*/  STL [R1+0x27f0], R2 ;  /* 0x0027f00201007387 */ /* 0x000fe80000100800 */
[----:B------:R-:W-:Y:S04]  /*18c20*/  STL [R1+0x1434], R0 ;  /* 0x0014340001007387 */ /* 0x000fe80000100800 */
[----:B------:R-:W2:Y:S01]  /*18c30*/  LDL.LU R5, [R1+0x2ae0] ;  /* 0x002ae00001057983 */ /* 0x000ea20000300800 */
[----:B------:R-:W-:-:S02]  /*18c40*/  ISETP.GT.AND P2, PT, R3, RZ, PT ;  /* 0x000000ff0300720c */ /* 0x000fc40003f44270 */
[----:B0-----:R-:W-:-:S11]  /*18c50*/  PRMT R21, RZ, 0x7610, R21 ;  /* 0x00007610ff157816 */ /* 0x001fd60000000015 */
[----:B--2---:R-:W2:Y:S01]  /*18c60*/  @P2 LDG.E.U16 R21, [R4.64] ;  /* 0x0000000404152981 */ /* 0x004ea2000c1e1500 */
[----:B------:R-:W-:-:S03]  /*18c70*/  ISETP.GT.AND P3, PT, R3, 0x1, PT ;  /* 0x000000010300780c */ /* 0x000fc60003f64270 */
[----:B--2---:R0:W-:Y:S04]  /*18c80*/  STL [R1+0x488], R21 ;  /* 0x0004881501007387 */ /* 0x0041e80000100800 */
[----:B0-----:R-:W2:Y:S04]  /*18c90*/  LDL.LU R21, [R1+0x2adc] ;  /* 0x002adc0001157983 */ /* 0x001ea80000300800 */
[----:B------:R-:W3:Y:S04]  /*18ca0*/  LDL R4, [R1+0xfa8] ;  /* 0x000fa80001047983 */ /* 0x000ee80000100800 */
[----:B------:R-:W3:Y:S01]  /*18cb0*/  LDL R5, [R1+0xfac] ;  /* 0x000fac0001057983 */ /* 0x000ee20000100800 */
[----:B------:R-:W-:-:S02]  /*18cc0*/  PRMT R19, RZ, 0x7610, R19 ;  /* 0x00007610ff137816 */ /* 0x000fc40000000013 */
[----:B---3--:R-:W-:-:S04]  /*18cd0*/  @P3 LOP3.LUT R5, R5, R4, RZ, 0x3c, !PT ;  /* 0x0000000405053212 */ /* 0x008fc800078e3cff */
[----:B------:R-:W-:-:S04]  /*18ce0*/  @P3 LOP3.LUT R4, R5, R4, RZ, 0x3c, !PT ;  /* 0x0000000405043212 */ /* 0x000fc800078e3cff */
[----:B------:R-:W-:-:S05]  /*18cf0*/  @P3 LOP3.LUT R5, R5, R4, RZ, 0x3c, !PT ;  /* 0x0000000405053212 */ /* 0x000fca00078e3cff */
[----:B------:R-:W3:Y:S01]  /*18d00*/  @P3 LDG.E.U16 R19, [R4.64] ;  /* 0x0000000404133981 */ /* 0x000ee2000c1e1500 */
[----:B------:R-:W-:-:S03]  /*18d10*/  ISETP.GT.AND P4, PT, R3, 0x2, PT ;  /* 0x000000020300780c */ /* 0x000fc60003f84270 */
[----:B---3--:R0:W-:Y:S04]  /*18d20*/  STL [R1+0x4b4], R19 ;  /* 0x0004b41301007387 */ /* 0x0081e80000100800 */
[----:B0-----:R-:W3:Y:S04]  /*18d30*/  LDL.LU R19, [R1+0x2ad8] ;  /* 0x002ad80001137983 */ /* 0x001ee80000300800 */
[----:B------:R-:W4:Y:S04]  /*18d40*/  LDL R4, [R1+0xfa0] ;  /* 0x000fa00001047983 */ /* 0x000f280000100800 */
[----:B------:R-:W4:Y:S01]  /*18d50*/  LDL R5, [R1+0xfa4] ;  /* 0x000fa40001057983 */ /* 0x000f220000100800 */
[----:B------:R-:W-:-:S02]  /*18d60*/  PRMT R17, RZ, 0x7610, R17 ;  /* 0x00007610ff117816 */ /* 0x000fc40000000011 */
[----:B----4-:R-:W-:-:S04]  /*18d70*/  @P4 LOP3.LUT R5, R5, R4, RZ, 0x3c, !PT ;  /* 0x0000000405054212 */ /* 0x010fc800078e3cff */
[----:B------:R-:W-:-:S04]  /*18d80*/  @P4 LOP3.LUT R4, R5, R4, RZ, 0x3c, !PT ;  /* 0x0000000405044212 */ /* 0x000fc800078e3cff */
[----:B------:R-:W-:-:S05]  /*18d90*/  @P4 LOP3.LUT R5, R5, R4, RZ, 0x3c, !PT ;  /* 0x0000000405054212 */ /* 0x000fca00078e3cff */
[----:B------:R-:W4:Y:S01]  /*18da0*/  @P4 LDG.E.U16 R17, [R4.64] ;  /* 0x0000000404114981 */ /* 0x000f22000c1e1500 */
[----:B------:R-:W-:-:S03]  /*18db0*/  ISETP.GT.AND P1, PT, R3, 0x3, PT ;  /* 0x000000030300780c */ /* 0x000fc60003f24270 */
[----:B----4-:R0:W-:Y:S04]  /*18dc0*/  STL [R1+0x4b0], R17 ;  /* 0x0004b01101007387 */ /* 0x0101e80000100800 */
[----:B0-----:R-:W4:Y:S04]  /*18dd0*/  LDL.LU R17, [R1+0x2ad4] ;  /* 0x002ad40001117983 */ /* 0x001f280000300800 */
[----:B------:R-:W2:Y:S04]  /*18de0*/  LDL R4, [R1+0xf98] ;  /* 0x000f980001047983 */ /* 0x000ea80000100800 */
[----:B------:R-:W2:Y:S01]  /*18df0*/  LDL R5, [R1+0xf9c] ;  /* 0x000f9c0001057983 */ /* 0x000ea20000100800 */
[----:B---3--:R-:W-:-:S02]  /*18e00*/  PRMT R19, RZ, 0x7610, R19 ;  /* 0x00007610ff137816 */ /* 0x008fc40000000013 */
[----:B--2---:R-:W-:-:S04]  /*18e10*/  @P1 LOP3.LUT R5, R5, R4, RZ, 0x3c, !PT ;  /* 0x0000000405051212 */ /* 0x004fc800078e3cff */
[----:B------:R-:W-:-:S04]  /*18e20*/  @P1 LOP3.LUT R4, R5, R4, RZ, 0x3c, !PT ;  /* 0x0000000405041212 */ /* 0x000fc800078e3cff */
[----:B------:R-:W-:-:S05]  /*18e30*/  @P1 LOP3.LUT R5, R5, R4, RZ, 0x3c, !PT ;  /* 0x0000000405051212 */ /* 0x000fca00078e3cff */
[----:B------:R-:W2:Y:S01]  /*18e40*/  @P1 LDG.E.U16 R19, [R4.64] ;  /* 0x0000000404131981 */ /* 0x000ea2000c1e1500 */
[----:B------:R-:W-:-:S03]  /*18e50*/  ISETP.GT.AND P0, PT, R3, 0x4, PT ;  /* 0x000000040300780c */ /* 0x000fc60003f04270 */
[----:B--2---:R0:W-:Y:S04]  /*18e60*/  STL [R1+0x4ac], R19 ;  /* 0x0004ac1301007387 */ /* 0x0041e80000100800 */
[----:B0-----:R-:W2:Y:S04]  /*18e70*/  LDL.LU R19, [R1+0x2ad0] ;  /* 0x002ad00001137983 */ /* 0x001ea80000300800 */
[----:B------:R-:W3:Y:S04]  /*18e80*/  LDL R4, [R1+0xf90] ;  /* 0x000f900001047983 */ /* 0x000ee80000100800 */
[----:B------:R-:W3:Y:S01]  /*18e90*/  LDL R5, [R1+0xf94] ;  /* 0x000f940001057983 */ /* 0x000ee20000100800 */
[----:B----4-:R-:W-:-:S02]  /*18ea0*/  PRMT R17, RZ, 0x7610, R17 ;  /* 0x00007610ff117816 */ /* 0x010fc40000000011 */
        /* <DEDUP_REMOVED lines=17> */
[----:B------:R-:W3:Y:S04]  /*18fc0*/  LDL R4, [R1+0xf80] ;  /* 0x000f800001047983 */ /* 0x000ee80000100800 */
[----:B------:R-:W3:Y:S01]  /*18fd0*/  LDL R5, [R1+0xf84] ;  /* 0x000f840001057983 */ /* 0x000ee20000100800 */
[----:B--2---:R-:W-:-:S02]  /*18fe0*/  PRMT R19, RZ, 0x7610, R19 ;  /* 0x00007610ff137816 */ /* 0x004fc40000000013 */
[----:B---3--:R-:W-:-:S04]  /*18ff0*/  @P3 LOP3.LUT R5, R5, R4, RZ, 0x3c, !PT ;  /* 0x0000000405053212 */ /* 0x008fc800078e3cff */
        /* <DEDUP_REMOVED lines=16> */
[----:B------:R-:W2:Y:S04]  /*19100*/  LDL R4, [R1+0xf70] ;  /* 0x000f700001047983 */ /* 0x000ea80000100800 */
[----:B------:R-:W2:Y:S01]  /*19110*/  LDL R5, [R1+0xf74] ;  /* 0x000f740001057983 */ /* 0x000ea20000100800 */
[----:B---3--:R-:W-:-:S02]  /*19120*/  PRMT R17, RZ, 0x7610, R17 ;  /* 0x00007610ff117816 */ /* 0x008fc40000000011 */
[----:B--2---:R-:W-:-:S04]  /*19130*/  @P1 LOP3.LUT R5, R5, R4, RZ, 0x3c, !PT ;  /* 0x0000000405051212 */ /* 0x004fc800078e3cff */
[----:B------:R-:W-:-:S04]  /*19140*/  @P1 LOP3.LUT R4, R5, R4, RZ, 0x3c, !PT ;  /* 0x0000000405041212 */ /* 0x000fc800078e3cff */
[----:B------:R-:W-:-:S05]  /*19150*/  @P1 LOP3.LUT R5, R5, R4, RZ, 0x3c, !PT ;  /* 0x0000000405051212 */ /* 0x000fca00078e3cff */
[----:B------:R0:W2:Y:S04]  /*19160*/  @P1 LDG.E.U16 R17, [R4.64] ;  /* 0x0000000404111981 */ /* 0x0000a8000c1e1500 */
[----:B0-----:R-:W3:Y:S04]  /*19170*/  LDL R4, [R1+0xf68] ;  /* 0x000f680001047983 */ /* 0x001ee80000100800 */
[----:B------:R-:W3:Y:S01]  /*19180*/  LDL R5, [R1+0xf6c] ;  /* 0x000f6c0001057983 */ /* 0x000ee20000100800 */
[----:B------:R-:W-:Y:S02]  /*19190*/  ISETP.GT.AND P0, PT, R3, 0x9, PT ;  /* 0x000000090300780c */ /* 0x000fe40003f04270 */
[----:B------:R-:W-:-:S11]  /*191a0*/  PRMT R19, RZ, 0x7610, R19 ;  /* 0x00007610ff137816 */ /* 0x000fd60000000013 */
        /* <DEDUP_REMOVED lines=9> */
[----:B------:R-:W-:-:S02]  /*19240*/  PRMT R23, RZ, 0x7610, R23 ;  /* 0x00007610ff177816 */ /* 0x000fc40000000017 */
[----:B--2---:R-:W-:-:S04]  /*19250*/  @P2 LOP3.LUT R5, R5, R4, RZ, 0x3c, !PT ;  /* 0x0000000405052212 */ /* 0x004fc800078e3cff */
[----:B------:R-:W-:-:S04]  /*19260*/  @P2 LOP3.LUT R4, R5, R4, RZ, 0x3c, !PT ;  /* 0x0000000405042212 */ /* 0x000fc800078e3cff */
[----:B------:R-:W-:-:S05]  /*19270*/  @P2 LOP3.LUT R5, R5, R4, RZ, 0x3c, !PT ;  /* 0x0000000405052212 */ /* 0x000fca00078e3cff */
[----:B------:R-:W2:Y:S01]  /*19280*/  @P2 LDG.E.U16 R23, [R4.64] ;  /* 0x0000000404172981 */ /* 0x000ea2000c1e1500 */
[----:B------:R-:W-:-:S03]  /*19290*/  ISETP.GT.AND P3, PT, R3, 0xb, PT ;  /* 0x0000000b0300780c */ /* 0x000fc60003f64270 */
[----:B--2---:R0:W-:Y:S04]  /*192a0*/  STL [R1+0x494], R23 ;  /* 0x0004941701007387 */ /* 0x0041e80000100800 */
[----:B0-----:R-:W2:Y:S04]  /*192b0*/  LDL.LU R23, [R1+0x2ab8] ;  /* 0x002ab80001177983 */ /* 0x001ea80000300800 */
[----:B------:R-:W2:Y:S04]  /*192c0*/  LDL R4, [R1+0xf58] ;  /* 0x000f580001047983 */ /* 0x000ea80000100800 */
[----:B------:R-:W2:Y:S01]  /*192d0*/  LDL R5, [R1+0xf5c] ;  /* 0x000f5c0001057983 */ /* 0x000ea20000100800 */
[----:B----4-:R-:W-:-:S02]  /*192e0*/  PRMT R21, RZ, 0x7610, R21 ;  /* 0x00007610ff157816 */ /* 0x010fc40000000015 */
[----:B--2---:R-:W-:-:S04]  /*192f0*/  @P3 LOP3.LUT R5, R5, R4, RZ, 0x3c, !PT ;  /* 0x0000000405053212 */ /* 0x004fc800078e3cff */
[----:B------:R-:W-:-:S04]  /*19300*/  @P3 LOP3.LUT R4, R5, R4, RZ, 0x3c, !PT ;  /* 0x0000000405043212 */ /* 0x000fc800078e3cff */
[----:B------:R-:W-:-:S05]  /*19310*/  @P3 LOP3.LUT R5, R5, R4, RZ, 0x3c, !PT ;  /* 0x0000000405053212 */ /* 0x000fca00078e3cff */
[----:B------:R-:W2:Y:S01]  /*19320*/  @P3 LDG.E.U16 R21, [R4.64] ;  /* 0x0000000404153981 */ /* 0x000ea2000c1e1500 */
[----:B------:R-:W-:-:S03]  /*19330*/  ISETP.GT.AND P4, PT, R3, 0xc, PT ;  /* 0x0000000c0300780c */ /* 0x000fc60003f84270 */
[----:B--2---:R0:W-:Y:S04]  /*19340*/  STL [R1+0x490], R21 ;  /* 0x0004901501007387 */ /* 0x0041e80000100800 */
[----:B0-----:R-:W2:Y:S04]  /*19350*/  LDL.LU R21, [R1+0x2ab4] ;  /* 0x002ab40001157983 */ /* 0x001ea80000300800 */
[----:B------:R-:W4:Y:S04]  /*19360*/  LDL R4, [R1+0xf50] ;  /* 0x000f500001047983 */ /* 0x000f280000100800 */
[----:B------:R-:W4:Y:S01]  /*19370*/  LDL R5, [R1+0xf54] ;  /* 0x000f540001057983 */ /* 0x000f220000100800 */
[----:B---3--:R-:W-:-:S02]  /*19380*/  PRMT R19, RZ, 0x7610, R19 ;  /* 0x00007610ff137816 */ /* 0x008fc40000000013 */
[----:B----4-:R-:W-:-:S04]  /*19390*/  @P4 LOP3.LUT R5, R5, R4, RZ, 0x3c, !PT ;  /* 0x0000000405054212 */ /* 0x010fc800078e3cff */
        /* <DEDUP_REMOVED lines=8> */
[----:B--2---:R-:W-:-:S02]  /*19420*/  PRMT R21, RZ, 0x7610, R21 ;  /* 0x00007610ff157816 */ /* 0x004fc40000000015 */
[----:B----4-:R-:W-:-:S04]  /*19430*/  @P1 LOP3.LUT R5, R5, R4, RZ, 0x3c, !PT ;  /* 0x0000000405051212 */ /* 0x010fc800078e3cff */
        /* <DEDUP_REMOVED lines=110> */
[----:B------:R0:W3:Y:S04]  /*19b20*/  @P0 LDG.E.U16 R21, [R4.64] ;  /* 0x0000000404150981 */ /* 0x0000e8000c1e1500 */
[----:B0-----:R-:W2:Y:S04]  /*19b30*/  LDL R4, [R1+0xee8] ;  /* 0x000ee80001047983 */ /* 0x001ea80000100800 */
[----:B------:R-:W2:Y:S01]  /*19b40*/  LDL R5, [R1+0xeec] ;  /* 0x000eec0001057983 */ /* 0x000ea20000100800 */
[----:B------:R-:W-:Y:S02]  /*19b50*/  ISETP.GT.AND P2, PT, R3, 0x19, PT ;  /* 0x000000190300780c */ /* 0x000fe40003f44270 */
[----:B------:R-:W-:-:S11]  /*19b60*/  PRMT R27, RZ, 0x7610, R27 ;  /* 0x00007610ff1b7816 */ /* 0x000fd6000000001b */
        /* <DEDUP_REMOVED lines=77> */
[----:B----4-:R-:W-:-:S11]  /*1a040*/  PRMT R27, RZ, 0x7610, R27 ;  /* 0x00007610ff1b7816 */ /* 0x010fd6000000001b */
        /* <DEDUP_REMOVED lines=69> */
[----:B--2---:R-:W-:-:S02]  /*1a4a0*/  PRMT R25, RZ, 0x7610, R25 ;  /* 0x00007610ff197816 */ /* 0x004fc40000000019 */
[----:B---3--:R-:W-:-:S04]  /*1a4b0*/  @P2 LOP3.LUT R5, R5, R4, RZ, 0x3c, !PT ;  /* 0x0000000405052212 */ /* 0x008fc800078e3cff */
        /* <DEDUP_REMOVED lines=846> */
[----:B---3--:R-:W-:Y:S04]  /*1d9a0*/  STL [R1+0xc0], R8 ;  /* 0x0000c00801007387 */ /* 0x008fe80000100800 */
[----:B------:R-:W3:Y:S04]  /*1d9b0*/  LDL R4, [R1+0xbc0] ;  /* 0x000bc00001047983 */ /* 0x000ee80000100800 */
[----:B------:R-:W3:Y:S01]  /*1d9c0*/  LDL R5, [R1+0xbc4] ;  /* 0x000bc40001057983 */ /* 0x000ee20000100800 */
[----:B--2---:R-:W-:Y:S02]  /*1d9d0*/  PRMT R7, RZ, 0x7610, R7 ;  /* 0x00007610ff077816 */ /* 0x004fe40000000007 */
        /* <DEDUP_REMOVED lines=8> */
[----:B------:R-:W3:Y:S04]  /*1da60*/  LDL R5, [R1+0xbbc] ;  /* 0x000bbc0001057983 */ /* 0x000ee80000100800 */
[----:B------:R-:W0:Y:S01]  /*1da70*/  S2R R8, SR_TID.X ;  /* 0x0000000000087919 */ /* 0x000e220000002100 */
[----:B--2---:R-:W-:-:S02]  /*1da80*/  PRMT R7, RZ, 0x7610, R7 ;  /* 0x00007610ff077816 */ /* 0x004fc40000000007 */
[----:B---3--:R-:W-:-:S04]  /*1da90*/  @P1 LOP3.LUT R5, R5, R4, RZ, 0x3c, !PT ;  /* 0x0000000405051212 */ /* 0x008fc800078e3cff */
[----:B------:R-:W-:-:S04]  /*1daa0*/  @P1 LOP3.LUT R4, R5, R4, RZ, 0x3c, !PT ;  /* 0x0000000405041212 */ /* 0x000fc800078e3cff */
[----:B------:R-:W-:-:S05]  /*1dab0*/  @P1 LOP3.LUT R5, R5, R4, RZ, 0x3c, !PT ;  /* 0x0000000405051212 */ /* 0x000fca00078e3cff */
[----:B------:R-:W2:Y:S01]  /*1dac0*/  @P1 LDG.E.U16 R7, [R4.64] ;  /* 0x0000000404071981 */ /* 0x000ea2000c1e1500 */
[----:B0-----:R-:W-:-:S04]  /*1dad0*/  LOP3.LUT R8, R8, 0x3f, RZ, 0xc0, !PT ;  /* 0x0000003f08087812 */ /* 0x001fc800078ec0ff */
[C---:B------:R-:W-:Y:S02]  /*1dae0*/  ISETP.GE.AND P0, PT, R8.reuse, R3, PT ;  /* 0x000000030800720c */ /* 0x040fe40003f06270 */
[----:B------:R-:W-:-:S04]  /*1daf0*/  LOP3.LUT R8, R8, 0x40, RZ, 0xfc, !PT ;  /* 0x0000004008087812 */ /* 0x000fc800078efcff */
[----:B------:R-:W-:Y:S01]  /*1db00*/  ISETP.GE.AND P1, PT, R8, R3, PT ;  /* 0x000000030800720c */ /* 0x000fe20003f26270 */
[----:B------:R-:W-:Y:S06]  /*1db10*/  BAR.SYNC.DEFER_BLOCKING 0x0 ;  /* 0x0000000000007b1d */ /* 0x000fec0000010000 */
[----:B--2---:R0:W-:Y:S04]  /*1db20*/  STL [R1+0xb8], R7 ;  /* 0x0000b80701007387 */ /* 0x0041e80000100800 */
[----:B0-----:R-:W2:Y:S04]  /*1db30*/  LDL.LU R7, [R1+0x2904] ;  /* 0x0029040001077983 */ /* 0x001ea80000300800 */
[----:B------:R-:W3:Y:S04]  /*1db40*/  LDL R4, [R1+0x10a8] ;  /* 0x0010a80001047983 */ /* 0x000ee80000100800 */
[----:B------:R-:W3:Y:S04]  /*1db50*/  LDL R5, [R1+0x10b4] ;  /* 0x0010b40001057983 */ /* 0x000ee80000100800 */
[----:B------:R-:W4:Y:S01]  /*1db60*/  LDL.LU R8, [R1+0x2900] ;  /* 0x0029000001087983 */ /* 0x000f220000300800 */
[----:B---3--:R-:W-:-:S04]  /*1db70*/  @!P0 LOP3.LUT R5, R5, R4, RZ, 0x3c, !PT ;  /* 0x0000000405058212 */ /* 0x008fc800078e3cff */
[C---:B------:R-:W-:Y:S02]  /*1db80*/  @!P0 LOP3.LUT R4, R5.reuse, R4, RZ, 0x3c, !PT ;  /* 0x0000000405048212 */ /* 0x040fe400078e3cff */
[----:B----4-:R-:W-:Y:S02]  /*1db90*/  PRMT R8, RZ, 0x7610, R8 ;  /* 0x00007610ff087816 */ /* 0x010fe40000000008 */
[----:B------:R-:W-:-:S05]  /*1dba0*/  @!P0 LOP3.LUT R5, R5, R4, RZ, 0x3c, !PT ;  /* 0x0000000405058212 */ /* 0x000fca00078e3cff */
[----:B------:R-:W3:Y:S04]  /*1dbb0*/  @!P0 LDG.E.U16 R8, [R4.64] ;  /* 0x0000000404088981 */ /* 0x000ee8000c1e1500 */
[----:B---3--:R0:W-:Y:S04]  /*1dbc0*/  STL [R1+0x4bc], R8 ;  /* 0x0004bc0801007387 */ /* 0x0081e80000100800 */
[----:B0-----:R-:W3:Y:S04]  /*1dbd0*/  LDL.LU R8, [R1+0x28fc] ;  /* 0x0028fc0001087983 */ /* 0x001ee80000300800 */
[----:B------:R-:W4:Y:S04]  /*1dbe0*/  LDL R4, [R1+0xbb0] ;  /* 0x000bb00001047983 */ /* 0x000f280000100800 */
[----:B------:R-:W4:Y:S01]  /*1dbf0*/  LDL R5, [R1+0xbb4] ;  /* 0x000bb40001057983 */ /* 0x000f220000100800 */
[----:B---3--:R-:W-:-:S02]  /*1dc00*/  PRMT R8, RZ, 0x7610, R8 ;  /* 0x00007610ff087816 */ /* 0x008fc40000000008 */
[----:B----4-:R-:W-:-:S04]  /*1dc10*/  @!P0 LOP3.LUT R5, R5, R4, RZ, 0x3c, !PT ;  /* 0x0000000405058212 */ /* 0x010fc800078e3cff */
[----:B------:R-:W-:-:S04]  /*1dc20*/  @!P0 LOP3.LUT R4, R5, R4, RZ, 0x3c, !PT ;  /* 0x0000000405048212 */ /* 0x000fc800078e3cff */
        /* <DEDUP_REMOVED lines=100> */
[----:B------:R0:W3:Y:S04]  /*1e270*/  @!P1 LDG.E.U16 R8, [R4.64] ;  /* 0x0000000404089981 */ /* 0x0000e8000c1e1500 */
[----:B0-----:R-:W4:Y:S04]  /*1e280*/  LDL R4, [R1+0x8b0] ;  /* 0x0008b00001047983 */ /* 0x001f280000100800 */
[----:B------:R-:W4:Y:S01]  /*1e290*/  LDL R5, [R1+0x8b4] ;  /* 0x0008b40001057983 */ /* 0x000f220000100800 */
[----:B--2---:R-:W-:Y:S02]  /*1e2a0*/  PRMT R7, RZ, 0x7610, R7 ;  /* 0x00007610ff077816 */ /* 0x004fe40000000007 */
[----:B----4-:R-:W-:-:S04]  /*1e2b0*/  @!P0 LOP3.LUT R5, R5, R4, RZ, 0x3c, !PT ;  /* 0x0000000405058212 */ /* 0x010fc800078e3cff */
[----:B------:R-:W-:-:S04]  /*1e2c0*/  @!P0 LOP3.LUT R4, R5, R4, RZ, 0x3c, !PT ;  /* 0x0000000405048212 */ /* 0x000fc800078e3cff */
[----:B------:R-:W-:-:S05]  /*1e2d0*/  @!P0 LOP3.LUT R5, R5, R4, RZ, 0x3c, !PT ;  /* 0x0000000405058212 */ /* 0x000fca00078e3cff */
[----:B------:R-:W2:Y:S04]  /*1e2e0*/  @!P0 LDG.E.U16 R7, [R4.64] ;  /* 0x0000000404078981 */ /* 0x000ea8000c1e1500 */
[----:B---3--:R0:W-:Y:S04]  /*1e2f0*/  STL [R1+0x88], R8 ;  /* 0x0000880801007387 */ /* 0x0081e80000100800 */
[----:B0-----:R-:W3:Y:S04]  /*1e300*/  LDL R8, [R1+0x7ac] ;  /* 0x0007ac0001087983 */ /* 0x001ee80000100800 */
[----:B--2---:R0:W-:Y:S04]  /*1e310*/  STL [R1+0x84], R7 ;  /* 0x0000840701007387 */ /* 0x0041e80000100800 */
[----:B0-----:R-:W2:Y:S04]  /*1e320*/  LDL.LU R7, [R1+0x28cc] ;  /* 0x0028cc0001077983 */ /* 0x001ea80000300800 */
[----:B------:R-:W4:Y:S04]  /*1e330*/  LDL R4, [R1+0x8a8] ;  /* 0x0008a80001047983 */ /* 0x000f280000100800 */
[----:B------:R-:W4:Y:S01]  /*1e340*/  LDL R5, [R1+0x8ac] ;  /* 0x0008ac0001057983 */ /* 0x000f220000100800 */
[----:B--2---:R-:W-:-:S02]  /*1e350*/  PRMT R7, RZ, 0x7610, R7 ;  /* 0x00007610ff077816 */ /* 0x004fc40000000007 */
[----:B----4-:R-:W-:-:S04]  /*1e360*/  @!P1 LOP3.LUT R5, R5, R4, RZ, 0x3c, !PT ;  /* 0x0000000405059212 */ /* 0x010fc800078e3cff */
[----:B------:R-:W-:-:S04]  /*1e370*/  @!P1 LOP3.LUT R4, R5, R4, RZ, 0x3c, !PT ;  /* 0x0000000405049212 */ /* 0x000fc800078e3cff */
[----:B------:R-:W-:-:S05]  /*1e380*/  @!P1 LOP3.LUT R5, R5, R4, RZ, 0x3c, !PT ;  /* 0x0000000405059212 */ /* 0x000fca00078e3cff */
[----:B------:R-:W2:Y:S04]  /*1e390*/  @!P1 LDG.E.U16 R7, [R4.64] ;  /* 0x0000000404079981 */ /* 0x000ea8000c1e1500 */
[----:B--2---:R0:W-:Y:S04]  /*1e3a0*/  STL [R1+0x80], R7 ;  /* 0x0000800701007387 */ /* 0x0041e80000100800 */
[----:B0-----:R-:W2:Y:S04]  /*1e3b0*/  LDL.LU R7, [R1+0x28c8] ;  /* 0x0028c80001077983 */ /* 0x001ea80000300800 */
[----:B------:R-:W4:Y:S04]  /*1e3c0*/  LDL R4, [R1+0x830] ;  /* 0x0008300001047983 */ /* 0x000f280000100800 */
[----:B------:R-:W4:Y:S01]  /*1e3d0*/  LDL R5, [R1+0x834] ;  /* 0x0008340001057983 */ /* 0x000f220000100800 */
[----:B------:R-:W-:-:S02]  /*1e3e0*/  PRMT R9, RZ, 0x7610, R9 ;  /* 0x00007610ff097816 */ /* 0x000fc40000000009 */
[----:B----4-:R-:W-:-:S04]  /*1e3f0*/  @!P0 LOP3.LUT R5, R5, R4, RZ, 0x3c, !PT ;  /* 0x0000000405058212 */ /* 0x010fc800078e3cff */
[----:B------:R-:W-:-:S04]  /*1e400*/  @!P0 LOP3.LUT R4, R5, R4, RZ, 0x3c, !PT ;  /* 0x0000000405048212 */ /* 0x000fc800078e3cff */
[----:B------:R-:W-:-:S05]  /*1e410*/  @!P0 LOP3.LUT R5, R5, R4, RZ, 0x3c, !PT ;  /* 0x0000000405058212 */ /* 0x000fca00078e3cff */
[----:B------:R-:W4:Y:S04]  /*1e420*/  @!P0 LDG.E.U16 R9, [R4.64] ;  /* 0x0000000404098981 */ /* 0x000f28000c1e1500 */
[----:B----4-:R0:W-:Y:S04]  /*1e430*/  STL [R1+0x7c], R9 ;  /* 0x00007c0901007387 */ /* 0x0101e80000100800 */
[----:B0-----:R-:W4:Y:S04]  /*1e440*/  LDL.LU R9, [R1+0x28c4] ;  /* 0x0028c40001097983 */ /* 0x001f280000300800 */
[----:B------:R-:W3:Y:S04]  /*1e450*/  LDL R4, [R1+0x828] ;  /* 0x0008280001047983 */ /* 0x000ee80000100800 */
[----:B------:R-:W3:Y:S01]  /*1e460*/  LDL R5, [R1+0x82c] ;  /* 0x00082c0001057983 */ /* 0x000ee20000100800 */
[----:B--2---:R-:W-:-:S02]  /*1e470*/  PRMT R7, RZ, 0x7610, R7 ;  /* 0x00007610ff077816 */ /* 0x004fc40000000007 */
[----:B---3--:R-:W-:-:S04]  /*1e480*/  @!P1 LOP3.LUT R5, R5, R4, RZ, 0x3c, !PT ;  /* 0x0000000405059212 */ /* 0x008fc800078e3cff */
[----:B------:R-:W-:-:S04]  /*1e490*/  @!P1 LOP3.LUT R4, R5, R4, RZ, 0x3c, !PT ;  /* 0x0000000405049212 */ /* 0x000fc800078e3cff */
[----:B------:R-:W-:-:S05]  /*1e4a0*/  @!P1 LOP3.LUT R5, R5, R4, RZ, 0x3c, !PT ;  /* 0x0000000405059212 */ /* 0x000fca00078e3cff */
[----:B------:R0:W2:Y:S04]  /*1e4b0*/  @!P1 LDG.E.U16 R7, [R4.64] ;  /* 0x0000000404079981 */ /* 0x0000a8000c1e1500 */
[----:B0-----:R-:W3:Y:S04]  /*1e4c0*/  LDL R4, [R1+0x7b0] ;  /* 0x0007b00001047983 */ /* 0x001ee80000100800 */
[----:B------:R-:W3:Y:S01]  /*1e4d0*/  LDL R5, [R1+0x7b4] ;  /* 0x0007b40001057983 */ /* 0x000ee20000100800 */
[----:B------:R-:W-:Y:S02]  /*1e4e0*/  PRMT R6, RZ, 0x7610, R6 ;  /* 0x00007610ff067816 */ /* 0x000fe40000000006 */
[----:B---3--:R-:W-:-:S04]  /*1e4f0*/  @!P0 LOP3.LUT R5, R5, R4, RZ, 0x3c, !PT ;  /* 0x0000000405058212 */ /* 0x008fc800078e3cff */
[----:B------:R-:W-:-:S04]  /*1e500*/  @!P0 LOP3.LUT R4, R5, R4, RZ, 0x3c, !PT ;  /* 0x0000000405048212 */ /* 0x000fc800078e3cff */
[----:B------:R-:W-:-:S05]  /*1e510*/  @!P0 LOP3.LUT R5, R5, R4, RZ, 0x3c, !PT ;  /* 0x0000000405058212 */ /* 0x000fca00078e3cff */
[----:B------:R-:W3:Y:S04]  /*1e520*/  @!P0 LDG.E.U16 R6, [R4.64] ;  /* 0x0000000404068981 */ /* 0x000ee8000c1e1500 */
[----:B--2---:R0:W-:Y:S04]  /*1e530*/  STL [R1+0x78], R7 ;  /* 0x0000780701007387 */ /* 0x0041e80000100800 */
[----:B0-----:R-:W2:Y:S04]  /*1e540*/  LDL R7, [R1+0x6b4] ;  /* 0x0006b40001077983 */ /* 0x001ea80000100800 */
[----:B---3--:R0:W-:Y:S04]  /*1e550*/  STL [R1+0x74], R6 ;  /* 0x0000740601007387 */ /* 0x0081e80000100800 */
[----:B0-----:R-:W3:Y:S04]  /*1e560*/  LDL.LU R6, [R1+0x28c0] ;  /* 0x0028c00001067983 */ /* 0x001ee80000300800 */
[----:B------:R-:W2:Y:S01]  /*1e570*/  LDL R5, [R1+0x7a8] ;  /* 0x0007a80001057983 */ /* 0x000ea20000100800 */
[----:B------:R-:W-:Y:S01]  /*1e580*/  PRMT R0, RZ, 0x7610, R0 ;  /* 0x00007610ff007816 */ /* 0x000fe20000000000 */
[----:B------:R-:W-:Y:S01]  /*1e590*/  @!P1 IMAD.MOV.U32 R4, RZ, RZ, R8 ;  /* 0x000000ffff049224 */ /* 0x000fe200078e0008 */
[----:B------:R-:W-:Y:S01]  /*1e5a0*/  PRMT R24, RZ, 0x7610, R24 ;  /* 0x00007610ff187816 */ /* 0x000fe20000000018 */
[----:B------:R-:W3:Y:S04]  /*1e5b0*/  LDL R8, [R1+0x630] ;  /* 0x0006300001087983 */ /* 0x000ee80000100800 */
[----:B--2---:R0:W2:Y:S04]  /*1e5c0*/  @!P1 LDG.E.U16 R0, [R4.64] ;  /* 0x0000000404009981 */ /* 0x0040a8000c1e1500 */
[----:B0-----:R-:W2:Y:S04]  /*1e5d0*/  LDL R4, [R1+0x730] ;  /* 0x0007300001047983 */ /* 0x001ea80000100800 */
[----:B------:R-:W2:Y:S02]  /*1e5e0*/  LDL R5, [R1+0x734] ;  /* 0x0007340001057983 */ /* 0x000ea40000100800 */
[----:B--2---:R-:W-:-:S04]  /*1e5f0*/  @!P0 LOP3.LUT R5, R5, R4, RZ, 0x3c, !PT ;  /* 0x0000000405058212 */ /* 0x004fc800078e3cff */
[----:B------:R-:W-:-:S04]  /*1e600*/  @!P0 LOP3.LUT R4, R5, R4, RZ, 0x3c, !PT ;  /* 0x0000000405048212 */ /* 0x000fc800078e3cff */
[----:B------:R-:W-:-:S05]  /*1e610*/  @!P0 LOP3.LUT R5, R5, R4, RZ, 0x3c, !PT ;  /* 0x0000000405058212 */ /* 0x000fca00078e3cff */
[----:B------:R-:W2:Y:S04]  /*1e620*/  @!P0 LDG.E.U16 R24, [R4.64] ;  /* 0x0000000404188981 */ /* 0x000ea8000c1e1500 */
[----:B------:R0:W-:Y:S04]  /*1e630*/  STL [R1+0x70], R0 ;  /* 0x0000700001007387 */ /* 0x0001e80000100800 */
[----:B0-----:R-:W3:Y:S04]  /*1e640*/  LDL R0, [R1+0x634] ;  /* 0x0006340001007983 */ /* 0x001ee80000100800 */
[----:B--2---:R0:W-:Y:S04]  /*1e650*/  STL [R1+0x6c], R24 ;  /* 0x00006c1801007387 */ /* 0x0041e80000100800 */
[----:B0-----:R-:W2:Y:S04]  /*1e660*/  LDL.LU R24, [R1+0x28bc] ;  /* 0x0028bc0001187983 */ /* 0x001ea80000300800 */
[----:B------:R-:W2:Y:S04]  /*1e670*/  LDL R4, [R1+0x728] ;  /* 0x0007280001047983 */ /* 0x000ea80000100800 */
[----:B------:R-:W2:Y:S01]  /*1e680*/  LDL R5, [R1+0x72c] ;  /* 0x00072c0001057983 */ /* 0x000ea20000100800 */
[----:B----4-:R-:W-:-:S02]  /*1e690*/  PRMT R9, RZ, 0x7610, R9 ;  /* 0x00007610ff097816 */ /* 0x010fc40000000009 */
[----:B--2---:R-:W-:-:S04]  /*1e6a0*/  @!P1 LOP3.LUT R5, R5, R4, RZ, 0x3c, !PT ;  /* 0x0000000405059212 */ /* 0x004fc800078e3cff */
[----:B------:R-:W-:-:S04]  /*1e6b0*/  @!P1 LOP3.LUT R4, R5, R4, RZ, 0x3c, !PT ;  /* 0x0000000405049212 */ /* 0x000fc800078e3cff */
[----:B------:R-:W-:-:S05]  /*1e6c0*/  @!P1 LOP3.LUT R5, R5, R4, RZ, 0x3c, !PT ;  /* 0x0000000405059212 */ /* 0x000fca00078e3cff */
[----:B------:R0:W2:Y:S04]  /*1e6d0*/  @!P1 LDG.E.U16 R9, [R4.64] ;  /* 0x0000000404099981 */ /* 0x0000a8000c1e1500 */
[----:B0-----:R-:W4:Y:S01]  /*1e6e0*/  LDL R5, [R1+0x6b0] ;  /* 0x0006b00001057983 */ /* 0x001f220000100800 */
[----:B---3--:R-:W-:Y:S01]  /*1e6f0*/  PRMT R6, RZ, 0x7610, R6 ;  /* 0x00007610ff067816 */ /* 0x008fe20000000006 */
[----:B------:R-:W-:Y:S02]  /*1e700*/  @!P0 IMAD.MOV.U32 R4, RZ, RZ, R7 ;  /* 0x000000ffff048224 */ /* 0x000fe400078e0007 */
[----:B--2---:R0:W-:Y:S01]  /*1e710*/  STL [R1+0x68], R9 ;  /* 0x0000680901007387 */ /* 0x0041e20000100800 */
[----:B------:R-:W-:Y:S02]  /*1e720*/  PRMT R22, RZ, 0x7610, R22 ;  /* 0x00007610ff167816 */ /* 0x000fe40000000016 */
[----:B------:R-:W-:Y:S01]  /*1e730*/  PRMT R16, RZ, 0x7610, R16 ;  /* 0x00007610ff107816 */ /* 0x000fe20000000010 */
[----:B------:R-:W2:Y:S04]  /*1e740*/  LDL R7, [R1+0x5a8] ;  /* 0x0005a80001077983 */ /* 0x000ea80000100800 */
[----:B----4-:R1:W3:Y:S04]  /*1e750*/  @!P0 LDG.E.U16 R6, [R4.64] ;  /* 0x0000000404068981 */ /* 0x0102e8000c1e1500 */
[----:B0-----:R-:W4:Y:S04]  /*1e760*/  LDL R9, [R1+0x5b4] ;  /* 0x0005b40001097983 */ /* 0x001f280000100800 */
[----:B-1----:R-:W2:Y:S04]  /*1e770*/  LDL R4, [R1+0x6a8] ;  /* 0x0006a80001047983 */ /* 0x002ea80000100800 */
[----:B------:R-:W2:Y:S02]  /*1e780*/  LDL R5, [R1+0x6ac] ;  /* 0x0006ac0001057983 */ /* 0x000ea40000100800 */
[----:B--2---:R-:W-:-:S04]  /*1e790*/  @!P1 LOP3.LUT R5, R5, R4, RZ, 0x3c, !PT ;  /* 0x0000000405059212 */ /* 0x004fc800078e3cff */
[----:B------:R-:W-:-:S04]  /*1e7a0*/  @!P1 LOP3.LUT R4, R5, R4, RZ, 0x3c, !PT ;  /* 0x0000000405049212 */ /* 0x000fc800078e3cff */
[----:B------:R-:W-:-:S05]  /*1e7b0*/  @!P1 LOP3.LUT R5, R5, R4, RZ, 0x3c, !PT ;  /* 0x0000000405059212 */ /* 0x000fca00078e3cff */
[----:B------:R0:W2:Y:S02]  /*1e7c0*/  @!P1 LDG.E.U16 R22, [R4.64] ;  /* 0x0000000404169981 */ /* 0x0000a4000c1e1500 */
[----:B0-----:R-:W-:Y:S02]  /*1e7d0*/  @!P0 IMAD.MOV.U32 R4, RZ, RZ, R0 ;  /* 0x000000ffff048224 */ /* 0x001fe400078e0000 */
[----:B------:R-:W-:-:S05]  /*1e7e0*/  @!P0 IMAD.MOV.U32 R5, RZ, RZ, R8 ;  /* 0x000000ffff058224 */ /* 0x000fca00078e0008 */
[----:B------:R-:W4:Y:S04]  /*1e7f0*/  @!P0 LDG.E.U16 R16, [R4.64] ;  /* 0x0000000404108981 */ /* 0x000f28000c1e1500 */
[----:B---3--:R0:W-:Y:S04]  /*1e800*/  STL [R1+0x64], R6 ;  /* 0x0000640601007387 */ /* 0x0081e80000100800 */
[----:B0-----:R-:W3:Y:S04]  /*1e810*/  LDL R6, [R1+0x5ac] ;  /* 0x0005ac0001067983 */ /* 0x001ee80000100800 */
[----:B--2---:R0:W-:Y:S04]  /*1e820*/  STL [R1+0x60], R22 ;  /* 0x0000601601007387 */ /* 0x0041e80000100800 */
[----:B0-----:R-:W2:Y:S04]  /*1e830*/  LDL.LU R22, [R1+0x28b8] ;  /* 0x0028b80001167983 */ /* 0x001ea80000300800 */
[----:B------:R-:W2:Y:S04]  /*1e840*/  LDL R8, [R1+0x530] ;  /* 0x0005300001087983 */ /* 0x000ea80000100800 */
[----:B------:R-:W2:Y:S04]  /*1e850*/  LDL R0, [R1+0x534] ;  /* 0x0005340001007983 */ /* 0x000ea80000100800 */
[----:B----4-:R0:W-:Y:S04]  /*1e860*/  STL [R1+0x4], R16 ;  /* 0x0000041001007387 */ /* 0x0101e80000100800 */
[----:B0-----:R-:W4:Y:S04]  /*1e870*/  LDL.LU R16, [R1+0x28b4] ;  /* 0x0028b40001107983 */ /* 0x001f280000300800 */
[----:B------:R-:W2:Y:S04]  /*1e880*/  LDL R4, [R1+0x628] ;  /* 0x0006280001047983 */ /* 0x000ea80000100800 */
[----:B------:R-:W2:Y:S01]  /*1e890*/  LDL R5, [R1+0x62c] ;  /* 0x00062c0001057983 */ /* 0x000ea20000100800 */
[----:B------:R-:W-:-:S02]  /*1e8a0*/  PRMT R11, RZ, 0x7610, R11 ;  /* 0x00007610ff0b7816 */ /* 0x000fc4000000000b */
[----:B--2---:R-:W-:-:S04]  /*1e8b0*/  @!P1 LOP3.LUT R5, R5, R4, RZ, 0x3c, !PT ;  /* 0x0000000405059212 */ /* 0x004fc800078e3cff */
[----:B------:R-:W-:-:S04]  /*1e8c0*/  @!P1 LOP3.LUT R4, R5, R4, RZ, 0x3c, !PT ;  /* 0x0000000405049212 */ /* 0x000fc800078e3cff */
[----:B------:R-:W-:-:S05]  /*1e8d0*/  @!P1 LOP3.LUT R5, R5, R4, RZ, 0x3c, !PT ;  /* 0x0000000405059212 */ /* 0x000fca00078e3cff */
[----:B------:R-:W2:Y:S01]  /*1e8e0*/  @!P1 LDG.E.U16 R11, [R4.64] ;  /* 0x00000004040b9981 */ /* 0x000ea2000c1e1500 */
[----:B------:R-:W-:-:S03]  /*1e8f0*/  PRMT R24, RZ, 0x7610, R24 ;  /* 0x00007610ff187816 */ /* 0x000fc60000000018 */
[----:B--2---:R0:W-:Y:S04]  /*1e900*/  STL [R1], R11 ;  /* 0x0000000b01007387 */ /* 0x0041e80000100800 */
[----:B0-----:R-:W2:Y:S04]  /*1e910*/  LDL.LU R11, [R1+0x28b0] ;  /* 0x0028b000010b7983 */ /* 0x001ea80000300800 */
[----:B------:R-:W2:Y:S01]  /*1e920*/  LDL R5, [R1+0x5b0] ;  /* 0x0005b00001057983 */ /* 0x000ea20000100800 */
[----:B------:R-:W-:Y:S01]  /*1e930*/  @!P0 IMAD.MOV.U32 R4, RZ, RZ, R9 ;  /* 0x000000ffff048224 */ /* 0x000fe200078e0009 */
[----:B------:R-:W-:-:S04]  /*1e940*/  PRMT R22, RZ, 0x7610, R22 ;  /* 0x00007610ff167816 */ /* 0x000fc80000000016 */
[----:B--2---:R3:W2:Y:S02]  /*1e950*/  @!P0 LDG.E.U16 R24, [R4.64] ;  /* 0x0000000404188981 */ /* 0x0046a4000c1e1500 */
[----:B---3--:R-:W-:Y:S02]  /*1e960*/  @!P1 IMAD.MOV.U32 R4, RZ, RZ, R6 ;  /* 0x000000ffff049224 */ /* 0x008fe400078e0006 */
[----:B------:R-:W-:-:S05]  /*1e970*/  @!P1 IMAD.MOV.U32 R5, RZ, RZ, R7 ;  /* 0x000000ffff059224 */ /* 0x000fca00078e0007 */
[----:B------:R0:W3:Y:S01]  /*1e980*/  @!P1 LDG.E.U16 R22, [R4.64] ;  /* 0x0000000404169981 */ /* 0x0000e2000c1e1500 */
[----:B----4-:R-:W-:Y:S01]  /*1e990*/  PRMT R16, RZ, 0x7610, R16 ;  /* 0x00007610ff107816 */ /* 0x010fe20000000010 */
[----:B0-----:R-:W-:Y:S02]  /*1e9a0*/  @!P0 IMAD.MOV.U32 R4, RZ, RZ, R0 ;  /* 0x000000ffff048224 */ /* 0x001fe400078e0000 */
[----:B------:R-:W-:-:S05]  /*1e9b0*/  @!P0 IMAD.MOV.U32 R5, RZ, RZ, R8 ;  /* 0x000000ffff058224 */ /* 0x000fca00078e0008 */
[----:B------:R0:W4:Y:S04]  /*1e9c0*/  @!P0 LDG.E.U16 R16, [R4.64] ;  /* 0x0000000404108981 */ /* 0x000128000c1e1500 */
[----:B--2---:R1:W-:Y:S04]  /*1e9d0*/  STL [R1+0x2844], R24 ;  /* 0x0028441801007387 */ /* 0x0043e80000100800 */
[----:B------:R-:W2:Y:S04]  /*1e9e0*/  LDL R7, [R1+0xfb8] ;  /* 0x000fb80001077983 */ /* 0x000ea80000100800 */
[----:B------:R-:W2:Y:S04]  /*1e9f0*/  LDL R6, [R1+0xfc4] ;  /* 0x000fc40001067983 */ /* 0x000ea80000100800 */
[----:B-1----:R-:W2:Y:S04]  /*1ea00*/  LDL R24, [R1+0x52c] ;  /* 0x00052c0001187983 */ /* 0x002ea80000100800 */
[----:B---3--:R-:W-:Y:S04]  /*1ea10*/  STL [R1+0x2848], R22 ;  /* 0x0028481601007387 */ /* 0x008fe80000100800 */
[----:B------:R-:W3:Y:S04]  /*1ea20*/  LDL R9, [R1+0x1038] ;  /* 0x0010380001097983 */ /* 0x000ee80000100800 */
[----:B------:R-:W3:Y:S04]  /*1ea30*/  LDL R8, [R1+0x1044] ;  /* 0x0010440001087983 */ /* 0x000ee80000100800 */
[----:B------:R-:W3:Y:S04]  /*1ea40*/  LDL.LU R0, [R1+0xba4] ;  /* 0x000ba40001007983 */ /* 0x000ee80000300800 */
[----:B0-----:R-:W3:Y:S01]  /*1ea50*/  LDL R5, [R1+0x528] ;  /* 0x0005280001057983 */ /* 0x001ee20000100800 */
[----:B------:R-:W-:Y:S01]  /*1ea60*/  PRMT R3, RZ, 0x7610, R3 ;  /* 0x00007610ff037816 */ /* 0x000fe20000000003 */
[----:B--2---:R-:W-:-:S05]  /*1ea70*/  @!P1 IMAD.MOV.U32 R4, RZ, RZ, R24 ;  /* 0x000000ffff049224 */ /* 0x004fca00078e0018 */
[----:B---3--:R0:W2:Y:S04]  /*1ea80*/  @!P1 LDG.E.U16 R3, [R4.64] ;  /* 0x0000000404039981 */ /* 0x0080a8000c1e1500 */
[----:B----4-:R1:W-:Y:S04]  /*1ea90*/  STL [R1+0x284c], R16 ;  /* 0x00284c1001007387 */ /* 0x0103e80000100800 */
[----:B------:R-:W3:Y:S01]  /*1eaa0*/  LDL R24, [R1+0x104c] ;  /* 0x00104c0001187983 */ /* 0x000ee20000100800 */
[----:B0-----:R-:W-:-:S03]  /*1eab0*/  PRMT R4, RZ, 0x7610, R4 ;  /* 0x00007610ff047816 */ /* 0x001fc60000000004 */
[----:B-1----:R-:W4:Y:S04]  /*1eac0*/  LDL R16, [R1+0xba0] ;  /* 0x000ba00001107983 */ /* 0x002f280000100800 */
[----:B------:R0:W3:Y:S04]  /*1ead0*/  @!P0 LDG.E.U16 R4, [R6.64] ;  /* 0x0000000406048981 */ /* 0x0000e8000c1e1500 */
[----:B--2---:R-:W-:Y:S04]  /*1eae0*/  STL [R1+0x2850], R3 ;  /* 0x0028500301007387 */ /* 0x004fe80000100800 */
[----:B0-----:R-:W2:Y:S04]  /*1eaf0*/  LDL R6, [R1+0xfc0] ;  /* 0x000fc00001067983 */ /* 0x001ea80000100800 */
[----:B------:R-:W2:Y:S01]  /*1eb00*/  LDL R7, [R1+0xfcc] ;  /* 0x000fcc0001077983 */ /* 0x000ea20000100800 */
[----:B------:R-:W-:-:S02]  /*1eb10*/  PRMT R5, RZ, 0x7610, R5 ;  /* 0x00007610ff057816 */ /* 0x000fc40000000005 */
[----:B--2---:R-:W-:-:S04]  /*1eb20*/  @!P1 LOP3.LUT R7, R7, R6, RZ, 0x3c, !PT ;  /* 0x0000000607079212 */ /* 0x004fc800078e3cff */
[----:B------:R-:W-:-:S04]  /*1eb30*/  @!P1 LOP3.LUT R6, R7, R6, RZ, 0x3c, !PT ;  /* 0x0000000607069212 */ /* 0x000fc800078e3cff */
[----:B------:R-:W-:-:S05]  /*1eb40*/  @!P1 LOP3.LUT R7, R7, R6, RZ, 0x3c, !PT ;  /* 0x0000000607079212 */ /* 0x000fca00078e3cff */
[----:B------:R0:W2:Y:S04]  /*1eb50*/  @!P1 LDG.E.U16 R5, [R6.64] ;  /* 0x0000000406059981 */ /* 0x0000a8000c1e1500 */
[----:B---3--:R-:W-:Y:S01]  /*1eb60*/  STL [R1+0x2854], R4 ;  /* 0x0028540401007387 */ /* 0x008fe20000100800 */
[----:B0-----:R-:W-:-:S06]  /*1eb70*/  PRMT R6, RZ, 0x7610, R6 ;  /* 0x00007610ff067816 */ /* 0x001fcc0000000006 */
[----:B------:R0:W3:Y:S04]  /*1eb80*/  @!P0 LDG.E.U16 R6, [R8.64] ;  /* 0x0000000408068981 */ /* 0x0000e8000c1e1500 */
[----:B--2---:R-:W-:Y:S04]  /*1eb90*/  STL [R1+0x2858], R5 ;  /* 0x0028580501007387 */ /* 0x004fe80000100800 */
[----:B0-----:R-:W2:Y:S01]  /*1eba0*/  LDL R9, [R1+0x1040] ;  /* 0x0010400001097983 */ /* 0x001ea20000100800 */
[----:B------:R-:W-:Y:S01]  /*1ebb0*/  PRMT R7, RZ, 0x7610, R7 ;  /* 0x00007610ff077816 */ /* 0x000fe20000000007 */
[----:B------:R-:W-:Y:S01]  /*1ebc0*/  @!P1 IMAD.MOV.U32 R8, RZ, RZ, R24 ;  /* 0x000000ffff089224 */ /* 0x000fe200078e0018 */
[----:B------:R-:W-:-:S04]  /*1ebd0*/  PRMT R12, RZ, 0x7610, R12 ;  /* 0x00007610ff0c7816 */ /* 0x000fc8000000000c */
[----:B--2---:R0:W2:Y:S02]  /*1ebe0*/  @!P1 LDG.E.U16 R7, [R8.64] ;  /* 0x0000000408079981 */ /* 0x0040a4000c1e1500 */
[----:B0-----:R-:W-:Y:S02]  /*1ebf0*/  @!P0 IMAD.MOV.U32 R8, RZ, RZ, R0 ;  /* 0x000000ffff088224 */ /* 0x001fe400078e0000 */
[----:B----4-:R-:W-:-:S05]  /*1ec00*/  @!P0 IMAD.MOV.U32 R9, RZ, RZ, R16 ;  /* 0x000000ffff098224 */ /* 0x010fca00078e0010 */
[----:B------:R-:W4:Y:S04]  /*1ec10*/  @!P0 LDG.E.U16 R12, [R8.64] ;  /* 0x00000004080c8981 */ /* 0x000f28000c1e1500 */
[----:B---3--:R-:W-:Y:S04]  /*1ec20*/  STL [R1+0x285c], R6 ;  /* 0x00285c0601007387 */ /* 0x008fe80000100800 */
[----:B--2---:R-:W-:Y:S04]  /*1ec30*/  STL [R1+0x2860], R7 ;  /* 0x0028600701007387 */ /* 0x004fe80000100800 */
[----:B------:R-:W2:Y:S04]  /*1ec40*/  LDL R24, [R1+0xa98] ;  /* 0x000a980001187983 */ /* 0x000ea80000100800 */
[----:B------:R-:W3:Y:S04]  /*1ec50*/  LDL R16, [R1+0xa9c] ;  /* 0x000a9c0001107983 */ /* 0x000ee80000100800 */
[----:B------:R-:W-:Y:S04]  /*1ec60*/  STL [R1+0x1438], R0 ;  /* 0x0014380001007387 */ /* 0x000fe80000100800 */
        /* <DEDUP_REMOVED lines=8> */
[----:B------:R-:W2:Y:S04]  /*1ecf0*/  @!P1 LDG.E.U16 R15, [R8.64] ;  /* 0x00000004080f9981 */ /* 0x000ea8000c1e1500 */
[----:B--2---:R0:W-:Y:S04]  /*1ed00*/  STL [R1+0x58], R15 ;  /* 0x0000580f01007387 */ /* 0x0041e80000100800 */
[----:B0-----:R-:W2:Y:S04]  /*1ed10*/  LDL.LU R15, [R1+0x28a8] ;  /* 0x0028a800010f7983 */ /* 0x001ea80000300800 */
        /* <DEDUP_REMOVED lines=21> */
[----:B------:R-:W-:Y:S02]  /*1ee70*/  PRMT R10, RZ, 0x7610, R10 ;  /* 0x00007610ff0a7816 */ /* 0x000fe4000000000a */
[----:B--2---:R-:W-:-:S04]  /*1ee80*/  @!P0 LOP3.LUT R9, R9, R8, RZ, 0x3c, !PT ;  /* 0x0000000809098212 */ /* 0x004fc800078e3cff */
[----:B------:R-:W-:-:S04]  /*1ee90*/  @!P0 LOP3.LUT R8, R9, R8, RZ, 0x3c, !PT ;  /* 0x0000000809088212 */ /* 0x000fc800078e3cff */
[----:B------:R-:W-:-:S05]  /*1eea0*/  @!P0 LOP3.LUT R9, R9, R8, RZ, 0x3c, !PT ;  /* 0x0000000809098212 */ /* 0x000fca00078e3cff */
[----:B------:R3:W2:Y:S02]  /*1eeb0*/  @!P0 LDG.E.U16 R11, [R8.64] ;  /* 0x00000004080b8981 */ /* 0x0006a4000c1e1500 */
[----:B---3--:R-:W-:Y:S02]  /*1eec0*/  @!P1 IMAD.MOV.U32 R8, RZ, RZ, R16 ;  /* 0x000000ffff089224 */ /* 0x008fe400078e0010 */
[----:B------:R-:W-:-:S05]  /*1eed0*/  @!P1 IMAD.MOV.U32 R9, RZ, RZ, R24 ;  /* 0x000000ffff099224 */ /* 0x000fca00078e0018 */
[----:B------:R-:W3:Y:S04]  /*1eee0*/  @!P1 LDG.E.U16 R10, [R8.64] ;  /* 0x00000004080a9981 */ /* 0x000ee8000c1e1500 */
[----:B--2---:R0:W-:Y:S04]  /*1eef0*/  STL [R1+0x4c], R11 ;  /* 0x00004c0b01007387 */ /* 0x0041e80000100800 */
[----:B------:R-:W2:Y:S04]  /*1ef00*/  LDL R24, [R1+0x920] ;  /* 0x0009200001187983 */ /* 0x000ea80000100800 */
[----:B------:R-:W2:Y:S04]  /*1ef10*/  LDL R16, [R1+0x924] ;  /* 0x0009240001107983 */ /* 0x000ea80000100800 */
[----:B0-----:R-:W2:Y:S04]  /*1ef20*/  LDL R11, [R1+0x99c] ;  /* 0x00099c00010b7983 */ /* 0x001ea80000100800 */
[----:B---3--:R0:W-:Y:S04]  /*1ef30*/  STL [R1+0x48], R10 ;  /* 0x0000480a01007387 */ /* 0x0081e80000100800 */
[----:B0-----:R-:W3:Y:S04]  /*1ef40*/  LDL.LU R10, [R1+0x289c] ;  /* 0x00289c00010a7983 */ /* 0x001ee80000300800 */
        /* <DEDUP_REMOVED lines=16> */
[----:B0-----:R-:W4:Y:S04]  /*1f050*/  LDL R8, [R1+0x9a0] ;  /* 0x0009a00001087983 */ /* 0x001f280000100800 */
[----:B------:R-:W4:Y:S01]  /*1f060*/  LDL R9, [R1+0x9a4] ;  /* 0x0009a40001097983 */ /* 0x000f220000100800 */
[----:B------:R-:W-:Y:S02]  /*1f070*/  PRMT R26, RZ, 0x7610, R26 ;  /* 0x00007610ff1a7816 */ /* 0x000fe4000000001a */
[----:B----4-:R-:W-:-:S04]  /*1f080*/  @!P0 LOP3.LUT R9, R9, R8, RZ, 0x3c, !PT ;  /* 0x0000000809098212 */ /* 0x010fc800078e3cff */
[----:B------:R-:W-:-:S04]  /*1f090*/  @!P0 LOP3.LUT R8, R9, R8, RZ, 0x3c, !PT ;  /* 0x0000000809088212 */ /* 0x000fc800078e3cff */
[----:B------:R-:W-:-:S05]  /*1f0a0*/  @!P0 LOP3.LUT R9, R9, R8, RZ, 0x3c, !PT ;  /* 0x0000000809098212 */ /* 0x000fca00078e3cff */
[----:B------:R-:W4:Y:S04]  /*1f0b0*/  @!P0 LDG.E.U16 R26, [R8.64] ;  /* 0x00000004081a8981 */ /* 0x000f28000c1e1500 */
[----:B--2---:R0:W-:Y:S04]  /*1f0c0*/  STL [R1+0x40], R12 ;  /* 0x0000400c01007387 */ /* 0x0041e80000100800 */
[----:B0-----:R-:W2:Y:S04]  /*1f0d0*/  LDL R12, [R1+0x8a4] ;  /* 0x0008a400010c7983 */ /* 0x001ea80000100800 */
[----:B----4-:R0:W-:Y:S04]  /*1f0e0*/  STL [R1+0x3c], R26 ;  /* 0x00003c1a01007387 */ /* 0x0101e80000100800 */
[----:B0-----:R-:W4:Y:S04]  /*1f0f0*/  LDL.LU R26, [R1+0x2894] ;  /* 0x00289400011a7983 */ /* 0x001f280000300800 */
[----:B------:R-:W2:Y:S01]  /*1f100*/  LDL R9, [R1+0x998] ;  /* 0x0009980001097983 */ /* 0x000ea20000100800 */
[----:B------:R-:W-:Y:S01]  /*1f110*/  PRMT R20, RZ, 0x7610, R20 ;  /* 0x00007610ff147816 */ /* 0x000fe20000000014 */
[----:B------:R-:W-:Y:S01]  /*1f120*/  @!P1 IMAD.MOV.U32 R8, RZ, RZ, R11 ;  /* 0x000000ffff089224 */ /* 0x000fe200078e000b */
[----:B------:R-:W-:Y:S01]  /*1f130*/  PRMT R7, RZ, 0x7610, R7 ;  /* 0x00007610ff077816 */ /* 0x000fe20000000007 */
[----:B------:R-:W3:Y:S04]  /*1f140*/  LDL R11, [R1+0x89c] ;  /* 0x00089c00010b7983 */ /* 0x000ee80000100800 */
[----:B--2---:R0:W2:Y:S02]  /*1f150*/  @!P1 LDG.E.U16 R20, [R8.64] ;  /* 0x0000000408149981 */ /* 0x0040a4000c1e1500 */
[----:B0-----:R-:W-:-:S02]  /*1f160*/  @!P0 IMAD.MOV.U32 R8, RZ, RZ, R16 ;  /* 0x000000ffff088224 */ /* 0x001fc400078e0010 */
[----:B------:R-:W-:-:S05]  /*1f170*/  @!P0 IMAD.MOV.U32 R9, RZ, RZ, R24 ;  /* 0x000000ffff098224 */ /* 0x000fca00078e0018 */
[----:B------:R0:W3:Y:S04]  /*1f180*/  @!P0 LDG.E.U16 R7, [R8.64] ;  /* 0x0000000408078981 */ /* 0x0000e8000c1e1500 */
[----:B--2---:R1:W-:Y:S04]  /*1f190*/  STL [R1+0x38], R20 ;  /* 0x0000381401007387 */ /* 0x0043e80000100800 */
[----:B-1----:R-:W2:Y:S01]  /*1f1a0*/  LDL.LU R20, [R1+0x2890] ;  /* 0x0028900001147983 */ /* 0x002ea20000300800 */
[----:B0-----:R-:W2:Y:S02]  /*1f1b0*/  LDL R8, [R1+0x918] ;  /* 0x0009180001087983 */ /* 0x001ea40000100800 */
[----:B------:R-:W2:Y:S01]  /*1f1c0*/  LDL R9, [R1+0x91c] ;  /* 0x00091c0001097983 */ /* 0x000ea20000100800 */
[----:B------:R-:W-:Y:S01]  /*1f1d0*/  PRMT R18, RZ, 0x7610, R18 ;  /* 0x00007610ff127816 */ /* 0x000fe20000000012 */
[----:B------:R-:W3:Y:S04]  /*1f1e0*/  LDL R24, [R1+0x824] ;  /* 0x0008240001187983 */ /* 0x000ee80000100800 */
[----:B------:R-:W3:Y:S01]  /*1f1f0*/  LDL R16, [R1+0x818] ;  /* 0x0008180001107983 */ /* 0x000ee20000100800 */
[----:B--2---:R-:W-:-:S04]  /*1f200*/  @!P1 LOP3.LUT R9, R9, R8, RZ, 0x3c, !PT ;  /* 0x0000000809099212 */ /* 0x004fc800078e3cff */
[----:B------:R-:W-:-:S04]  /*1f210*/  @!P1 LOP3.LUT R8, R9, R8, RZ, 0x3c, !PT ;  /* 0x0000000809089212 */ /* 0x000fc800078e3cff */
[----:B------:R-:W-:-:S05]  /*1f220*/  @!P1 LOP3.LUT R9, R9, R8, RZ, 0x3c, !PT ;  /* 0x0000000809099212 */ /* 0x000fca00078e3cff */
[----:B------:R-:W2:Y:S04]  /*1f230*/  @!P1 LDG.E.U16 R18, [R8.64] ;  /* 0x0000000408129981 */ /* 0x000ea8000c1e1500 */
[----:B---3--:R0:W-:Y:S04]  /*1f240*/  STL [R1+0x34], R7 ;  /* 0x0000340701007387 */ /* 0x0081e80000100800 */
[----:B0-----:R-:W3:Y:S04]  /*1f250*/  LDL R7, [R1+0x81c] ;  /* 0x00081c0001077983 */ /* 0x001ee80000100800 */
[----:B--2---:R0:W-:Y:S04]  /*1f260*/  STL [R1+0x30], R18 ;  /* 0x0000301201007387 */ /* 0x0041e80000100800 */
[----:B0-----:R-:W2:Y:S01]  /*1f270*/  LDL.LU R18, [R1+0x288c] ;  /* 0x00288c0001127983 */ /* 0x001ea20000300800 */
[----:B------:R-:W2:Y:S01]  /*1f280*/  LDL R9, [R1+0x8a0] ;  /* 0x0008a00001097983 */ /* 0x000ea20000100800 */
[----:B------:R-:W-:Y:S01]  /*1f290*/  PRMT R4, RZ, 0x7610, R4 ;  /* 0x00007610ff047816 */ /* 0x000fe20000000004 */
[----:B------:R-:W-:Y:S01]  /*1f2a0*/  @!P0 IMAD.MOV.U32 R8, RZ, RZ, R12 ;  /* 0x000000ffff088224 */ /* 0x000fe200078e000c */
[----:B------:R-:W-:Y:S01]  /*1f2b0*/  PRMT R5, RZ, 0x7610, R5 ;  /* 0x00007610ff057816 */ /* 0x000fe20000000005 */
[----:B------:R-:W3:Y:S04]  /*1f2c0*/  LDL R12, [R1+0x7a0] ;  /* 0x0007a000010c7983 */ /* 0x000ee80000100800 */
[----:B--2---:R0:W2:Y:S04]  /*1f2d0*/  @!P0 LDG.E.U16 R4, [R8.64] ;  /* 0x0000000408048981 */ /* 0x0040a8000c1e1500 */
[----:B0-----:R-:W3:Y:S01]  /*1f2e0*/  LDL R9, [R1+0x898] ;  /* 0x0008980001097983 */ /* 0x001ee20000100800 */
[----:B------:R-:W-:-:S03]  /*1f2f0*/  @!P1 IMAD.MOV.U32 R8, RZ, RZ, R11 ;  /* 0x000000ffff089224 */ /* 0x000fc600078e000b */
[----:B--2---:R0:W-:Y:S01]  /*1f300*/  STL [R1+0x2c], R4 ;  /* 0x00002c0401007387 */ /* 0x0041e20000100800 */
[----:B------:R-:W2:Y:S03]  /*1f310*/  LDL R11, [R1+0x798] ;  /* 0x00079800010b7983 */ /* 0x000ea60000100800 */
[----:B---3--:R1:W3:Y:S04]  /*1f320*/  @!P1 LDG.E.U16 R5, [R8.64] ;  /* 0x0000000408059981 */ /* 0x0082e8000c1e1500 */
[----:B0-----:R-:W2:Y:S04]  /*1f330*/  LDL R4, [R1+0x7a4] ;  /* 0x0007a40001047983 */ /* 0x001ea80000100800 */
[----:B-1----:R-:W2:Y:S01]  /*1f340*/  LDL R9, [R1+0x820] ;  /* 0x0008200001097983 */ /* 0x002ea20000100800 */
[----:B------:R-:W-:Y:S01]  /*1f350*/  PRMT R22, RZ, 0x7610, R22 ;  /* 0x00007610ff167816 */ /* 0x000fe20000000016 */
[----:B------:R-:W-:Y:S01]  /*1f360*/  @!P0 IMAD.MOV.U32 R8, RZ, RZ, R24 ;  /* 0x000000ffff088224 */ /* 0x000fe200078e0018 */
[----:B------:R-:W-:Y:S01]  /*1f370*/  PRMT R6, RZ, 0x7610, R6 ;  /* 0x00007610ff067816 */ /* 0x000fe20000000006 */
[----:B---3--:R0:W-:Y:S04]  /*1f380*/  STL [R1+0x28], R5 ;  /* 0x0000280501007387 */ /* 0x0081e80000100800 */
[----:B0-----:R-:W3:Y:S04]  /*1f390*/  LDL R5, [R1+0x79c] ;  /* 0x00079c0001057983 */ /* 0x001ee80000100800 */
[----:B--2---:R0:W2:Y:S02]  /*1f3a0*/  @!P0 LDG.E.U16 R22, [R8.64] ;  /* 0x0000000408168981 */ /* 0x0040a4000c1e1500 */
[----:B0-----:R-:W-:-:S02]  /*1f3b0*/  @!P1 IMAD.MOV.U32 R8, RZ, RZ, R7 ;  /* 0x000000ffff089224 */ /* 0x001fc400078e0007 */
[----:B------:R-:W-:-:S05]  /*1f3c0*/  @!P1 IMAD.MOV.U32 R9, RZ, RZ, R16 ;  /* 0x000000ffff099224 */ /* 0x000fca00078e0010 */
[----:B------:R0:W4:Y:S01]  /*1f3d0*/  @!P1 LDG.E.U16 R6, [R8.64] ;  /* 0x0000000408069981 */ /* 0x000122000c1e1500 */
[----:B------:R-:W-:Y:S01]  /*1f3e0*/  PRMT R3, RZ, 0x7610, R3 ;  /* 0x00007610ff037816 */ /* 0x000fe20000000003 */
[----:B0-----:R-:W-:Y:S02]  /*1f3f0*/  @!P0 IMAD.MOV.U32 R8, RZ, RZ, R4 ;  /* 0x000000ffff088224 */ /* 0x001fe400078e0004 */
[----:B------:R-:W-:-:S05]  /*1f400*/  @!P0 IMAD.MOV.U32 R9, RZ, RZ, R12 ;  /* 0x000000ffff098224 */ /* 0x000fca00078e000c */
[----:B------:R0:W4:Y:S01]  /*1f410*/  @!P0 LDG.E.U16 R3, [R8.64] ;  /* 0x0000000408038981 */ /* 0x000122000c1e1500 */
[----:B------:R-:W-:Y:S01]  /*1f420*/  PRMT R0, RZ, 0x7610, R0 ;  /* 0x00007610ff007816 */ /* 0x000fe20000000000 */
[----:B0-----:R-:W-:Y:S02]  /*1f430*/  @!P1 IMAD.MOV.U32 R9, RZ, RZ, R11 ;  /* 0x000000ffff099224 */ /* 0x001fe400078e000b */
[----:B---3--:R-:W-:Y:S01]  /*1f440*/  @!P1 IMAD.MOV.U32 R8, RZ, RZ, R5 ;  /* 0x000000ffff089224 */ /* 0x008fe200078e0005 */
[----:B--2---:R0:W-:Y:S01]  /*1f450*/  STL [R1+0x24], R22 ;  /* 0x0000241601007387 */ /* 0x0041e20000100800 */
[----:B------:R-:W2:Y:S02]  /*1f460*/  LDL R16, [R1+0x724] ;  /* 0x0007240001107983 */ /* 0x000ea40000100800 */
[----:B------:R-:W3:Y:S01]  /*1f470*/  LDL R7, [R1+0x718] ;  /* 0x0007180001077983 */ /* 0x000ee20000100800 */
[----:B------:R2:W3:Y:S04]  /*1f480*/  @!P1 LDG.E.U16 R0, [R8.64] ;  /* 0x0000000408009981 */ /* 0x0004e8000c1e1500 */
[----:B0-----:R-:W3:Y:S04]  /*1f490*/  LDL R22, [R1+0x720] ;  /* 0x0007200001167983 */ /* 0x001ee80000100800 */
[----:B----4-:R0:W-:Y:S01]  /*1f4a0*/  STL [R1+0x20], R6 ;  /* 0x0000200601007387 */ /* 0x0101e20000100800 */
[----:B------:R-:W4:Y:S03]  /*1f4b0*/  LDL R4, [R1+0x6a0] ;  /* 0x0006a00001047983 */ /* 0x000f260000100800 */
[----:B0-----:R-:W4:Y:S04]  /*1f4c0*/  LDL R6, [R1+0x71c] ;  /* 0x00071c0001067983 */ /* 0x001f280000100800 */
[----:B------:R0:W-:Y:S01]  /*1f4d0*/  STL [R1+0x1c], R3 ;  /* 0x00001c0301007387 */ /* 0x0001e20000100800 */
[----:B------:R-:W4:Y:S02]  /*1f4e0*/  LDL R12, [R1+0x698] ;  /* 0x00069800010c7983 */ /* 0x000f240000100800 */
[----:B------:R-:W4:Y:S02]  /*1f4f0*/  LDL R11, [R1+0x69c] ;  /* 0x00069c00010b7983 */ /* 0x000f240000100800 */
[----:B------:R-:W4:Y:S01]  /*1f500*/  LDL R5, [R1+0x620] ;  /* 0x0006200001057983 */ /* 0x000f220000100800 */
[----:B0-----:R-:W4:Y:S01]  /*1f510*/  LDL R3, [R1+0x6a4] ;  /* 0x0006a40001037983 */ /* 0x001f220000100800 */
[----:B------:R-:W-:Y:S01]  /*1f520*/  PRMT R15, RZ, 0x7610, R15 ;  /* 0x00007610ff0f7816 */ /* 0x000fe2000000000f */
[----:B--2---:R-:W-:-:S02]  /*1f530*/  @!P0 IMAD.MOV.U32 R8, RZ, RZ, R16 ;  /* 0x000000ffff088224 */ /* 0x004fc400078e0010 */
[----:B---3--:R0:W-:Y:S01]  /*1f540*/  STL [R1+0x18], R0 ;  /* 0x0000180001007387 */ /* 0x0081e20000100800 */
[----:B------:R-:W-:-:S03]  /*1f550*/  @!P0 IMAD.MOV.U32 R9, RZ, RZ, R22 ;  /* 0x000000ffff098224 */ /* 0x000fc600078e0016 */
[----:B0-----:R-:W2:Y:S04]  /*1f560*/  LDL R0, [R1+0x624] ;  /* 0x0006240001007983 */ /* 0x001ea80000100800 */
[----:B------:R0:W3:Y:S02]  /*1f570*/  @!P0 LDG.E.U16 R15, [R8.64] ;  /* 0x00000004080f8981 */ /* 0x0000e4000c1e1500 */
[----:B0-----:R-:W-:Y:S02]  /*1f580*/  @!P1 IMAD.MOV.U32 R9, RZ, RZ, R7 ;  /* 0x000000ffff099224 */ /* 0x001fe400078e0007 */
[----:B----4-:R-:W-:Y:S01]  /*1f590*/  @!P1 IMAD.MOV.U32 R8, RZ, RZ, R6 ;  /* 0x000000ffff089224 */ /* 0x010fe200078e0006 */
[----:B------:R-:W4:Y:S04]  /*1f5a0*/  LDL R7, [R1+0x618] ;  /* 0x0006180001077983 */ /* 0x000f280000100800 */
[----:B------:R-:W3:Y:S01]  /*1f5b0*/  LDL R6, [R1+0x61c] ;  /* 0x00061c0001067983 */ /* 0x000ee20000100800 */
[----:B------:R-:W-:-:S02]  /*1f5c0*/  PRMT R14, RZ, 0x7610, R14 ;  /* 0x00007610ff0e7816 */ /* 0x000fc4000000000e */
[----:B------:R-:W-:-:S04]  /*1f5d0*/  PRMT R13, RZ, 0x7610, R13 ;  /* 0x00007610ff0d7816 */ /* 0x000fc8000000000d */
[----:B------:R0:W3:Y:S01]  /*1f5e0*/  @!P1 LDG.E.U16 R14, [R8.64] ;  /* 0x00000004080e9981 */ /* 0x0000e2000c1e1500 */
[----:B------:R-:W-:Y:S01]  /*1f5f0*/  PRMT R10, RZ, 0x7610, R10 ;  /* 0x00007610ff0a7816 */ /* 0x000fe2000000000a */
[----:B0-----:R-:W-:Y:S02]  /*1f600*/  @!P0 IMAD.MOV.U32 R8, RZ, RZ, R3 ;  /* 0x000000ffff088224 */ /* 0x001fe400078e0003 */
[----:B------:R-:W-:Y:S01]  /*1f610*/  @!P0 IMAD.MOV.U32 R9, RZ, RZ, R4 ;  /* 0x000000ffff098224 */ /* 0x000fe200078e0004 */
[----:B------:R-:W-:Y:S02]  /*1f620*/  PRMT R28, RZ, 0x7610, R28 ;  /* 0x00007610ff1c7816 */ /* 0x000fe4000000001c */
[----:B------:R-:W-:Y:S01]  /*1f630*/  PRMT R26, RZ, 0x7610, R26 ;  /* 0x00007610ff1a7816 */ /* 0x000fe2000000001a */
[----:B------:R-:W3:Y:S04]  /*1f640*/  LDL R4, [R1+0x5a0] ;  /* 0x0005a00001047983 */ /* 0x000ee80000100800 */
[----:B------:R0:W3:Y:S04]  /*1f650*/  @!P0 LDG.E.U16 R13, [R8.64] ;  /* 0x00000004080d8981 */ /* 0x0000e8000c1e1500 */
[----:B------:R-:W3:Y:S01]  /*1f660*/  LDL R3, [R1+0x5a4] ;  /* 0x0005a40001037983 */ /* 0x000ee20000100800 */
[----:B0-----:R-:W-:-:S02]  /*1f670*/  @!P1 IMAD.MOV.U32 R8, RZ, RZ, R11 ;  /* 0x000000ffff089224 */ /* 0x001fc400078e000b */
[----:B------:R-:W-:-:S05]  /*1f680*/  @!P1 IMAD.MOV.U32 R9, RZ, RZ, R12 ;  /* 0x000000ffff099224 */ /* 0x000fca00078e000c */
[----:B------:R0:W3:Y:S02]  /*1f690*/  @!P1 LDG.E.U16 R10, [R8.64] ;  /* 0x00000004080a9981 */ /* 0x0000e4000c1e1500 */
[----:B0-----:R-:W-:Y:S02]  /*1f6a0*/  @!P0 IMAD.MOV.U32 R9, RZ, RZ, R5 ;  /* 0x000000ffff098224 */ /* 0x001fe400078e0005 */
[----:B------:R-:W3:Y:S01]  /*1f6b0*/  LDL R5, [R1+0x598] ;  /* 0x0005980001057983 */ /* 0x000ee20000100800 */
[----:B--2---:R-:W-:-:S03]  /*1f6c0*/  @!P0 IMAD.MOV.U32 R8, RZ, RZ, R0 ;  /* 0x000000ffff088224 */ /* 0x004fc600078e0000 */
[----:B------:R-:W2:Y:S04]  /*1f6d0*/  LDL R0, [R1+0x59c] ;  /* 0x00059c0001007983 */ /* 0x000ea80000100800 */
[----:B------:R4:W2:Y:S02]  /*1f6e0*/  @!P0 LDG.E.U16 R28, [R8.64] ;  /* 0x00000004081c8981 */ /* 0x0008a4000c1e1500 */
[----:B----4-:R-:W-:Y:S02]  /*1f6f0*/  @!P1 IMAD.MOV.U32 R9, RZ, RZ, R7 ;  /* 0x000000ffff099224 */ /* 0x010fe400078e0007 */
[----:B---3--:R-:W-:-:S05]  /*1f700*/  @!P1 IMAD.MOV.U32 R8, RZ, RZ, R6 ;  /* 0x000000ffff089224 */ /* 0x008fca00078e0006 */
[----:B------:R0:W3:Y:S01]  /*1f710*/  @!P1 LDG.E.U16 R26, [R8.64] ;  /* 0x00000004081a9981 */ /* 0x0000e2000c1e1500 */
[----:B------:R-:W-:Y:S02]  /*1f720*/  PRMT R20, RZ, 0x7610, R20 ;  /* 0x00007610ff147816 */ /* 0x000fe40000000014 */
[----:B------:R-:W-:Y:S01]  /*1f730*/  PRMT R18, RZ, 0x7610, R18 ;  /* 0x00007610ff127816 */ /* 0x000fe20000000012 */
[----:B0-----:R-:W-:Y:S02]  /*1f740*/  @!P0 IMAD.MOV.U32 R9, RZ, RZ, R4 ;  /* 0x000000ffff098224 */ /* 0x001fe400078e0004 */
[----:B------:R-:W-:-:S05]  /*1f750*/  @!P0 IMAD.MOV.U32 R8, RZ, RZ, R3 ;  /* 0x000000ffff088224 */ /* 0x000fca00078e0003 */
[----:B------:R0:W4:Y:S02]  /*1f760*/  @!P0 LDG.E.U16 R20, [R8.64] ;  /* 0x0000000408148981 */ /* 0x000124000c1e1500 */
[----:B0-----:R-:W-:Y:S02]  /*1f770*/  @!P1 IMAD.MOV.U32 R9, RZ, RZ, R5 ;  /* 0x000000ffff099224 */ /* 0x001fe400078e0005 */
[----:B--2---:R-:W-:Y:S01]  /*1f780*/  STL [R1+0x27f4], R28 ;  /* 0x0027f41c01007387 */ /* 0x004fe20000100800 */
[----:B------:R-:W2:Y:S02]  /*1f790*/  LDL R11, [R1+0x520] ;  /* 0x00052000010b7983 */ /* 0x000ea40000100800 */
[----:B------:R0:W-:Y:S02]  /*1f7a0*/  STL [R1+0x8], R10 ;  /* 0x0000080a01007387 */ /* 0x0001e40000100800 */
[----:B------:R-:W-:-:S05]  /*1f7b0*/  @!P1 IMAD.MOV.U32 R8, RZ, RZ, R0 ;  /* 0x000000ffff089224 */ /* 0x000fca00078e0000 */
[----:B------:R1:W2:Y:S04]  /*1f7c0*/  @!P1 LDG.E.U16 R18, [R8.64] ;  /* 0x0000000408129981 */ /* 0x0002a8000c1e1500 */
[----:B0-----:R-:W2:Y:S04]  /*1f7d0*/  LDL R10, [R1+0x524] ;  /* 0x00052400010a7983 */ /* 0x001ea80000100800 */
[----:B---3--:R-:W-:Y:S01]  /*1f7e0*/  STL [R1+0x27f8], R26 ;  /* 0x0027f81a01007387 */ /* 0x008fe20000100800 */
[----:B------:R-:W3:Y:S02]  /*1f7f0*/  LDL R7, [R1+0x518] ;  /* 0x0005180001077983 */ /* 0x000ee40000100800 */
[----:B------:R-:W3:Y:S02]  /*1f800*/  LDL R3, [R1+0x51c] ;  /* 0x00051c0001037983 */ /* 0x000ee40000100800 */
[----:B------:R-:W3:Y:S01]  /*1f810*/  LDL R6, [R1+0xfc8] ;  /* 0x000fc80001067983 */ /* 0x000ee20000100800 */
[----:B------:R-:W-:Y:S01]  /*1f820*/  STL [R1+0x14], R15 ;  /* 0x0000140f01007387 */ /* 0x000fe20000100800 */
[----:B------:R-:W3:Y:S01]  /*1f830*/  LDL R4, [R1+0xfd4] ;  /* 0x000fd40001047983 */ /* 0x000ee20000100800 */
[----:B-1----:R-:W-:-:S02]  /*1f840*/  PRMT R8, RZ, 0x7610, R8 ;  /* 0x00007610ff087816 */ /* 0x002fc40000000008 */
[----:B------:R-:W-:Y:S01]  /*1f850*/  PRMT R9, RZ, 0x7610, R9 ;  /* 0x00007610ff097816 */ /* 0x000fe20000000009 */
[----:B----4-:R-:W-:Y:S01]  /*1f860*/  STL [R1+0x27fc], R20 ;  /* 0x0027fc1401007387 */ /* 0x010fe20000100800 */
[----:B------:R-:W-:Y:S02]  /*1f870*/  STL [R1+0x10], R14 ;  /* 0x0000100e01007387 */ /* 0x000fe40000100800 */
[----:B------:R-:W4:Y:S02]  /*1f880*/  LDL R5, [R1+0xfd0] ;  /* 0x000fd00001057983 */ /* 0x000f240000100800 */
[----:B------:R-:W4:Y:S01]  /*1f890*/  LDL R0, [R1+0xfdc] ;  /* 0x000fdc0001007983 */ /* 0x000f220000100800 */
[----:B------:R-:W4:Y:S04]  /*1f8a0*/  LDL.LU R22, [R1+0x488] ;  /* 0x0004880001167983 */ /* 0x000f280000300800 */
[----:B--2---:R3:W2:Y:S04]  /*1f8b0*/  @!P0 LDG.E.U16 R8, [R10.64] ;  /* 0x000000040a088981 */ /* 0x0046a8000c1e1500 */
[----:B------:R-:W-:Y:S01]  /*1f8c0*/  STL [R1+0x2800], R18 ;  /* 0x0028001201007387 */ /* 0x000fe20000100800 */
[----:B------:R0:W-:Y:S02]  /*1f8d0*/  STL [R1+0xc], R13 ;  /* 0x00000c0d01007387 */ /* 0x0001e40000100800 */
[----:B---3--:R-:W-:-:S02]  /*1f8e0*/  @!P1 IMAD.MOV.U32 R10, RZ, RZ, R3 ;  /* 0x000000ffff0a9224 */ /* 0x008fc400078e0003 */
[----:B------:R-:W-:Y:S02]  /*1f8f0*/  @!P1 IMAD.MOV.U32 R11, RZ, RZ, R7 ;  /* 0x000000ffff0b9224 */ /* 0x000fe400078e0007 */
[----:B------:R-:W-:Y:S02]  /*1f900*/  @!P0 IMAD.MOV.U32 R12, RZ, RZ, R4 ;  /* 0x000000ffff0c8224 */ /* 0x000fe400078e0004 */
[----:B0-----:R-:W-:Y:S01]  /*1f910*/  @!P0 IMAD.MOV.U32 R13, RZ, RZ, R6 ;  /* 0x000000ffff0d8224 */ /* 0x001fe200078e0006 */
[----:B------:R0:W3:Y:S02]  /*1f920*/  @!P1 LDG.E.U16 R9, [R10.64] ;  /* 0x000000040a099981 */ /* 0x0000e4000c1e1500 */
[----:B0-----:R-:W-:-:S06]  /*1f930*/  PRMT R10, RZ, 0x7610, R10 ;  /* 0x00007610ff0a7816 */ /* 0x001fcc000000000a */
[----:B------:R4:W3:Y:S02]  /*1f940*/  @!P0 LDG.E.U16 R10, [R12.64] ;  /* 0x000000040c0a8981 */ /* 0x0008e4000c1e1500 */
[----:B----4-:R-:W-:Y:S01]  /*1f950*/  @!P1 IMAD.MOV.U32 R13, RZ, RZ, R5 ;  /* 0x000000ffff0d9224 */ /* 0x010fe200078e0005 */
[----:B------:R-:W-:Y:S01]  /*1f960*/  PRMT R11, RZ, 0x7610, R11 ;  /* 0x00007610ff0b7816 */ /* 0x000fe2000000000b */
[----:B------:R-:W-:-:S05]  /*1f970*/  @!P1 IMAD.MOV.U32 R12, RZ, RZ, R0 ;  /* 0x000000ffff0c9224 */ /* 0x000fca00078e0000 */
[----:B------:R0:W4:Y:S04]  /*1f980*/  @!P1 LDG.E.U16 R11, [R12.64] ;  /* 0x000000040c0b9981 */ /* 0x000128000c1e1500 */
[----:B--2---:R1:W-:Y:S01]  /*1f990*/  STL [R1+0x2804], R8 ;  /* 0x0028040801007387 */ /* 0x0043e20000100800 */
[----:B------:R-:W2:Y:S03]  /*1f9a0*/  LDL R3, [R1+0x1054] ;  /* 0x0010540001037983 */ /* 0x000ea60000100800 */
[----:B---3--:R-:W-:Y:S01]  /*1f9b0*/  STL [R1+0x2808], R9 ;  /* 0x0028080901007387 */ /* 0x008fe20000100800 */
[----:B------:R-:W3:Y:S03]  /*1f9c0*/  LDL R4, [R1+0x1048] ;  /* 0x0010480001047983 */ /* 0x000ee60000100800 */
[----:B------:R-:W-:Y:S01]  /*1f9d0*/  STL [R1+0x280c], R10 ;  /* 0x00280c0a01007387 */ /* 0x000fe20000100800 */
[----:B-1----:R-:W4:Y:S02]  /*1f9e0*/  LDL R8, [R1+0x1050] ;  /* 0x0010500001087983 */ /* 0x002f240000100800 */
[----:B------:R-:W4:Y:S02]  /*1f9f0*/  LDL R7, [R1+0x105c] ;  /* 0x00105c0001077983 */ /* 0x000f240000100800 */
[----:B------:R-:W4:Y:S01]  /*1fa00*/  LDL R6, [R1+0xb90] ;  /* 0x000b900001067983 */ /* 0x000f220000100800 */
[----:B------:R-:W4:Y:S04]  /*1fa10*/  LDL R5, [R1+0xb94] ;  /* 0x000b940001057983 */ /* 0x000f280000100800 */
[----:B------:R-:W1:Y:S01]  /*1fa20*/  S2R R16, SR_TID.X ;  /* 0x0000000000107919 */ /* 0x000e620000002100 */
[----:B0-----:R-:W-:-:S02]  /*1fa30*/  PRMT R12, RZ, 0x7610, R12 ;  /* 0x00007610ff0c7816 */ /* 0x001fc4000000000c */
[----:B------:R-:W-:Y:S02]  /*1fa40*/  PRMT R13, RZ, 0x7610, R13 ;  /* 0x00007610ff0d7816 */ /* 0x000fe4000000000d */
[----:B-1----:R-:W-:-:S05]  /*1fa50*/  LOP3.LUT R24, R16, 0x3f, RZ, 0xc0, !PT ;  /* 0x0000003f10187812 */ /* 0x002fca00078ec0ff */
[----:B------:R-:W-:-:S05]  /*1fa60*/  IMAD.SHL.U32 R0, R24, 0x2, RZ ;  /* 0x0000000218007824 */ /* 0x000fca00078e00ff */
[----:B------:R-:W-:Y:S01]  /*1fa70*/  STS.U16 [R0+0x8000], R22 ;  /* 0x0080001600007388 */ /* 0x000fe20000000400 */
[----:B------:R0:W-:Y:S02]  /*1fa80*/  STS.U16 [R0+0x8400], R17 ;  /* 0x0084001100007388 */ /* 0x0001e40000000400 */
[----:B0-----:R-:W-:Y:S01]  /*1fa90*/  PRMT R17, RZ, 0x7610, R17 ;  /* 0x00007610ff117816 */ /* 0x001fe20000000011 */
[----:B--2---:R-:W-:Y:S02]  /*1faa0*/  @!P0 IMAD.MOV.U32 R14, RZ, RZ, R3 ;  /* 0x000000ffff0e8224 */ /* 0x004fe400078e0003 */
[----:B---3--:R-:W-:-:S05]  /*1fab0*/  @!P0 IMAD.MOV.U32 R15, RZ, RZ, R4 ;  /* 0x000000ffff0f8224 */ /* 0x008fca00078e0004 */
[----:B------:R4:W2:Y:S02]  /*1fac0*/  @!P0 LDG.E.U16 R12, [R14.64] ;  /* 0x000000040e0c8981 */ /* 0x0008a4000c1e1500 */
[----:B----4-:R-:W-:Y:S02]  /*1fad0*/  @!P1 IMAD.MOV.U32 R15, RZ, RZ, R8 ;  /* 0x000000ffff0f9224 */ /* 0x010fe400078e0008 */
[----:B------:R-:W-:-:S05]  /*1fae0*/  @!P1 IMAD.MOV.U32 R14, RZ, RZ, R7 ;  /* 0x000000ffff0e9224 */ /* 0x000fca00078e0007 */
[----:B------:R0:W3:Y:S02]  /*1faf0*/  @!P1 LDG.E.U16 R13, [R14.64] ;  /* 0x000000040e0d9981 */ /* 0x0000e4000c1e1500 */
[----:B0-----:R-:W-:Y:S02]  /*1fb00*/  @!P0 IMAD.MOV.U32 R14, RZ, RZ, R5 ;  /* 0x000000ffff0e8224 */ /* 0x001fe400078e0005 */
[----:B------:R-:W-:-:S05]  /*1fb10*/  @!P0 IMAD.MOV.U32 R15, RZ, RZ, R6 ;  /* 0x000000ffff0f8224 */ /* 0x000fca00078e0006 */
[----:B------:R-:W4:Y:S04]  /*1fb20*/  @!P0 LDG.E.U16 R17, [R14.64] ;  /* 0x000000040e118981 */ /* 0x000f28000c1e1500 */
[----:B------:R-:W-:Y:S01]  /*1fb30*/  STL [R1+0x2880], R16 ;  /* 0x0028801001007387 */ /* 0x000fe20000100800 */
[----:B------:R0:W-:Y:S02]  /*1fb40*/  STL [R1+0x2810], R11 ;  /* 0x0028100b01007387 */ /* 0x0001e40000100800 */
[----:B------:R-:W-:Y:S02]  /*1fb50*/  STL [R1+0x2884], R24 ;  /* 0x0028841801007387 */ /* 0x000fe40000100800 */
[----:B------:R-:W4:Y:S01]  /*1fb60*/  LDL R4, [R1+0xb88] ;  /* 0x000b880001047983 */ /* 0x000f220000100800 */
[----:B------:R-:W4:Y:S04]  /*1fb70*/  LDL R3, [R1+0xb8c] ;  /* 0x000b8c0001037983 */ /* 0x000f280000100800 */
[----:B--2---:R1:W-:Y:S01]  /*1fb80*/  STL [R1+0x2814], R12 ;  /* 0x0028140c01007387 */ /* 0x0043e20000100800 */
[----:B0-----:R-:W2:Y:S03]  /*1fb90*/  LDL R11, [R1+0xb14] ;  /* 0x000b1400010b7983 */ /* 0x001ea60000100800 */
[----:B-1----:R-:W2:Y:S04]  /*1fba0*/  LDL R12, [R1+0xb10] ;  /* 0x000b1000010c7983 */ /* 0x002ea80000100800 */
[----:B---3--:R-:W-:Y:S01]  /*1fbb0*/  STL [R1+0x2818], R13 ;  /* 0x0028180d01007387 */ /* 0x008fe20000100800 */
[----:B------:R-:W3:Y:S02]  /*1fbc0*/  LDL R10, [R1+0xb08] ;  /* 0x000b0800010a7983 */ /* 0x000ee40000100800 */
[----:B------:R-:W3:Y:S02]  /*1fbd0*/  LDL R9, [R1+0xb0c] ;  /* 0x000b0c0001097983 */ /* 0x000ee40000100800 */
[----:B------:R-:W3:Y:S01]  /*1fbe0*/  LDL R8, [R1+0xa90] ;  /* 0x000a900001087983 */ /* 0x000ee20000100800 */
[----:B------:R-:W3:Y:S04]  /*1fbf0*/  LDL R7, [R1+0xa94] ;  /* 0x000a940001077983 */ /* 0x000ee80000100800 */
[----:B------:R-:W3:Y:S04]  /*1fc00*/  LDL R5, [R1+0xa8c] ;  /* 0x000a8c0001057983 */ /* 0x000ee80000100800 */
[----:B----4-:R-:W-:Y:S01]  /*1fc10*/  STL [R1+0x281c], R17 ;  /* 0x00281c1101007387 */ /* 0x010fe20000100800 */
[----:B------:R-:W4:Y:S02]  /*1fc20*/  LDL R6, [R1+0xa88] ;  /* 0x000a880001067983 */ /* 0x000f240000100800 */
[----:B------:R-:W-:-:S02]  /*1fc30*/  @!P1 IMAD.MOV.U32 R15, RZ, RZ, R4 ;  /* 0x000000ffff0f9224 */ /* 0x000fc400078e0004 */
[----:B------:R-:W-:Y:S01]  /*1fc40*/  @!P1 IMAD.MOV.U32 R14, RZ, RZ, R3 ;  /* 0x000000ffff0e9224 */ /* 0x000fe200078e0003 */
[----:B------:R-:W4:Y:S04]  /*1fc50*/  LDL R4, [R1+0xa10] ;  /* 0x000a100001047983 */ /* 0x000f280000100800 */
[----:B------:R-:W4:Y:S04]  /*1fc60*/  LDL R3, [R1+0xa14] ;  /* 0x000a140001037983 */ /* 0x000f280000100800 */
[----:B------:R0:W-:Y:S01]  /*1fc70*/  STS.U16 [R0+0x8800], R19 ;  /* 0x0088001300007388 */ /* 0x0001e20000000400 */
[----:B------:R1:W-:Y:S01]  /*1fc80*/  STS.U16 [R0+0x8c00], R21 ;  /* 0x008c001500007388 */ /* 0x0003e20000000400 */
[----:B0-----:R-:W-:-:S02]  /*1fc90*/  PRMT R19, RZ, 0x7610, R19 ;  /* 0x00007610ff137816 */ /* 0x001fc40000000013 */
[----:B-1----:R-:W-:-:S04]  /*1fca0*/  PRMT R21, RZ, 0x7610, R21 ;  /* 0x00007610ff157816 */ /* 0x002fc80000000015 */
[----:B------:R2:W4:Y:S04]  /*1fcb0*/  @!P1 LDG.E.U16 R19, [R14.64] ;  /* 0x000000040e139981 */ /* 0x000528000c1e1500 */
[----:B------:R0:W-:Y:S01]  /*1fcc0*/  STS.U16 [R0+0x9000], R23 ;  /* 0x0090001700007388 */ /* 0x0001e20000000400 */
[----:B------:R1:W-:Y:S01]  /*1fcd0*/  STS.U16 [R0+0x9400], R25 ;  /* 0x0094001900007388 */ /* 0x0003e20000000400 */
[----:B0-----:R-:W-:Y:S02]  /*1fce0*/  PRMT R23, RZ, 0x7610, R23 ;  /* 0x00007610ff177816 */ /* 0x001fe40000000017 */
[----:B-1----:R-:W-:Y:S01]  /*1fcf0*/  PRMT R25, RZ, 0x7610, R25 ;  /* 0x00007610ff197816 */ /* 0x002fe20000000019 */
[----:B------:R0:W-:Y:S02]  /*1fd00*/  STS.U16 [R0+0x9800], R27 ;  /* 0x0098001b00007388 */ /* 0x0001e40000000400 */
[----:B0-----:R-:W-:Y:S01]  /*1fd10*/  PRMT R27, RZ, 0x7610, R27 ;  /* 0x00007610ff1b7816 */ /* 0x001fe2000000001b */
[----:B--2---:R-:W-:-:S02]  /*1fd20*/  @!P0 IMAD.MOV.U32 R14, RZ, RZ, R11 ;  /* 0x000000ffff0e8224 */ /* 0x004fc400078e000b */
[----:B------:R-:W-:-:S05]  /*1fd30*/  @!P0 IMAD.MOV.U32 R15, RZ, RZ, R12 ;  /* 0x000000ffff0f8224 */ /* 0x000fca00078e000c */
[----:B------:R3:W2:Y:S02]  /*1fd40*/  @!P0 LDG.E.U16 R21, [R14.64] ;  /* 0x000000040e158981 */ /* 0x0006a4000c1e1500 */
[----:B---3--:R-:W-:Y:S02]  /*1fd50*/  @!P1 IMAD.MOV.U32 R14, RZ, RZ, R9 ;  /* 0x000000ffff0e9224 */ /* 0x008fe400078e0009 */
[----:B------:R-:W-:-:S05]  /*1fd60*/  @!P1 IMAD.MOV.U32 R15, RZ, RZ, R10 ;  /* 0x000000ffff0f9224 */ /* 0x000fca00078e000a */
[----:B------:R0:W3:Y:S02]  /*1fd70*/  @!P1 LDG.E.U16 R23, [R14.64] ;  /* 0x000000040e179981 */ /* 0x0000e4000c1e1500 */
[----:B0-----:R-:W-:Y:S02]  /*1fd80*/  @!P0 IMAD.MOV.U32 R14, RZ, RZ, R7 ;  /* 0x000000ffff0e8224 */ /* 0x001fe400078e0007 */
[----:B------:R-:W-:-:S05]  /*1fd90*/  @!P0 IMAD.MOV.U32 R15, RZ, RZ, R8 ;  /* 0x000000ffff0f8224 */ /* 0x000fca00078e0008 */
[----:B------:R0:W3:Y:S02]  /*1fda0*/  @!P0 LDG.E.U16 R25, [R14.64] ;  /* 0x000000040e198981 */ /* 0x0000e4000c1e1500 */
[----:B0-----:R-:W-:Y:S02]  /*1fdb0*/  @!P1 IMAD.MOV.U32 R14, RZ, RZ, R5 ;  /* 0x000000ffff0e9224 */ /* 0x001fe400078e0005 */
[----:B----4-:R-:W-:-:S05]  /*1fdc0*/  @!P1 IMAD.MOV.U32 R15, RZ, RZ, R6 ;  /* 0x000000ffff0f9224 */ /* 0x010fca00078e0006 */
[----:B------:R0:W4:Y:S04]  /*1fdd0*/  @!P1 LDG.E.U16 R27, [R14.64] ;  /* 0x000000040e1b9981 */ /* 0x000128000c1e1500 */
[----:B------:R1:W-:Y:S01]  /*1fde0*/  STS.U16 [R0+0x9c00], R29 ;  /* 0x009c001d00007388 */ /* 0x0003e20000000400 */
[----:B0-----:R-:W-:Y:S01]  /*1fdf0*/  @!P0 IMAD.MOV.U32 R14, RZ, RZ, R3 ;  /* 0x000000ffff0e8224 */ /* 0x001fe200078e0003 */
[----:B-1----:R-:W-:Y:S01]  /*1fe00*/  PRMT R29, RZ, 0x7610, R29 ;  /* 0x00007610ff1d7816 */ /* 0x002fe2000000001d */
[----:B------:R-:W-:-:S05]  /*1fe10*/  @!P0 IMAD.MOV.U32 R15, RZ, RZ, R4 ;  /* 0x000000ffff0f8224 */ /* 0x000fca00078e0004 */
[----:B------:R-:W4:Y:S04]  /*1fe20*/  @!P0 LDG.E.U16 R29, [R14.64] ;  /* 0x000000040e1d8981 */ /* 0x000f28000c1e1500 */
[----:B------:R-:W-:Y:S04]  /*1fe30*/  STL [R1+0x2820], R19 ;  /* 0x0028201301007387 */ /* 0x000fe80000100800 */
[----:B--2---:R-:W-:Y:S04]  /*1fe40*/  STL [R1+0x2824], R21 ;  /* 0x0028241501007387 */ /* 0x004fe80000100800 */
[----:B---3--:R-:W-:Y:S04]  /*1fe50*/  STL [R1+0x2828], R23 ;  /* 0x0028281701007387 */ /* 0x008fe80000100800 */
[----:B------:R0:W-:Y:S04]  /*1fe60*/  STL [R1+0x282c], R25 ;  /* 0x00282c1901007387 */ /* 0x0001e80000100800 */
[----:B----4-:R-:W-:Y:S01]  /*1fe70*/  STL [R1+0x2830], R27 ;  /* 0x0028301b01007387 */ /* 0x010fe20000100800 */
[----:B0-----:R-:W2:Y:S02]  /*1fe80*/  LDL.LU R25, [R1+0x3c4] ;  /* 0x0003c40001197983 */ /* 0x001ea40000300800 */
[----:B------:R-:W3:Y:S02]  /*1fe90*/  LDL.LU R23, [R1+0x194] ;  /* 0x0001940001177983 */ /* 0x000ee40000300800 */
[----:B------:R-:W4:Y:S01]  /*1fea0*/  LDL.LU R21, [R1+0x174] ;  /* 0x0001740001157983 */ /* 0x000f220000300800 */
[----:B------:R-:W4:Y:S01]  /*1feb0*/  LDL.LU R19, [R1+0x154] ;  /* 0x0001540001137983 */ /* 0x000f220000300800 */
[----:B------:R-:W4:Y:S02]  /*1fec0*/  LDL.LU R17, [R1+0x114] ;  /* 0x0001140001117983 */ /* 0x000f240000300800 */
[----:B------:R-:W4:Y:S02]  /*1fed0*/  LDL.LU R13, [R1+0xf4] ;  /* 0x0000f400010d7983 */ /* 0x000f240000300800 */
        /* <DEDUP_REMOVED lines=17> */
[----:B------:R-:W-:Y:S01]  /*1fff0*/  STL [R1+0x2834], R29 ;  /* 0x0028341d01007387 */ /* 0x000fe20000100800 */
[----:B------:R-:W-:Y:S02]  /*20000*/  STL [R1+0x25b0], R15 ;  /* 0x0025b00f01007387 */ /* 0x000fe40000100800 */
[----:B------:R-:W-:Y:S02]  /*20010*/  STL [R1+0x25b4], R15 ;  /* 0x0025b40f01007387 */ /* 0x000fe40000100800 */
[----:B------:R-:W-:Y:S01]  /*20020*/  STL [R1+0x25b8], R15 ;  /* 0x0025b80f01007387 */ /* 0x000fe20000100800 */
        /* <DEDUP_REMOVED lines=77> */
[----:B------:R-:W-:Y:S03]  /*20500*/  STL [R1+0x2838], R14 ;  /* 0x0028380e01007387 */ /* 0x000fe60000100800 */
[----:B--2---:R-:W-:Y:S01]  /*20510*/  STS.U16 [R0+0xa000], R25 ;  /* 0x00a0001900007388 */ /* 0x004fe20000000400 */
[----:B---3--:R-:W-:Y:S02]  /*20520*/  STS.U16 [R0+0xa400], R23 ;  /* 0x00a4001700007388 */ /* 0x008fe40000000400 */
[----:B----4-:R-:W-:Y:S01]  /*20530*/  STS.U16 [R0+0xa800], R21 ;  /* 0x00a8001500007388 */ /* 0x010fe20000000400 */
[----:B------:R-:W-:Y:S04]  /*20540*/  STS.U16 [R0+0xac00], R19 ;  /* 0x00ac001300007388 */ /* 0x000fe80000000400 */
[----:B------:R0:W-:Y:S01]  /*20550*/  STS.U16 [R0+0xb000], R2 ;  /* 0x00b0000200007388 */ /* 0x0001e20000000400 */
[----:B------:R-:W-:Y:S02]  /*20560*/  STS.U16 [R0+0xb400], R17 ;  /* 0x00b4001100007388 */ /* 0x000fe40000000400 */
[----:B------:R-:W-:Y:S02]  /*20570*/  STS.U16 [R0+0xb800], R13 ;  /* 0x00b8000d00007388 */ /* 0x000fe40000000400 */
[----:B------:R-:W-:Y:S01]  /*20580*/  STS.U16 [R0+0xbc00], R12 ;  /* 0x00bc000c00007388 */ /* 0x000fe20000000400 */
[----:B0-----:R-:W-:-:S05]  /*20590*/  LOP3.LUT R2, R0, 0x10, RZ, 0x3c, !PT ;  /* 0x0000001000027812 */ /* 0x001fca00078e3cff */
[----:B------:R0:W-:Y:S01]  /*205a0*/  STS.U16 [R2+0x8080], R3 ;  /* 0x0080800302007388 */ /* 0x0001e20000000400 */
[----:B------:R1:W-:Y:S03]  /*205b0*/  STS.U16 [R2+0x8480], R24 ;  /* 0x0084801802007388 */ /* 0x0003e60000000400 */
[----:B0-----:R-:W2:Y:S01]  /*205c0*/  LDL.LU R3, [R1+0x4b0] ;  /* 0x0004b00001037983 */ /* 0x001ea20000300800 */
[----:B------:R-:W-:Y:S02]  /*205d0*/  STL [R1+0x2874], R0 ;  /* 0x0028740001007387 */ /* 0x000fe40000100800 */
[----:B-1----:R-:W3:Y:S02]  /*205e0*/  LDL.LU R24, [R1+0x474] ;  /* 0x0004740001187983 */ /* 0x002ee40000300800 */
[----:B------:R-:W-:Y:S01]  /*205f0*/  STS.U16 [R2+0x8880], R11 ;  /* 0x0088800b02007388 */ /* 0x000fe20000000400 */
[----:B------:R-:W-:Y:S01]  /*20600*/  STS.U16 [R2+0x8c80], R16 ;  /* 0x008c801002007388 */ /* 0x000fe20000000400 */
[----:B------:R-:W-:Y:S02]  /*20610*/  STS.U16 [R2+0x9080], R10 ;  /* 0x0090800a02007388 */ /* 0x000fe40000000400 */
[----:B------:R-:W-:Y:S02]  /*20620*/  STS.U16 [R2+0x9480], R9 ;  /* 0x0094800902007388 */ /* 0x000fe40000000400 */
        /* <DEDUP_REMOVED lines=10> */
[----:B------:R-:W-:-:S03]  /*206d0*/  LOP3.LUT R15, R0, 0x20, RZ, 0x3c, !PT ;  /* 0x00000020000f7812 */ /* 0x000fc600078e3cff */
[----:B---3--:R0:W-:Y:S04]  /*206e0*/  STL [R1+0x2888], R24 ;  /* 0x0028881801007387 */ /* 0x0081e80000100800 */
[----:B0-----:R-:W3:Y:S01]  /*206f0*/  LDL.LU R24, [R1+0x494] ;  /* 0x0004940001187983 */ /* 0x001ee20000300800 */
        /* <DEDUP_REMOVED lines=8> */
[----:B------:R0:W-:Y:S03]  /*20780*/  STL [R1+0x2864], R2 ;  /* 0x0028640201007387 */ /* 0x0001e60000100800 */
[----:B0-----:R-:W4:Y:S01]  /*20790*/  LDL.LU R2, [R1+0x434] ;  /* 0x0004340001027983 */ /* 0x001f220000300800 */
        /* <DEDUP_REMOVED lines=15> */
[----:B------:R-:W4:Y:S04]  /*20890*/  LDL.LU R5, [R1+0x148] ;  /* 0x0001480001057983 */ /* 0x000f280000300800 */
[----:B--2---:R0:W-:Y:S01]  /*208a0*/  STS.U16 [R15+0x8100], R3 ;  /* 0x008100030f007388 */ /* 0x0041e20000000400 */
[----:B------:R-:W2:Y:S03]  /*208b0*/  LDL.LU R4, [R1+0x128] ;  /* 0x0001280001047983 */ /* 0x000ea60000300800 */
[----:B0-----:R-:W2:Y:S04]  /*208c0*/  LDL.LU R3, [R1+0x108] ;  /* 0x0001080001037983 */ /* 0x001ea80000300800 */
[----:B---3--:R0:W-:Y:S04]  /*208d0*/  STS.U16 [R15+0x8500], R24 ;  /* 0x008500180f007388 */ /* 0x0081e80000000400 */
[----:B0-----:R-:W3:Y:S04]  /*208e0*/  LDL.LU R24, [R1+0x2888] ;  /* 0x0028880001187983 */ /* 0x001ee80000300800 */
[----:B---3--:R0:W-:Y:S01]  /*208f0*/  STS.U16 [R15+0x8900], R24 ;  /* 0x008900180f007388 */ /* 0x0081e20000000400 */
[----:B----4-:R-:W-:Y:S02]  /*20900*/  STS.U16 [R15+0x8d00], R16 ;  /* 0x008d00100f007388 */ /* 0x010fe40000000400 */
[----:B------:R-:W-:Y:S02]  /*20910*/  STS.U16 [R15+0x9100], R2 ;  /* 0x009100020f007388 */ /* 0x000fe40000000400 */
[----:B------:R1:W-:Y:S01]  /*20920*/  STS.U16 [R15+0x9500], R22 ;  /* 0x009500160f007388 */ /* 0x0003e20000000400 */
[----:B0-----:R-:W3:Y:S04]  /*20930*/  LDL.LU R24, [R1+0x2884] ;  /* 0x0028840001187983 */ /* 0x001ee80000300800 */
[----:B-1----:R-:W0:Y:S04]  /*20940*/  S2R R22, SR_TID.X ;  /* 0x0000000000167919 */ /* 0x002e280000002100 */
[----:B------:R-:W-:Y:S01]  /*20950*/  STS.U16 [R15+0x9900], R0 ;  /* 0x009900000f007388 */ /* 0x000fe20000000400 */
[----:B------:R-:W-:Y:S02]  /*20960*/  STS.U16 [R15+0x9d00], R14 ;  /* 0x009d000e0f007388 */ /* 0x000fe40000000400 */
[----:B------:R-:W-:Y:S02]  /*20970*/  STS.U16 [R15+0xa100], R29 ;  /* 0x00a1001d0f007388 */ /* 0x000fe40000000400 */
[----:B------:R-:W-:Y:S01]  /*20980*/  STS.U16 [R15+0xa500], R27 ;  /* 0x00a5001b0f007388 */ /* 0x000fe20000000400 */
[----:B------:R-:W-:Y:S01]  /*20990*/  STS.U16 [R15+0xa900], R25 ;  /* 0x00a900190f007388 */ /* 0x000fe20000000400 */
[----:B------:R1:W-:Y:S02]  /*209a0*/  STS.U16 [R15+0xad00], R19 ;  /* 0x00ad00130f007388 */ /* 0x0003e40000000400 */
[----:B------:R-:W-:Y:S02]  /*209b0*/  STS.U16 [R15+0xb100], R23 ;  /* 0x00b100170f007388 */ /* 0x000fe40000000400 */
[----:B------:R-:W-:Y:S01]  /*209c0*/  STS.U16 [R15+0xb500], R21 ;  /* 0x00b500150f007388 */ /* 0x000fe20000000400 */
[----:B------:R-:W-:Y:S01]  /*209d0*/  STS.U16 [R15+0xb900], R17 ;  /* 0x00b900110f007388 */ /* 0x000fe20000000400 */
[----:B------:R-:W-:Y:S03]  /*209e0*/  STS.U16 [R15+0xbd00], R13 ;  /* 0x00bd000d0f007388 */ /* 0x000fe60000000400 */
[----:B------:R-:W4:Y:S01]  /*209f0*/  LDL.LU R16, [R1+0x2880] ;  /* 0x0028800001107983 */ /* 0x000f220000300800 */
[----:B0-----:R-:W-:-:S05]  /*20a00*/  LOP3.LUT R22, R22, 0x3f, RZ, 0xc0, !PT ;  /* 0x0000003f16167812 */ /* 0x001fca00078ec0ff */
[----:B-1----:R-:W-:Y:S02]  /*20a10*/  IMAD.SHL.U32 R19, R22, 0x2, RZ ;  /* 0x0000000216137824 */ /* 0x002fe400078e00ff */
[----:B------:R-:W3:Y:S03]  /*20a20*/  LDL.LU R22, [R1+0xe8] ;  /* 0x0000e80001167983 */ /* 0x000ee60000300800 */
[----:B------:R-:W-:-:S05]  /*20a30*/  LOP3.LUT R0, R19, 0x30, RZ, 0x3c, !PT ;  /* 0x0000003013007812 */ /* 0x000fca00078e3cff */
        /* <DEDUP_REMOVED lines=12> */
[----:B--2---:R-:W-:Y:S04]  /*20b00*/  STS.U16 [R0+0xb180], R4 ;  /* 0x00b1800400007388 */ /* 0x004fe80000000400 */
[----:B------:R-:W-:Y:S01]  /*20b10*/  STL [R1+0x283c], R15 ;  /* 0x00283c0f01007387 */ /* 0x000fe20000100800 */
[----:B------:R0:W-:Y:S03]  /*20b20*/  STS.U16 [R0+0xb580], R3 ;  /* 0x00b5800300007388 */ /* 0x0001e60000000400 */
[----:B0-----:R-:W2:Y:S04]  /*20b30*/  LDL.LU R0, [R1+0x4a8] ;  /* 0x0004a80001007983 */ /* 0x001ea80000300800 */
[----:B--2---:R0:W-:Y:S04]  /*20b40*/  STL [R1+0x2878], R0 ;  /* 0x0028780001007387 */ /* 0x0041e80000100800 */
[----:B0-----:R-:W2:Y:S01]  /*20b50*/  LDL.LU R0, [R1+0xc8] ;  /* 0x0000c80001007983 */ /* 0x001ea20000300800 */
[----:B------:R-:W2:Y:S01]  /*20b60*/  LDL.LU R15, [R1+0x48c] ;  /* 0x00048c00010f7983 */ /* 0x000ea20000300800 */
[----:B----4-:R-:W-:-:S05]  /*20b70*/  LOP3.LUT R16, R16, 0x3f, RZ, 0xc0, !PT ;  /* 0x0000003f10107812 */ /* 0x010fca00078ec0ff */
[----:B------:R-:W-:Y:S02]  /*20b80*/  IMAD.SHL.U32 R16, R16, 0x2, RZ ;  /* 0x0000000210107824 */ /* 0x000fe400078e00ff */
[----:B---3--:R-:W-:Y:S01]  /*20b90*/  IMAD.SHL.U32 R12, R24, 0x2, RZ ;  /* 0x00000002180c7824 */ /* 0x008fe200078e00ff */
[----:B--2---:R0:W-:Y:S01]  /*20ba0*/  STL [R1+0x287c], R15 ;  /* 0x00287c0f01007387 */ /* 0x0041e20000100800 */
[----:B------:R-:W2:Y:S02]  /*20bb0*/  LDL.LU R14, [R1+0x46c] ;  /* 0x00046c00010e7983 */ /* 0x000ea40000300800 */
[----:B------:R-:W3:Y:S02]  /*20bc0*/  LDL.LU R29, [R1+0x448] ;  /* 0x00044800011d7983 */ /* 0x000ee40000300800 */
[----:B------:R-:W4:Y:S01]  /*20bd0*/  LDL.LU R27, [R1+0x42c] ;  /* 0x00042c00011b7983 */ /* 0x000f220000300800 */
[----:B------:R-:W2:Y:S01]  /*20be0*/  LDL.LU R3, [R1+0x410] ;  /* 0x0004100001037983 */ /* 0x000ea20000300800 */
[----:B0-----:R-:W-:-:S03]  /*20bf0*/  LOP3.LUT R15, R16, 0x30, RZ, 0x3c, !PT ;  /* 0x00000030100f7812 */ /* 0x001fc600078e3cff */
[----:B------:R-:W2:Y:S01]  /*20c00*/  LDL.LU R16, [R1+0x3f4] ;  /* 0x0003f40001107983 */ /* 0x000ea20000300800 */
[----:B------:R-:W2:Y:S02]  /*20c10*/  LDL.LU R25, [R1+0x3d8] ;  /* 0x0003d80001197983 */ /* 0x000ea40000300800 */
[----:B------:R-:W2:Y:S02]  /*20c20*/  LDL.LU R23, [R1+0x1a4] ;  /* 0x0001a40001177983 */ /* 0x000ea40000300800 */
[----:B------:R-:W2:Y:S01]  /*20c30*/  LDL.LU R21, [R1+0x184] ;  /* 0x0001840001157983 */ /* 0x000ea20000300800 */
        /* <DEDUP_REMOVED lines=13> */
[----:B------:R-:W2:Y:S03]  /*20d10*/  LDL.LU R5, [R1+0x3d4] ;  /* 0x0003d40001057983 */ /* 0x000ea60000300800 */
[----:B------:R0:W-:Y:S01]  /*20d20*/  STS.U16 [R15+0xb980], R22 ;  /* 0x00b980160f007388 */ /* 0x0001e20000000400 */
[----:B------:R-:W2:Y:S02]  /*20d30*/  LDL.LU R4, [R1+0x1a0] ;  /* 0x0001a00001047983 */ /* 0x000ea40000300800 */
[----:B------:R1:W-:Y:S01]  /*20d40*/  STS.U16 [R15+0xbd80], R0 ;  /* 0x00bd80000f007388 */ /* 0x0003e20000000400 */
[----:B0-----:R-:W2:Y:S01]  /*20d50*/  LDL.LU R22, [R1+0x180] ;  /* 0x0001800001167983 */ /* 0x001ea20000300800 */
[----:B------:R-:W2:Y:S02]  /*20d60*/  LDL.LU R24, [R1+0x160] ;  /* 0x0001600001187983 */ /* 0x000ea40000300800 */
[----:B-1----:R-:W2:Y:S02]  /*20d70*/  LDL.LU R15, [R1+0x287c] ;  /* 0x00287c00010f7983 */ /* 0x002ea40000300800 */
[----:B------:R-:W2:Y:S01]  /*20d80*/  LDL.LU R0, [R1+0x2878] ;  /* 0x0028780001007983 */ /* 0x000ea20000300800 */
[----:B------:R-:W-:-:S05]  /*20d90*/  LOP3.LUT R2, R12, 0x40, RZ, 0x3c, !PT ;  /* 0x000000400c027812 */ /* 0x000fca00078e3cff */
[----:B--2---:R0:W-:Y:S01]  /*20da0*/  STS.U16 [R2+0x8200], R0 ;  /* 0x0082000002007388 */ /* 0x0041e20000000400 */
[----:B------:R-:W-:Y:S02]  /*20db0*/  STS.U16 [R2+0x8600], R15 ;  /* 0x0086000f02007388 */ /* 0x000fe40000000400 */
[----:B------:R-:W-:Y:S02]  /*20dc0*/  STS.U16 [R2+0x8a00], R14 ;  /* 0x008a000e02007388 */ /* 0x000fe40000000400 */
[----:B---3--:R-:W-:Y:S01]  /*20dd0*/  STS.U16 [R2+0x8e00], R29 ;  /* 0x008e001d02007388 */ /* 0x008fe20000000400 */
[----:B----4-:R-:W-:Y:S01]  /*20de0*/  STS.U16 [R2+0x9200], R27 ;  /* 0x0092001b02007388 */ /* 0x010fe20000000400 */
[----:B------:R1:W-:Y:S02]  /*20df0*/  STS.U16 [R2+0x9600], R3 ;  /* 0x0096000302007388 */ /* 0x0003e40000000400 */
[----:B------:R2:W-:Y:S01]  /*20e00*/  STS.U16 [R2+0x9a00], R16 ;  /* 0x009a001002007388 */ /* 0x0005e20000000400 */
[----:B0-----:R-:W3:Y:S04]  /*20e10*/  LDL.LU R0, [R1+0x2874] ;  /* 0x0028740001007983 */ /* 0x001ee80000300800 */
[----:B-1----:R-:W4:Y:S01]  /*20e20*/  LDL.LU R3, [R1+0x140] ;  /* 0x0001400001037983 */ /* 0x002f220000300800 */
[----:B--2---:R-:W2:Y:S02]  /*20e30*/  LDL.LU R16, [R1+0x120] ;  /* 0x0001200001107983 */ /* 0x004ea40000300800 */
[----:B------:R-:W2:Y:S02]  /*20e40*/  LDL.LU R14, [R1+0xc0] ;  /* 0x0000c000010e7983 */ /* 0x000ea40000300800 */
[----:B--2---:R0:W-:Y:S04]  /*20e50*/  STL [R1+0x286c], R14 ;  /* 0x00286c0e01007387 */ /* 0x0041e80000100800 */
[----:B0-----:R-:W2:Y:S01]  /*20e60*/  LDL.LU R14, [R1+0xe0] ;  /* 0x0000e000010e7983 */ /* 0x001ea20000300800 */
[----:B------:R-:W-:Y:S02]  /*20e70*/  STS.U16 [R2+0x9e00], R25 ;  /* 0x009e001902007388 */ /* 0x000fe40000000400 */
[----:B------:R-:W-:Y:S02]  /*20e80*/  STS.U16 [R2+0xa200], R23 ;  /* 0x00a2001702007388 */ /* 0x000fe40000000400 */
[----:B------:R-:W-:Y:S01]  /*20e90*/  STS.U16 [R2+0xa600], R21 ;  /* 0x00a6001502007388 */ /* 0x000fe20000000400 */
[----:B------:R-:W-:Y:S01]  /*20ea0*/  STS.U16 [R2+0xaa00], R19 ;  /* 0x00aa001302007388 */ /* 0x000fe20000000400 */
[----:B------:R-:W-:Y:S01]  /*20eb0*/  STS.U16 [R2+0xae00], R17 ;  /* 0x00ae001102007388 */ /* 0x000fe20000000400 */
[----:B------:R-:W-:Y:S01]  /*20ec0*/  LOP3.LUT R15, R12, 0x50, RZ, 0x3c, !PT ;  /* 0x000000500c0f7812 */ /* 0x000fe200078e3cff */
        /* <DEDUP_REMOVED lines=14> */
[----:B------:R-:W-:Y:S03]  /*20fb0*/  STS.U16 [R15+0xaa80], R24 ;  /* 0x00aa80180f007388 */ /* 0x000fe60000000400 */
[----:B--2---:R0:W-:Y:S04]  /*20fc0*/  STL [R1+0x2870], R14 ;  /* 0x0028700e01007387 */ /* 0x0041e80000100800 */
[----:B0-----:R-:W2:Y:S01]  /*20fd0*/  LDL.LU R14, [R1+0x100] ;  /* 0x00010000010e7983 */ /* 0x001ea20000300800 */
[----:B------:R-:W3:Y:S02]  /*20fe0*/  LDL.LU R29, [R1+0x4a0] ;  /* 0x0004a000011d7983 */ /* 0x000ee40000300800 */
[----:B------:R-:W3:Y:S02]  /*20ff0*/  LDL.LU R22, [R1+0x480] ;  /* 0x0004800001167983 */ /* 0x000ee40000300800 */
[----:B------:R-:W3:Y:S01]  /*21000*/  LDL.LU R24, [R1+0x45c] ;  /* 0x00045c0001187983 */ /* 0x000ee20000300800 */
[----:B------:R-:W3:Y:S01]  /*21010*/  LDL.LU R27, [R1+0x440] ;  /* 0x00044000011b7983 */ /* 0x000ee20000300800 */
        /* <DEDUP_REMOVED lines=17> */
[----:B------:R-:W3:Y:S01]  /*21130*/  LDL.LU R5, [R1+0x404] ;  /* 0x0004040001057983 */ /* 0x000ee20000300800 */
[----:B----4-:R0:W-:Y:S01]  /*21140*/  STS.U16 [R15+0xae80], R3 ;  /* 0x00ae80030f007388 */ /* 0x0101e20000000400 */
[----:B------:R-:W4:Y:S02]  /*21150*/  LDL.LU R4, [R1+0x3e8] ;  /* 0x0003e80001047983 */ /* 0x000f240000300800 */
[----:B------:R1:W-:Y:S01]  /*21160*/  STS.U16 [R15+0xb280], R16 ;  /* 0x00b280100f007388 */ /* 0x0003e20000000400 */
[----:B0-----:R-:W4:Y:S01]  /*21170*/  LDL.LU R3, [R1+0x3c8] ;  /* 0x0003c80001037983 */ /* 0x001f220000300800 */
[----:B-1----:R-:W4:Y:S03]  /*21180*/  LDL.LU R16, [R1+0x198] ;  /* 0x0001980001107983 */ /* 0x002f260000300800 */
[----:B--2---:R0:W-:Y:S04]  /*21190*/  STS.U16 [R15+0xb680], R14 ;  /* 0x00b6800e0f007388 */ /* 0x0041e80000000400 */
[----:B0-----:R-:W2:Y:S01]  /*211a0*/  LDL.LU R14, [R1+0x2870] ;  /* 0x00287000010e7983 */ /* 0x001ea20000300800 */
[----:B---3--:R-:W-:-:S03]  /*211b0*/  LOP3.LUT R2, R0, 0x60, RZ, 0x3c, !PT ;  /* 0x0000006000027812 */ /* 0x008fc600078e3cff */
[----:B--2---:R0:W-:Y:S04]  /*211c0*/  STS.U16 [R15+0xba80], R14 ;  /* 0x00ba800e0f007388 */ /* 0x0041e80000000400 */
[----:B0-----:R-:W2:Y:S04]  /*211d0*/  LDL.LU R14, [R1+0x286c] ;  /* 0x00286c00010e7983 */ /* 0x001ea80000300800 */
[----:B--2---:R-:W-:Y:S01]  /*211e0*/  STS.U16 [R15+0xbe80], R14 ;  /* 0x00be800e0f007388 */ /* 0x004fe20000000400 */
[----:B------:R-:W-:Y:S02]  /*211f0*/  STS.U16 [R2+0x8300], R29 ;  /* 0x0083001d02007388 */ /* 0x000fe40000000400 */
[----:B------:R0:W-:Y:S02]  /*21200*/  STS.U16 [R2+0x8700], R22 ;  /* 0x0087001602007388 */ /* 0x0001e40000000400 */
[----:B------:R1:W-:Y:S01]  /*21210*/  STS.U16 [R2+0x8b00], R24 ;  /* 0x008b001802007388 */ /* 0x0003e20000000400 */
        /* <DEDUP_REMOVED lines=10> */
[----:B------:R-:W-:Y:S01]  /*212c0*/  STS.U16 [R2+0xb700], R9 ;  /* 0x00b7000902007388 */ /* 0x000fe20000000400 */
[----:B0-----:R-:W2:Y:S01]  /*212d0*/  LDL.LU R22, [R1+0x178] ;  /* 0x0001780001167983 */ /* 0x001ea20000300800 */
[----:B------:R-:W-:Y:S02]  /*212e0*/  STS.U16 [R2+0xbb00], R8 ;  /* 0x00bb000802007388 */ /* 0x000fe40000000400 */
[----:B-1----:R-:W3:Y:S02]  /*212f0*/  LDL.LU R24, [R1+0x158] ;  /* 0x0001580001187983 */ /* 0x002ee40000300800 */
[----:B------:R0:W-:Y:S02]  /*21300*/  STS.U16 [R2+0xbf00], R18 ;  /* 0x00bf001202007388 */ /* 0x0001e40000000400 */
[----:B0-----:R-:W2:Y:S01]  /*21310*/  LDL.LU R2, [R1+0x118] ;  /* 0x0001180001027983 */ /* 0x001ea20000300800 */
[----:B------:R-:W-:-:S05]  /*21320*/  LOP3.LUT R0, R0, 0x70, RZ, 0x3c, !PT ;  /* 0x0000007000007812 */ /* 0x000fca00078e3cff */
[----:B------:R-:W-:Y:S01]  /*21330*/  STS.U16 [R0+0x8380], R20 ;  /* 0x0083801400007388 */ /* 0x000fe20000000400 */
[----:B------:R-:W-:Y:S02]  /*21340*/  STS.U16 [R0+0x8780], R26 ;  /* 0x0087801a00007388 */ /* 0x000fe40000000400 */
[----:B------:R-:W-:Y:S02]  /*21350*/  STS.U16 [R0+0x8b80], R28 ;  /* 0x008b801c00007388 */ /* 0x000fe40000000400 */
[----:B------:R-:W-:Y:S01]  /*21360*/  STS.U16 [R0+0x8f80], R7 ;  /* 0x008f800700007388 */ /* 0x000fe20000000400 */
[----:B------:R-:W-:Y:S01]  /*21370*/  STS.U16 [R0+0x9380], R6 ;  /* 0x0093800600007388 */ /* 0x000fe20000000400 */
[----:B------:R-:W-:Y:S02]  /*21380*/  STS.U16 [R0+0x9780], R5 ;  /* 0x0097800500007388 */ /* 0x000fe40000000400 */
[----:B----4-:R-:W-:Y:S02]  /*21390*/  STS.U16 [R0+0x9b80], R4 ;  /* 0x009b800400007388 */ /* 0x010fe40000000400 */
[----:B------:R-:W-:Y:S01]  /*213a0*/  STS.U16 [R0+0x9f80], R3 ;  /* 0x009f800300007388 */ /* 0x000fe20000000400 */
[----:B------:R-:W-:Y:S04]  /*213b0*/  STS.U16 [R0+0xa380], R16 ;  /* 0x00a3801000007388 */ /* 0x000fe80000000400 */
[----:B--2---:R0:W-:Y:S04]  /*213c0*/  STL [R1+0x2868], R2 ;  /* 0x0028680201007387 */ /* 0x0041e80000100800 */
[----:B0-----:R-:W2:Y:S01]  /*213d0*/  LDL.LU R2, [R1+0x138] ;  /* 0x0001380001027983 */ /* 0x001ea20000300800 */
[----:B------:R-:W4:Y:S02]  /*213e0*/  LDL.LU R7, [R1+0xf8] ;  /* 0x0000f80001077983 */ /* 0x000f240000300800 */
[----:B------:R-:W4:Y:S02]  /*213f0*/  LDL.LU R6, [R1+0xd8] ;  /* 0x0000d80001067983 */ /* 0x000f240000300800 */
[----:B------:R-:W4:Y:S01]  /*21400*/  LDL.LU R5, [R1+0xb8] ;  /* 0x0000b80001057983 */ /* 0x000f220000300800 */
[----:B------:R-:W4:Y:S01]  /*21410*/  LDL.LU R4, [R1+0xb4] ;  /* 0x0000b40001047983 */ /* 0x000f220000300800 */
[----:B------:R-:W4:Y:S03]  /*21420*/  LDL.LU R3, [R1+0xb0] ;  /* 0x0000b00001037983 */ /* 0x000f260000300800 */
[----:B------:R0:W-:Y:S01]  /*21430*/  STS.U16 [R0+0xa780], R22 ;  /* 0x00a7801600007388 */ /* 0x0001e20000000400 */
[----:B------:R-:W4:Y:S02]  /*21440*/  LDL.LU R16, [R1+0xac] ;  /* 0x0000ac0001107983 */ /* 0x000f240000300800 */
[----:B---3--:R1:W-:Y:S01]  /*21450*/  STS.U16 [R0+0xab80], R24 ;  /* 0x00ab801800007388 */ /* 0x0083e20000000400 */
[----:B0-----:R-:W2:Y:S01]  /*21460*/  LDL.LU R22, [R1+0xa8] ;  /* 0x0000a80001167983 */ /* 0x001ea20000300800 */
[----:B-1----:R-:W2:Y:S02]  /*21470*/  LDL.LU R24, [R1+0xa4] ;  /* 0x0000a40001187983 */ /* 0x002ea40000300800 */
        /* <DEDUP_REMOVED lines=18> */
[----:B------:R-:W2:Y:S04]  /*215a0*/  LDL.LU R28, [R1] ;  /* 0x00000000011c7983 */ /* 0x000ea80000300800 */
[----:B--2---:R0:W-:Y:S04]  /*215b0*/  STS.U16 [R0+0xaf80], R2 ;  /* 0x00af800200007388 */ /* 0x0041e80000000400 */
[----:B0-----:R-:W2:Y:S04]  /*215c0*/  LDL.LU R2, [R1+0x2868] ;  /* 0x0028680001027983 */ /* 0x001ea80000300800 */
[----:B--2---:R0:W-:Y:S01]  /*215d0*/  STS.U16 [R0+0xb380], R2 ;  /* 0x00b3800200007388 */ /* 0x0041e20000000400 */
[----:B----4-:R1:W-:Y:S02]  /*215e0*/  STS.U16 [R0+0xb780], R7 ;  /* 0x00b7800700007388 */ /* 0x0103e40000000400 */
[----:B------:R2:W-:Y:S02]  /*215f0*/  STS.U16 [R0+0xbb80], R6 ;  /* 0x00bb800600007388 */ /* 0x0005e40000000400 */
[----:B------:R4:W-:Y:S01]  /*21600*/  STS.U16 [R0+0xbf80], R5 ;  /* 0x00bf800500007388 */ /* 0x0009e20000000400 */
[----:B0-----:R-:W3:Y:S01]  /*21610*/  LDL.LU R2, [R1+0x2864] ;  /* 0x0028640001027983 */ /* 0x001ee20000300800 */
[----:B-1----:R-:W3:Y:S02]  /*21620*/  LDL.LU R7, [R1+0x2860] ;  /* 0x0028600001077983 */ /* 0x002ee40000300800 */
[----:B--2---:R-:W2:Y:S02]  /*21630*/  LDL.LU R6, [R1+0x285c] ;  /* 0x00285c0001067983 */ /* 0x004ea40000300800 */
[----:B----4-:R-:W4:Y:S01]  /*21640*/  LDL.LU R5, [R1+0x2858] ;  /* 0x0028580001057983 */ /* 0x010f220000300800 */
[----:B------:R0:W-:Y:S04]  /*21650*/  STL [R1+0x252c], R0 ;  /* 0x00252c0001007387 */ /* 0x0001e80000100800 */
[----:B0-----:R-:W0:Y:S02]  /*21660*/  S2R R0, SR_TID.X ;  /* 0x0000000000007919 */ /* 0x001e240000002100 */
[----:B0-----:R-:W-:-:S05]  /*21670*/  LOP3.LUT R0, R0, 0x3f, RZ, 0xc0, !PT ;  /* 0x0000003f00007812 */ /* 0x001fca00078ec0ff */
[----:B------:R-:W-:-:S05]  /*21680*/  IMAD.SHL.U32 R0, R0, 0x2, RZ ;  /* 0x0000000200007824 */ /* 0x000fca00078e00ff */
[----:B------:R0:W-:Y:S01]  /*21690*/  STS.U16 [R0], R4 ;  /* 0x0000000400007388 */ /* 0x0001e20000000400 */
[----:B------:R1:W-:Y:S02]  /*216a0*/  STS.U16 [R0+0x80], R3 ;  /* 0x0000800300007388 */ /* 0x0003e40000000400 */
[----:B------:R1:W-:Y:S02]  /*216b0*/  STS.U16 [R0+0x800], R16 ;  /* 0x0008001000007388 */ /* 0x0003e40000000400 */
[----:B------:R1:W-:Y:S01]  /*216c0*/  STS.U16 [R0+0x880], R22 ;  /* 0x0008801600007388 */ /* 0x0003e20000000400 */
[----:B------:R1:W-:Y:S01]  /*216d0*/  STS.U16 [R0+0x1000], R24 ;  /* 0x0010001800007388 */ /* 0x0003e20000000400 */
[----:B------:R1:W-:Y:S03]  /*216e0*/  STS.U16 [R0+0x1080], R15 ;  /* 0x0010800f00007388 */ /* 0x0003e60000000400 */
[----:B0-----:R-:W2:Y:S01]  /*216f0*/  LDL.LU R4, [R1+0x2854] ;  /* 0x0028540001047983 */ /* 0x001ea20000300800 */
[----:B-1----:R-:W2:Y:S03]  /*21700*/  LDL.LU R3, [R1+0x2850] ;  /* 0x0028500001037983 */ /* 0x002ea60000300800 */
[----:B------:R-:W2:Y:S01]  /*21710*/  LDL.LU R16, [R1+0x284c] ;  /* 0x00284c0001107983 */ /* 0x000ea20000300800 */
[----:B------:R-:W2:Y:S03]  /*21720*/  LDL.LU R22, [R1+0x2848] ;  /* 0x0028480001167983 */ /* 0x000ea60000300800 */
[----:B------:R-:W2:Y:S01]  /*21730*/  LDL.LU R24, [R1+0x2844] ;  /* 0x0028440001187983 */ /* 0x000ea20000300800 */
[----:B------:R-:W2:Y:S03]  /*21740*/  LDL.LU R15, [R1+0x58] ;  /* 0x00005800010f7983 */ /* 0x000ea60000300800 */
        /* <DEDUP_REMOVED lines=12> */
[----:B------:R-:W-:Y:S04]  /*21810*/  STS.U16 [R0+0x4800], R9 ;  /* 0x0048000900007388 */ /* 0x000fe80000000400 */
[----:B--2---:R0:W-:Y:S04]  /*21820*/  STL [R1+0x2840], R15 ;  /* 0x0028400f01007387 */ /* 0x0041e80000100800 */
[----:B0-----:R-:W2:Y:S01]  /*21830*/  LDL.LU R15, [R1+0x5c] ;  /* 0x00005c00010f7983 */ /* 0x001ea20000300800 */
        /* <DEDUP_REMOVED lines=11> */
[----:B------:R1:W-:Y:S02]  /*218f0*/  STS.U16 [R0+0x5000], R18 ;  /* 0x0050001200007388 */ /* 0x0003e40000000400 */
[----:B------:R-:W2:Y:S01]  /*21900*/  LDL.LU R11, [R1+0x2c] ;  /* 0x00002c00010b7983 */ /* 0x000ea20000300800 */
[----:B------:R3:W-:Y:S04]  /*21910*/  STS.U16 [R0+0x5080], R20 ;  /* 0x0050801400007388 */ /* 0x0007e80000000400 */
[----:B------:R-:W2:Y:S01]  /*21920*/  LDL.LU R10, [R1+0x28] ;  /* 0x00002800010a7983 */ /* 0x000ea20000300800 */
[----:B------:R4:W-:Y:S02]  /*21930*/  STS.U16 [R0+0x5800], R26 ;  /* 0x0058001a00007388 */ /* 0x0009e40000000400 */
[----:B------:R-:W2:Y:S02]  /*21940*/  LDL.LU R9, [R1+0x24] ;  /* 0x0000240001097983 */ /* 0x000ea40000300800 */
[----:B------:R4:W-:Y:S01]  /*21950*/  STS.U16 [R0+0x5880], R28 ;  /* 0x0058801c00007388 */ /* 0x0009e20000000400 */
[----:B------:R-:W-:Y:S04]  /*21960*/  STS.U16 [R0+0x6000], R24 ;  /* 0x0060001800007388 */ /* 0x000fe80000000400 */
[----:B0-----:R-:W2:Y:S01]  /*21970*/  LDL.LU R8, [R1+0x20] ;  /* 0x0000200001087983 */ /* 0x001ea20000300800 */
[----:B-1----:R-:W2:Y:S02]  /*21980*/  LDL.LU R18, [R1+0x1c] ;  /* 0x00001c0001127983 */ /* 0x002ea40000300800 */
[----:B------:R-:W-:Y:S02]  /*21990*/  STS.U16 [R0+0x6080], R22 ;  /* 0x0060801600007388 */ /* 0x000fe40000000400 */
[----:B------:R-:W-:Y:S01]  /*219a0*/  STS.U16 [R0+0x6800], R16 ;  /* 0x0068001000007388 */ /* 0x000fe20000000400 */
[----:B---3--:R-:W3:Y:S01]  /*219b0*/  LDL.LU R20, [R1+0x18] ;  /* 0x0000180001147983 */ /* 0x008ee20000300800 */
[----:B----4-:R-:W3:Y:S03]  /*219c0*/  LDL.LU R26, [R1+0x14] ;  /* 0x00001400011a7983 */ /* 0x010ee60000300800 */
[----:B------:R-:W-:Y:S04]  /*219d0*/  STS.U16 [R0+0x6880], R3 ;  /* 0x0068800300007388 */ /* 0x000fe80000000400 */
[----:B------:R-:W3:Y:S01]  /*219e0*/  LDL.LU R28, [R1+0x10] ;  /* 0x00001000011c7983 */ /* 0x000ee20000300800 */
[----:B------:R-:W-:Y:S02]  /*219f0*/  STL [R1+0x25a0], R24 ;  /* 0x0025a01801007387 */ /* 0x000fe40000100800 */
[----:B------:R0:W-:Y:S02]  /*21a00*/  STS.U16 [R0+0x7000], R4 ;  /* 0x0070000400007388 */ /* 0x0001e40000000400 */
[----:B------:R-:W-:Y:S01]  /*21a10*/  STL [R1+0x25a4], R24 ;  /* 0x0025a41801007387 */ /* 0x000fe20000100800 */
[----:B------:R1:W-:Y:S01]  /*21a20*/  STS.U16 [R0+0x7080], R5 ;  /* 0x0070800500007388 */ /* 0x0003e20000000400 */
[----:B------:R-:W-:Y:S02]  /*21a30*/  STS.U16 [R0+0x7800], R6 ;  /* 0x0078000600007388 */ /* 0x000fe40000000400 */
[----:B------:R-:W-:Y:S01]  /*21a40*/  STS.U16 [R0+0x7880], R7 ;  /* 0x0078800700007388 */ /* 0x000fe20000000400 */
[----:B0-----:R-:W3:Y:S01]  /*21a50*/  LDL.LU R4, [R1+0x8] ;  /* 0x0000080001047983 */ /* 0x001ee20000300800 */
[----:B-1----:R-:W3:Y:S02]  /*21a60*/  LDL.LU R5, [R1+0xc] ;  /* 0x00000c0001057983 */ /* 0x002ee40000300800 */
[----:B------:R-:W-:Y:S01]  /*21a70*/  STL [R1+0x256c], R0 ;  /* 0x00256c0001007387 */ /* 0x000fe20000100800 */
[----:B--2---:R0:W-:Y:S04]  /*21a80*/  STS.U16 [R2+0x100], R15 ;  /* 0x0001000f02007388 */ /* 0x0041e80000000400 */
[----:B0-----:R-:W2:Y:S04]  /*21a90*/  LDL.LU R15, [R1+0x2840] ;  /* 0x00284000010f7983 */ /* 0x001ea80000300800 */
[----:B--2---:R0:W-:Y:S01]  /*21aa0*/  STS.U16 [R2+0x180], R15 ;  /* 0x0001800f02007388 */ /* 0x0041e20000000400 */
[----:B------:R1:W-:Y:S02]  /*21ab0*/  STS.U16 [R2+0x900], R14 ;  /* 0x0009000e02007388 */ /* 0x0003e40000000400 */
[----:B------:R2:W-:Y:S02]  /*21ac0*/  STS.U16 [R2+0x980], R29 ;  /* 0x0009801d02007388 */ /* 0x0005e40000000400 */
[----:B------:R3:W-:Y:S01]  /*21ad0*/  STS.U16 [R2+0x1100], R27 ;  /* 0x0011001b02007388 */ /* 0x0007e20000000400 */
[----:B------:R3:W-:Y:S01]  /*21ae0*/  STS.U16 [R2+0x1180], R25 ;  /* 0x0011801902007388 */ /* 0x0007e20000000400 */
[----:B------:R3:W-:Y:S03]  /*21af0*/  STS.U16 [R2+0x1900], R23 ;  /* 0x0019001702007388 */ /* 0x0007e60000000400 */
[----:B0-----:R-:W4:Y:S01]  /*21b00*/  LDL.LU R15, [R1+0x283c] ;  /* 0x00283c00010f7983 */ /* 0x001f220000300800 */
[----:B-1----:R-:W4:Y:S02]  /*21b10*/  LDL.LU R14, [R1+0x2838] ;  /* 0x00283800010e7983 */ /* 0x002f240000300800 */
[----:B--2---:R-:W2:Y:S02]  /*21b20*/  LDL.LU R29, [R1+0x2834] ;  /* 0x00283400011d7983 */ /* 0x004ea40000300800 */
[----:B---3--:R-:W3:Y:S01]  /*21b30*/  LDL.LU R27, [R1+0x2830] ;  /* 0x00283000011b7983 */ /* 0x008ee20000300800 */
[----:B------:R-:W2:Y:S01]  /*21b40*/  LDL.LU R25, [R1+0x282c] ;  /* 0x00282c0001197983 */ /* 0x000ea20000300800 */
[----:B------:R-:W2:Y:S03]  /*21b50*/  LDL.LU R23, [R1+0x2828] ;  /* 0x0028280001177983 */ /* 0x000ea60000300800 */
[----:B------:R0:W-:Y:S01]  /*21b60*/  STS.U16 [R2+0x1980], R21 ;  /* 0x0019801502007388 */ /* 0x0001e20000000400 */
[----:B------:R1:W-:Y:S02]  /*21b70*/  STS.U16 [R2+0x2100], R19 ;  /* 0x0021001302007388 */ /* 0x0003e40000000400 */
[----:B------:R1:W-:Y:S02]  /*21b80*/  STS.U16 [R2+0x2180], R17 ;  /* 0x0021801102007388 */ /* 0x0003e40000000400 */
[----:B------:R1:W-:Y:S01]  /*21b90*/  STS.U16 [R2+0x2900], R13 ;  /* 0x0029000d02007388 */ /* 0x0003e20000000400 */
[----:B------:R1:W-:Y:S01]  /*21ba0*/  STS.U16 [R2+0x2980], R12 ;  /* 0x0029800c02007388 */ /* 0x0003e20000000400 */
[----:B------:R1:W-:Y:S03]  /*21bb0*/  STS.U16 [R2+0x3100], R11 ;  /* 0x0031000b02007388 */ /* 0x0003e60000000400 */
[----:B0-----:R-:W2:Y:S01]  /*21bc0*/  LDL.LU R21, [R1+0x2824] ;  /* 0x0028240001157983 */ /* 0x001ea20000300800 */
[----:B-1----:R-:W2:Y:S03]  /*21bd0*/  LDL.LU R19, [R1+0x2820] ;  /* 0x0028200001137983 */ /* 0x002ea60000300800 */
[----:B------:R-:W4:Y:S01]  /*21be0*/  LDL.LU R17, [R1+0x281c] ;  /* 0x00281c0001117983 */ /* 0x000f220000300800 */
[----:B------:R-:W2:Y:S03]  /*21bf0*/  LDL.LU R13, [R1+0x2818] ;  /* 0x00281800010d7983 */ /* 0x000ea60000300800 */
        /* <DEDUP_REMOVED lines=14> */
[----:B------:R0:W-:Y:S04]  /*21ce0*/  STS.U16 [R2+0x4980], R28 ;  /* 0x0049801c02007388 */ /* 0x0001e80000000400 */
[----:B0-----:R-:W2:Y:S01]  /*21cf0*/  LDL.LU R28, [R1+0x27f4] ;  /* 0x0027f400011c7983 */ /* 0x001ea20000300800 */
[----:B------:R0:W-:Y:S02]  /*21d00*/  STS.U16 [R2+0x5100], R5 ;  /* 0x0051000502007388 */ /* 0x0001e40000000400 */
[----:B------:R1:W-:Y:S01]  /*21d10*/  STS.U16 [R2+0x5180], R4 ;  /* 0x0051800402007388 */ /* 0x0003e20000000400 */
[----:B0-----:R-:W3:Y:S04]  /*21d20*/  LDL R5, [R1+0xb80] ;  /* 0x000b800001057983 */ /* 0x001ee80000100800 */
[----:B-1----:R-:W3:Y:S04]  /*21d30*/  LDL R4, [R1+0xb84] ;  /* 0x000b840001047983 */ /* 0x002ee80000100800 */
[----:B--2---:R-:W-:Y:S01]  /*21d40*/  STS.U16 [R2+0x5900], R28 ;  /* 0x0059001c02007388 */ /* 0x004fe20000000400 */
        /* <DEDUP_REMOVED lines=8> */
[----:B------:R0:W-:Y:S03]  /*21dd0*/  STS.U16 [R2+0x7980], R13 ;  /* 0x0079800d02007388 */ /* 0x0001e60000000400 */
[----:B0-----:R-:W2:Y:S01]  /*21de0*/  LDL.LU R2, [R1+0x27f0] ;  /* 0x0027f00001027983 */ /* 0x001ea20000300800 */
[----:B----4-:R-:W-:Y:S01]  /*21df0*/  STS.U16 [R15+0x200], R17 ;  /* 0x000200110f007388 */ /* 0x010fe20000000400 */
[----:B--2---:R-:W-:-:S06]  /*21e00*/  PRMT R2, RZ, 0x7610, R2 ;  /* 0x00007610ff027816 */ /* 0x004fcc0000000002 */
[----:B---3--:R-:W2:Y:S04]  /*21e10*/  @!P0 LDG.E.U16 R2, [R4.64] ;  /* 0x0000000404028981 */ /* 0x008ea8000c1e1500 */
[----:B------:R-:W-:Y:S01]  /*21e20*/  STS.U16 [R15+0x280], R19 ;  /* 0x000280130f007388 */ /* 0x000fe20000000400 */
[----:B------:R-:W-:Y:S02]  /*21e30*/  STS.U16 [R15+0xa00], R21 ;  /* 0x000a00150f007388 */ /* 0x000fe40000000400 */
[----:B------:R-:W-:Y:S02]  /*21e40*/  STS.U16 [R15+0xa80], R23 ;  /* 0x000a80170f007388 */ /* 0x000fe40000000400 */
[----:B------:R-:W-:Y:S01]  /*21e50*/  STS.U16 [R15+0x1200], R25 ;  /* 0x001200190f007388 */ /* 0x000fe20000000400 */
[----:B------:R-:W-:Y:S01]  /*21e60*/  STS.U16 [R15+0x1280], R27 ;  /* 0x0012801b0f007388 */ /* 0x000fe20000000400 */
[----:B------:R0:W-:Y:S03]  /*21e70*/  STS.U16 [R15+0x1a00], R29 ;  /* 0x001a001d0f007388 */ /* 0x0001e60000000400 */
[----:B0-----:R-:W3:Y:S04]  /*21e80*/  LDL.LU R15, [R1+0x27ec] ;  /* 0x0027ec00010f7983 */ /* 0x001ee80000300800 */
[----:B--2---:R0:W-:Y:S04]  /*21e90*/  STL [R1+0x494], R2 ;  /* 0x0004940201007387 */ /* 0x0041e80000100800 */
[----:B0-----:R-:W2:Y:S01]  /*21ea0*/  LDL.LU R2, [R1+0x27e8] ;  /* 0x0027e80001027983 */ /* 0x001ea20000300800 */
[----:B------:R-:W4:Y:S02]  /*21eb0*/  LDL R4, [R1+0xb78] ;  /* 0x000b780001047983 */ /* 0x000f240000100800 */
[----:B------:R-:W4:Y:S01]  /*21ec0*/  LDL R5, [R1+0xb7c] ;  /* 0x000b7c0001057983 */ /* 0x000f220000100800 */
[----:B---3--:R-:W-:-:S02]  /*21ed0*/  PRMT R15, RZ, 0x7610, R15 ;  /* 0x00007610ff0f7816 */ /* 0x008fc4000000000f */
[----:B----4-:R-:W-:-:S04]  /*21ee0*/  @!P1 LOP3.LUT R5, R5, R4, RZ, 0x3c, !PT ;  /* 0x0000000405059212 */ /* 0x010fc800078e3cff */
[----:B------:R-:W-:-:S04]  /*21ef0*/  @!P1 LOP3.LUT R4, R5, R4, RZ, 0x3c, !PT ;  /* 0x0000000405049212 */ /* 0x000fc800078e3cff */
[----:B------:R-:W-:-:S05]  /*21f00*/  @!P1 LOP3.LUT R5, R5, R4, RZ, 0x3c, !PT ;  /* 0x0000000405059212 */ /* 0x000fca00078e3cff */
[----:B------:R-:W3:Y:S04]  /*21f10*/  @!P1 LDG.E.U16 R15, [R4.64] ;  /* 0x00000004040f9981 */ /* 0x000ee8000c1e1500 */
[----:B---3--:R0:W-:Y:S04]  /*21f20*/  STL [R1+0x490], R15 ;  /* 0x0004900f01007387 */ /* 0x0081e80000100800 */
[----:B0-----:R-:W3:Y:S01]  /*21f30*/  LDL.LU R15, [R1+0x27e4] ;  /* 0x0027e400010f7983 */ /* 0x001ee20000300800 */
[----:B------:R-:W4:Y:S02]  /*21f40*/  LDL R4, [R1+0xb70] ;  /* 0x000b700001047983 */ /* 0x000f240000100800 */
[----:B------:R-:W4:Y:S01]  /*21f50*/  LDL R5, [R1+0xb74] ;  /* 0x000b740001057983 */ /* 0x000f220000100800 */
[----:B--2---:R-:W-:-:S02]  /*21f60*/  PRMT R2, RZ, 0x7610, R2 ;  /* 0x00007610ff027816 */ /* 0x004fc40000000002 */
[----:B----4-:R-:W-:-:S04]  /*21f70*/  @!P0 LOP3.LUT R5, R5, R4, RZ, 0x3c, !PT ;  /* 0x0000000405058212 */ /* 0x010fc800078e3cff */
[----:B------:R-:W-:-:S04]  /*21f80*/  @!P0 LOP3.LUT R4, R5, R4, RZ, 0x3c, !PT ;  /* 0x0000000405048212 */ /* 0x000fc800078e3cff */
[----:B------:R-:W-:-:S05]  /*21f90*/  @!P0 LOP3.LUT R5, R5, R4, RZ, 0x3c, !PT ;  /* 0x0000000405058212 */ /* 0x000fca00078e3cff */
[----:B------:R-:W2:Y:S04]  /*21fa0*/  @!P0 LDG.E.U16 R2, [R4.64] ;  /* 0x0000000404028981 */ /* 0x000ea8000c1e1500 */
        /* <DEDUP_REMOVED lines=1011> */
[----:B------:R-:W4:Y:S02]  /*25ee0*/  LDL R5, [R1+0x684] ;  /* 0x0006840001057983 */ /* 0x000f240000100800 */
[----:B----4-:R-:W-:-:S02]  /*25ef0*/  @!P0 LOP3.LUT R5, R5, R4, RZ, 0x3c, !PT ;  /* 0x0000000405058212 */ /* 0x010fc400078e3cff */
[----:B--2---:R-:W-:Y:S02]  /*25f00*/  PRMT R2, RZ, 0x7610, R2 ;  /* 0x00007610ff027816 */ /* 0x004fe40000000002 */
        /* <DEDUP_REMOVED lines=74> */
[----:B------:R0:W2:Y:S04]  /*263b0*/  @!P0 LDG.E.U16 R2, [R4.64] ;  /* 0x0000000404028981 */ /* 0x0000a8000c1e1500 */
[----:B0-----:R-:W4:Y:S04]  /*263c0*/  LDL R4, [R1+0x638] ;  /* 0x0006380001047983 */ /* 0x001f280000100800 */
[----:B------:R-:W4:Y:S01]  /*263d0*/  LDL R5, [R1+0x63c] ;  /* 0x00063c0001057983 */ /* 0x000f220000100800 */
[----:B---3--:R-:W-:Y:S02]  /*263e0*/  PRMT R15, RZ, 0x7610, R15 ;  /* 0x00007610ff0f7816 */ /* 0x008fe4000000000f */
[----:B----4-:R-:W-:-:S04]  /*263f0*/  @!P1 LOP3.LUT R5, R5, R4, RZ, 0x3c, !PT ;  /* 0x0000000405059212 */ /* 0x010fc800078e3cff */
[----:B------:R-:W-:-:S04]  /*26400*/  @!P1 LOP3.LUT R4, R5, R4, RZ, 0x3c, !PT ;  /* 0x0000000405049212 */ /* 0x000fc800078e3cff */
[----:B------:R-:W-:-:S05]  /*26410*/  @!P1 LOP3.LUT R5, R5, R4, RZ, 0x3c, !PT ;  /* 0x0000000405059212 */ /* 0x000fca00078e3cff */
[----:B------:R-:W3:Y:S04]  /*26420*/  @!P1 LDG.E.U16 R15, [R4.64] ;  /* 0x00000004040f9981 */ /* 0x000ee8000c1e1500 */
[----:B--2---:R-:W-:Y:S04]  /*26430*/  STL [R1+0x2520], R2 ;  /* 0x0025200201007387 */ /* 0x004fe80000100800 */
[----:B---3--:R0:W-:Y:S04]  /*26440*/  STL [R1+0x88], R15 ;  /* 0x0000880f01007387 */ /* 0x0081e80000100800 */
[----:B0-----:R-:W2:Y:S01]  /*26450*/  LDL.LU R15, [R1+0x25fc] ;  /* 0x0025fc00010f7983 */ /* 0x001ea20000300800 */
[----:B------:R-:W3:Y:S02]  /*26460*/  LDL R4, [R1+0x610] ;  /* 0x0006100001047983 */ /* 0x000ee40000100800 */
[----:B------:R-:W3:Y:S02]  /*26470*/  LDL R5, [R1+0x614] ;  /* 0x0006140001057983 */ /* 0x000ee40000100800 */
[----:B---3--:R-:W-:-:S02]  /*26480*/  @!P0 LOP3.LUT R5, R5, R4, RZ, 0x3c, !PT ;  /* 0x0000000405058212 */ /* 0x008fc400078e3cff */
[----:B--2---:R-:W-:Y:S02]  /*26490*/  PRMT R15, RZ, 0x7610, R15 ;  /* 0x00007610ff0f7816 */ /* 0x004fe4000000000f */
[----:B------:R-:W-:-:S04]  /*264a0*/  @!P0 LOP3.LUT R4, R5, R4, RZ, 0x3c, !PT ;  /* 0x0000000405048212 */ /* 0x000fc800078e3cff */
[----:B------:R-:W-:-:S05]  /*264b0*/  @!P0 LOP3.LUT R5, R5, R4, RZ, 0x3c, !PT ;  /* 0x0000000405058212 */ /* 0x000fca00078e3cff */
[----:B------:R-:W2:Y:S04]  /*264c0*/  @!P0 LDG.E.U16 R15, [R4.64] ;  /* 0x00000004040f8981 */ /* 0x000ea8000c1e1500 */
[----:B--2---:R0:W-:Y:S04]  /*264d0*/  STL [R1+0x84], R15 ;  /* 0x0000840f01007387 */ /* 0x0041e80000100800 */
        /* <DEDUP_REMOVED lines=128> */
[----:B------:R-:W3:Y:S01]  /*26ce0*/  LDL R5, [R1+0x57c] ;  /* 0x00057c0001057983 */ /* 0x000ee20000100800 */
[----:B------:R-:W-:-:S02]  /*26cf0*/  PRMT R13, RZ, 0x7610, R13 ;  /* 0x00007610ff0d7816 */ /* 0x000fc4000000000d */
[----:B---3--:R-:W-:-:S04]  /*26d00*/  @!P1 LOP3.LUT R5, R5, R4, RZ, 0x3c, !PT ;  /* 0x0000000405059212 */ /* 0x008fc800078e3cff */
        /* <DEDUP_REMOVED lines=48> */
[----:B0-----:R-:W4:Y:S01]  /*27010*/  LDL R5, [R1+0x548] ;  /* 0x0005480001057983 */ /* 0x001f220000100800 */
[----:B------:R-:W-:Y:S01]  /*27020*/  PRMT R2, RZ, 0x7610, R2 ;  /* 0x00007610ff027816 */ /* 0x000fe20000000002 */
[----:B---3--:R-:W-:Y:S02]  /*27030*/  @!P1 IMAD.MOV.U32 R4, RZ, RZ, R13 ;  /* 0x000000ffff049224 */ /* 0x008fe400078e000d */
[----:B--2---:R0:W-:Y:S01]  /*27040*/  STL [R1+0x34], R15 ;  /* 0x0000340f01007387 */ /* 0x0041e20000100800 */
[----:B------:R-:W-:Y:S01]  /*27050*/  PRMT R11, RZ, 0x7610, R11 ;  /* 0x00007610ff0b7816 */ /* 0x000fe2000000000b */
[----:B------:R-:W2:Y:S02]  /*27060*/  LDL R13, [R1+0x4fc] ;  /* 0x0004fc00010d7983 */ /* 0x000ea40000100800 */
[----:B----4-:R1:W3:Y:S04]  /*27070*/  @!P1 LDG.E.U16 R2, [R4.64] ;  /* 0x0000000404029981 */ /* 0x0102e8000c1e1500 */
[----:B0-----:R-:W4:Y:S04]  /*27080*/  LDL R15, [R1+0x504] ;  /* 0x00050400010f7983 */ /* 0x001f280000100800 */
[----:B-1----:R-:W2:Y:S04]  /*27090*/  LDL R4, [R1+0x540] ;  /* 0x0005400001047983 */ /* 0x002ea80000100800 */
[----:B------:R-:W2:Y:S02]  /*270a0*/  LDL R5, [R1+0x544] ;  /* 0x0005440001057983 */ /* 0x000ea40000100800 */
[----:B--2---:R-:W-:-:S04]  /*270b0*/  @!P0 LOP3.LUT R5, R5, R4, RZ, 0x3c, !PT ;  /* 0x0000000405058212 */ /* 0x004fc800078e3cff */
[----:B------:R-:W-:-:S04]  /*270c0*/  @!P0 LOP3.LUT R4, R5, R4, RZ, 0x3c, !PT ;  /* 0x0000000405048212 */ /* 0x000fc800078e3cff */
[----:B------:R-:W-:Y:S01]  /*270d0*/  @!P0 LOP3.LUT R5, R5, R4, RZ, 0x3c, !PT ;  /* 0x0000000405058212 */ /* 0x000fe200078e3cff */
[----:B---3--:R-:W-:Y:S04]  /*270e0*/  STL [R1+0x2530], R2 ;  /* 0x0025300201007387 */ /* 0x008fe80000100800 */
[----:B------:R0:W2:Y:S04]  /*270f0*/  @!P0 LDG.E.U16 R11, [R4.64] ;  /* 0x00000004040b8981 */ /* 0x0000a8000c1e1500 */
[----:B0-----:R-:W3:Y:S04]  /*27100*/  LDL R4, [R1+0x510] ;  /* 0x0005100001047983 */ /* 0x001ee80000100800 */
[----:B------:R-:W3:Y:S01]  /*27110*/  LDL R5, [R1+0x514] ;  /* 0x0005140001057983 */ /* 0x000ee20000100800 */
[----:B------:R-:W-:-:S02]  /*27120*/  PRMT R14, RZ, 0x7610, R14 ;  /* 0x00007610ff0e7816 */ /* 0x000fc4000000000e */
[----:B---3--:R-:W-:-:S04]  /*27130*/  @!P0 LOP3.LUT R5, R5, R4, RZ, 0x3c, !PT ;  /* 0x0000000405058212 */ /* 0x008fc800078e3cff */
[----:B------:R-:W-:-:S04]  /*27140*/  @!P0 LOP3.LUT R4, R5, R4, RZ, 0x3c, !PT ;  /* 0x0000000405048212 */ /* 0x000fc800078e3cff */
[----:B------:R-:W-:-:S05]  /*27150*/  @!P0 LOP3.LUT R5, R5, R4, RZ, 0x3c, !PT ;  /* 0x0000000405058212 */ /* 0x000fca00078e3cff */
[----:B------:R-:W3:Y:S04]  /*27160*/  @!P0 LDG.E.U16 R14, [R4.64] ;  /* 0x00000004040e8981 */ /* 0x000ee8000c1e1500 */
[----:B--2---:R0:W-:Y:S04]  /*27170*/  STL [R1+0x2c], R11 ;  /* 0x00002c0b01007387 */ /* 0x0041e80000100800 */
[----:B0-----:R-:W2:Y:S04]  /*27180*/  LDL R11, [R1+0x4f4] ;  /* 0x0004f400010b7983 */ /* 0x001ea80000100800 */
[----:B---3--:R0:W-:Y:S04]  /*27190*/  STL [R1+0x28], R14 ;  /* 0x0000280e01007387 */ /* 0x0081e80000100800 */
[----:B0-----:R-:W3:Y:S01]  /*271a0*/  LDL.LU R14, [R1+0x25ac] ;  /* 0x0025ac00010e7983 */ /* 0x001ee20000300800 */
[----:B------:R-:W2:Y:S02]  /*271b0*/  LDL R4, [R1+0x508] ;  /* 0x0005080001047983 */ /* 0x000ea40000100800 */
[----:B------:R-:W2:Y:S02]  /*271c0*/  LDL R5, [R1+0x50c] ;  /* 0x00050c0001057983 */ /* 0x000ea40000100800 */
[----:B--2---:R-:W-:-:S02]  /*271d0*/  @!P1 LOP3.LUT R5, R5, R4, RZ, 0x3c, !PT ;  /* 0x0000000405059212 */ /* 0x004fc400078e3cff */
[----:B---3--:R-:W-:Y:S02]  /*271e0*/  PRMT R14, RZ, 0x7610, R14 ;  /* 0x00007610ff0e7816 */ /* 0x008fe4000000000e */
[----:B------:R-:W-:-:S04]  /*271f0*/  @!P1 LOP3.LUT R4, R5, R4, RZ, 0x3c, !PT ;  /* 0x0000000405049212 */ /* 0x000fc800078e3cff */
[----:B------:R-:W-:-:S05]  /*27200*/  @!P1 LOP3.LUT R5, R5, R4, RZ, 0x3c, !PT ;  /* 0x0000000405059212 */ /* 0x000fca00078e3cff */
[----:B------:R-:W2:Y:S04]  /*27210*/  @!P1 LDG.E.U16 R14, [R4.64] ;  /* 0x00000004040e9981 */ /* 0x000ea8000c1e1500 */
[----:B--2---:R0:W-:Y:S04]  /*27220*/  STL [R1+0x24], R14 ;  /* 0x0000240e01007387 */ /* 0x0041e80000100800 */
[----:B0-----:R-:W2:Y:S01]  /*27230*/  LDL.LU R14, [R1+0x25a8] ;  /* 0x0025a800010e7983 */ /* 0x001ea20000300800 */
[----:B------:R-:W3:Y:S02]  /*27240*/  LDL R5, [R1+0x500] ;  /* 0x0005000001057983 */ /* 0x000ee40000100800 */
[----:B----4-:R-:W-:Y:S01]  /*27250*/  @!P0 IMAD.MOV.U32 R4, RZ, RZ, R15 ;  /* 0x000000ffff048224 */ /* 0x010fe200078e000f */
[----:B------:R-:W-:Y:S01]  /*27260*/  PRMT R12, RZ, 0x7610, R12 ;  /* 0x00007610ff0c7816 */ /* 0x000fe2000000000c */
[----:B------:R-:W4:Y:S01]  /*27270*/  LDL R15, [R1+0x1058] ;  /* 0x00105800010f7983 */ /* 0x000f220000100800 */
[----:B--2---:R-:W-:-:S06]  /*27280*/  PRMT R14, RZ, 0x7610, R14 ;  /* 0x00007610ff0e7816 */ /* 0x004fcc000000000e */
[----:B---3--:R0:W2:Y:S04]  /*27290*/  @!P0 LDG.E.U16 R14, [R4.64] ;  /* 0x00000004040e8981 */ /* 0x0080a8000c1e1500 */
[----:B0-----:R-:W3:Y:S01]  /*272a0*/  LDL R5, [R1+0x4f8] ;  /* 0x0004f80001057983 */ /* 0x001ee20000100800 */
[----:B------:R-:W-:-:S03]  /*272b0*/  @!P1 IMAD.MOV.U32 R4, RZ, RZ, R13 ;  /* 0x000000ffff049224 */ /* 0x000fc600078e000d */
[----:B--2---:R0:W-:Y:S01]  /*272c0*/  STL [R1+0x20], R14 ;  /* 0x0000200e01007387 */ /* 0x0041e20000100800 */
[----:B------:R-:W-:Y:S01]  /*272d0*/  PRMT R10, RZ, 0x7610, R10 ;  /* 0x00007610ff0a7816 */ /* 0x000fe2000000000a */
[----:B------:R-:W2:Y:S02]  /*272e0*/  LDL R13, [R1+0x1060] ;  /* 0x00106000010d7983 */ /* 0x000ea40000100800 */
[----:B---3--:R1:W3:Y:S04]  /*272f0*/  @!P1 LDG.E.U16 R12, [R4.64] ;  /* 0x00000004040c9981 */ /* 0x0082e8000c1e1500 */
[----:B0-----:R-:W2:Y:S04]  /*27300*/  LDL R14, [R1+0x1064] ;  /* 0x00106400010e7983 */ /* 0x001ea80000100800 */
[----:B-1----:R-:W2:Y:S01]  /*27310*/  LDL R5, [R1+0x4f0] ;  /* 0x0004f00001057983 */ /* 0x002ea20000100800 */
[----:B------:R-:W-:-:S03]  /*27320*/  @!P0 IMAD.MOV.U32 R4, RZ, RZ, R11 ;  /* 0x000000ffff048224 */ /* 0x000fc600078e000b */
[----:B---3--:R0:W-:Y:S01]  /*27330*/  STL [R1+0x1c], R12 ;  /* 0x00001c0c01007387 */ /* 0x0081e20000100800 */
[----:B------:R-:W-:Y:S01]  /*27340*/  PRMT R24, RZ, 0x7610, R24 ;  /* 0x00007610ff187816 */ /* 0x000fe20000000018 */
[----:B------:R-:W3:Y:S02]  /*27350*/  LDL R11, [R1+0x4e8] ;  /* 0x0004e800010b7983 */ /* 0x000ee40000100800 */
[----:B--2---:R1:W2:Y:S04]  /*27360*/  @!P0 LDG.E.U16 R10, [R4.64] ;  /* 0x00000004040a8981 */ /* 0x0042a8000c1e1500 */
[----:B0-----:R-:W2:Y:S04]  /*27370*/  LDL R12, [R1+0x106c] ;  /* 0x00106c00010c7983 */ /* 0x001ea80000100800 */
[----:B-1----:R-:W2:Y:S04]  /*27380*/  LDL R4, [R1+0xfd8] ;  /* 0x000fd80001047983 */ /* 0x002ea80000100800 */
        /* <DEDUP_REMOVED lines=8> */
[----:B0-----:R-:W2:Y:S01]  /*27410*/  LDL.LU R24, [R1+0x25a4] ;  /* 0x0025a40001187983 */ /* 0x001ea20000300800 */
[----:B------:R-:W2:Y:S02]  /*27420*/  LDL R4, [R1+0xfe0] ;  /* 0x000fe00001047983 */ /* 0x000ea40000100800 */
[----:B------:R-:W2:Y:S01]  /*27430*/  LDL R5, [R1+0xfec] ;  /* 0x000fec0001057983 */ /* 0x000ea20000100800 */
[----:B------:R-:W-:-:S02]  /*27440*/  PRMT R8, RZ, 0x7610, R8 ;  /* 0x00007610ff087816 */ /* 0x000fc40000000008 */
[-C--:B--2---:R-:W-:Y:S02]  /*27450*/  @!P1 LOP3.LUT R5, R5, R4.reuse, RZ, 0x3c, !PT ;  /* 0x0000000405059212 */ /* 0x084fe400078e3cff */
[----:B------:R-:W-:Y:S02]  /*27460*/  PRMT R24, RZ, 0x7610, R24 ;  /* 0x00007610ff187816 */ /* 0x000fe40000000018 */
[----:B------:R-:W-:-:S04]  /*27470*/  @!P1 LOP3.LUT R4, R5, R4, RZ, 0x3c, !PT ;  /* 0x0000000405049212 */ /* 0x000fc800078e3cff */
[----:B------:R-:W-:-:S05]  /*27480*/  @!P1 LOP3.LUT R5, R5, R4, RZ, 0x3c, !PT ;  /* 0x0000000405059212 */ /* 0x000fca00078e3cff */
[----:B------:R0:W2:Y:S02]  /*27490*/  @!P1 LDG.E.U16 R24, [R4.64] ;  /* 0x0000000404189981 */ /* 0x0000a4000c1e1500 */
[----:B0-----:R-:W-:Y:S02]  /*274a0*/  @!P0 IMAD.MOV.U32 R4, RZ, RZ, R14 ;  /* 0x000000ffff048224 */ /* 0x001fe400078e000e */
[----:B----4-:R-:W-:-:S05]  /*274b0*/  @!P0 IMAD.MOV.U32 R5, RZ, RZ, R15 ;  /* 0x000000ffff058224 */ /* 0x010fca00078e000f */
[----:B------:R0:W4:Y:S01]  /*274c0*/  @!P0 LDG.E.U16 R8, [R4.64] ;  /* 0x0000000404088981 */ /* 0x000122000c1e1500 */
[----:B------:R-:W-:Y:S02]  /*274d0*/  PRMT R7, RZ, 0x7610, R7 ;  /* 0x00007610ff077816 */ /* 0x000fe40000000007 */
[----:B------:R-:W-:Y:S01]  /*274e0*/  PRMT R0, RZ, 0x7610, R0 ;  /* 0x00007610ff007816 */ /* 0x000fe20000000000 */
[----:B0-----:R-:W-:Y:S02]  /*274f0*/  @!P1 IMAD.MOV.U32 R4, RZ, RZ, R12 ;  /* 0x000000ffff049224 */ /* 0x001fe400078e000c */
[----:B------:R-:W-:-:S05]  /*27500*/  @!P1 IMAD.MOV.U32 R5, RZ, RZ, R13 ;  /* 0x000000ffff059224 */ /* 0x000fca00078e000d */
[----:B------:R3:W4:Y:S02]  /*27510*/  @!P1 LDG.E.U16 R7, [R4.64] ;  /* 0x0000000404079981 */ /* 0x000724000c1e1500 */
[----:B---3--:R-:W-:Y:S02]  /*27520*/  @!P1 IMAD.MOV.U32 R4, RZ, RZ, R10 ;  /* 0x000000ffff049224 */ /* 0x008fe400078e000a */
[----:B------:R-:W-:-:S05]  /*27530*/  @!P1 IMAD.MOV.U32 R5, RZ, RZ, R11 ;  /* 0x000000ffff059224 */ /* 0x000fca00078e000b */
[----:B------:R0:W3:Y:S04]  /*27540*/  @!P1 LDG.E.U16 R0, [R4.64] ;  /* 0x0000000404009981 */ /* 0x0000e8000c1e1500 */
[----:B--2---:R1:W-:Y:S04]  /*27550*/  STL [R1], R24 ;  /* 0x0000001801007387 */ /* 0x0043e80000100800 */
[----:B-1----:R-:W2:Y:S04]  /*27560*/  LDL.LU R24, [R1+0x25a0] ;  /* 0x0025a00001187983 */ /* 0x002ea80000300800 */
[----:B----4-:R-:W-:Y:S01]  /*27570*/  STL [R1+0x259c], R8 ;  /* 0x00259c0801007387 */ /* 0x010fe20000100800 */
[----:B0-----:R-:W4:Y:S02]  /*27580*/  LDL R4, [R1+0xfe8] ;  /* 0x000fe80001047983 */ /* 0x001f240000100800 */
[----:B------:R-:W4:Y:S01]  /*27590*/  LDL R5, [R1+0xff4] ;  /* 0x000ff40001057983 */ /* 0x000f220000100800 */
[----:B------:R-:W-:Y:S01]  /*275a0*/  PRMT R28, RZ, 0x7610, R28 ;  /* 0x00007610ff1c7816 */ /* 0x000fe2000000001c */
[----:B------:R-:W2:Y:S04]  /*275b0*/  LDL R15, [R1+0xff0] ;  /* 0x000ff000010f7983 */ /* 0x000ea80000100800 */
[----:B------:R-:W2:Y:S04]  /*275c0*/  LDL R14, [R1+0xffc] ;  /* 0x000ffc00010e7983 */ /* 0x000ea80000100800 */
[----:B------:R-:W2:Y:S04]  /*275d0*/  LDL R13, [R1+0x1068] ;  /* 0x00106800010d7983 */ /* 0x000ea80000100800 */
[----:B------:R-:W2:Y:S04]  /*275e0*/  LDL R12, [R1+0x1074] ;  /* 0x00107400010c7983 */ /* 0x000ea80000100800 */
[----:B------:R-:W2:Y:S04]  /*275f0*/  LDL R11, [R1+0x1070] ;  /* 0x00107000010b7983 */ /* 0x000ea80000100800 */
[----:B------:R-:W2:Y:S01]  /*27600*/  LDL R10, [R1+0x107c] ;  /* 0x00107c00010a7983 */ /* 0x000ea20000100800 */
[----:B----4-:R-:W-:-:S04]  /*27610*/  @!P0 LOP3.LUT R5, R5, R4, RZ, 0x3c, !PT ;  /* 0x0000000405058212 */ /* 0x010fc800078e3cff */
[----:B------:R-:W-:-:S04]  /*27620*/  @!P0 LOP3.LUT R4, R5, R4, RZ, 0x3c, !PT ;  /* 0x0000000405048212 */ /* 0x000fc800078e3cff */
[----:B------:R-:W-:-:S05]  /*27630*/  @!P0 LOP3.LUT R5, R5, R4, RZ, 0x3c, !PT ;  /* 0x0000000405058212 */ /* 0x000fca00078e3cff */
[----:B------:R2:W4:Y:S04]  /*27640*/  @!P0 LDG.E.U16 R28, [R4.64] ;  /* 0x00000004041c8981 */ /* 0x000528000c1e1500 */
[----:B---3--:R0:W-:Y:S04]  /*27650*/  STL [R1+0x2570], R0 ;  /* 0x0025700001007387 */ /* 0x0081e80000100800 */
[----:B0-----:R-:W3:Y:S01]  /*27660*/  LDL R0, [R1+0x4e4] ;  /* 0x0004e40001007983 */ /* 0x001ee20000100800 */
[----:B------:R-:W-:Y:S01]  /*27670*/  PRMT R26, RZ, 0x7610, R26 ;  /* 0x00007610ff1a7816 */ /* 0x000fe2000000001a */
[----:B--2---:R-:W-:-:S02]  /*27680*/  @!P1 IMAD.MOV.U32 R4, RZ, RZ, R14 ;  /* 0x000000ffff049224 */ /* 0x004fc400078e000e */
[----:B------:R-:W-:Y:S01]  /*27690*/  @!P1 IMAD.MOV.U32 R5, RZ, RZ, R15 ;  /* 0x000000ffff059224 */ /* 0x000fe200078e000f */
[----:B------:R-:W-:-:S04]  /*276a0*/  PRMT R6, RZ, 0x7610, R6 ;  /* 0x00007610ff067816 */ /* 0x000fc80000000006 */
[----:B------:R0:W2:Y:S04]  /*276b0*/  @!P1 LDG.E.U16 R26, [R4.64] ;  /* 0x00000004041a9981 */ /* 0x0000a8000c1e1500 */
[----:B----4-:R1:W-:Y:S01]  /*276c0*/  STL [R1+0x2584], R28 ;  /* 0x0025841c01007387 */ /* 0x0103e20000100800 */
[----:B0-----:R-:W-:Y:S02]  /*276d0*/  @!P0 IMAD.MOV.U32 R4, RZ, RZ, R12 ;  /* 0x000000ffff048224 */ /* 0x001fe400078e000c */
[----:B------:R-:W-:Y:S01]  /*276e0*/  @!P0 IMAD.MOV.U32 R5, RZ, RZ, R13 ;  /* 0x000000ffff058224 */ /* 0x000fe200078e000d */
[----:B------:R-:W-:Y:S01]  /*276f0*/  PRMT R2, RZ, 0x7610, R2 ;  /* 0x00007610ff027816 */ /* 0x000fe20000000002 */
[----:B------:R-:W4:Y:S04]  /*27700*/  LDL R15, [R1+0x4d8] ;  /* 0x0004d800010f7983 */ /* 0x000f280000100800 */
[----:B------:R0:W2:Y:S04]  /*27710*/  @!P0 LDG.E.U16 R6, [R4.64] ;  /* 0x0000000404068981 */ /* 0x0000a8000c1e1500 */
[----:B------:R-:W2:Y:S04]  /*27720*/  LDL R14, [R1+0x4dc] ;  /* 0x0004dc00010e7983 */ /* 0x000ea80000100800 */
[----:B-1----:R-:W2:Y:S01]  /*27730*/  LDL R28, [R1+0x4e0] ;  /* 0x0004e000011c7983 */ /* 0x002ea20000100800 */
[----:B0-----:R-:W-:-:S06]  /*27740*/  PRMT R5, RZ, 0x7610, R5 ;  /* 0x00007610ff057816 */ /* 0x001fcc0000000005 */
[----:B------:R3:W4:Y:S02]  /*27750*/  @!P1 LDG.E.U16 R5, [R10.64] ;  /* 0x000000040a059981 */ /* 0x000724000c1e1500 */
[----:B---3--:R-:W-:Y:S02]  /*27760*/  @!P0 IMAD.MOV.U32 R10, RZ, RZ, R0 ;  /* 0x000000ffff0a8224 */ /* 0x008fe400078e0000 */
[----:B--2---:R-:W-:-:S05]  /*27770*/  @!P0 IMAD.MOV.U32 R11, RZ, RZ, R28 ;  /* 0x000000ffff0b8224 */ /* 0x004fca00078e001c */
[----:B------:R0:W2:Y:S04]  /*27780*/  @!P0 LDG.E.U16 R2, [R10.64] ;  /* 0x000000040a028981 */ /* 0x0000a8000c1e1500 */
[----:B------:R1:W-:Y:S01]  /*27790*/  STL [R1+0x2588], R26 ;  /* 0x0025881a01007387 */ /* 0x0003e20000100800 */
[----:B------:R-:W-:Y:S02]  /*277a0*/  STL [R1+0x258c], R6 ;  /* 0x00258c0601007387 */ /* 0x000fe40000100800 */
[----:B------:R-:W3:Y:S02]  /*277b0*/  LDL R13, [R1+0xff8] ;  /* 0x000ff800010d7983 */ /* 0x000ee40000100800 */
[----:B------:R-:W3:Y:S01]  /*277c0*/  LDL R12, [R1+0x1004] ;  /* 0x00100400010c7983 */ /* 0x000ee20000100800 */
[----:B----4-:R4:W-:Y:S01]  /*277d0*/  STL [R1+0x2590], R5 ;  /* 0x0025900501007387 */ /* 0x0109e20000100800 */
[----:B------:R-:W3:Y:S03]  /*277e0*/  LDL R0, [R1+0x100c] ;  /* 0x00100c0001007983 */ /* 0x000ee60000100800 */
[----:B-1----:R-:W3:Y:S01]  /*277f0*/  LDL R26, [R1+0x1000] ;  /* 0x00100000011a7983 */ /* 0x002ee20000100800 */
[----:B0-----:R-:W-:-:S02]  /*27800*/  @!P1 IMAD.MOV.U32 R10, RZ, RZ, R14 ;  /* 0x000000ffff0a9224 */ /* 0x001fc400078e000e */
[----:B------:R-:W-:Y:S01]  /*27810*/  @!P1 IMAD.MOV.U32 R11, RZ, RZ, R15 ;  /* 0x000000ffff0b9224 */ /* 0x000fe200078e000f */
[----:B----4-:R-:W-:-:S06]  /*27820*/  PRMT R5, RZ, 0x7610, R5 ;  /* 0x00007610ff057816 */ /* 0x010fcc0000000005 */
[----:B------:R3:W4:Y:S04]  /*27830*/  @!P1 LDG.E.U16 R5, [R10.64] ;  /* 0x000000040a059981 */ /* 0x000728000c1e1500 */
[----:B--2---:R-:W-:Y:S01]  /*27840*/  STL [R1+0x2550], R2 ;  /* 0x0025500201007387 */ /* 0x004fe20000100800 */
[----:B------:R-:W2:Y:S02]  /*27850*/  LDL R15, [R1+0x1078] ;  /* 0x00107800010f7983 */ /* 0x000ea40000100800 */
[----:B------:R-:W2:Y:S01]  /*27860*/  LDL R14, [R1+0x1084] ;  /* 0x00108400010e7983 */ /* 0x000ea20000100800 */
[----:B------:R-:W-:Y:S01]  /*27870*/  PRMT R24, RZ, 0x7610, R24 ;  /* 0x00007610ff187816 */ /* 0x000fe20000000018 */
[----:B---3--:R-:W-:Y:S02]  /*27880*/  @!P0 IMAD.MOV.U32 R10, RZ, RZ, R12 ;  /* 0x000000ffff0a8224 */ /* 0x008fe400078e000c */
[----:B------:R-:W-:Y:S01]  /*27890*/  @!P0 IMAD.MOV.U32 R11, RZ, RZ, R13 ;  /* 0x000000ffff0b8224 */ /* 0x000fe200078e000d */
[----:B------:R-:W-:-:S02]  /*278a0*/  PRMT R20, RZ, 0x7610, R20 ;  /* 0x00007610ff147816 */ /* 0x000fc40000000014 */
[----:B------:R-:W-:Y:S01]  /*278b0*/  PRMT R4, RZ, 0x7610, R4 ;  /* 0x00007610ff047816 */ /* 0x000fe20000000004 */
[----:B------:R-:W3:Y:S04]  /*278c0*/  LDL R6, [R1+0x1080] ;  /* 0x0010800001067983 */ /* 0x000ee80000100800 */
[----:B------:R0:W3:Y:S02]  /*278d0*/  @!P0 LDG.E.U16 R24, [R10.64] ;  /* 0x000000040a188981 */ /* 0x0000e4000c1e1500 */
[----:B0-----:R-:W-:Y:S02]  /*278e0*/  @!P1 IMAD.MOV.U32 R10, RZ, RZ, R0 ;  /* 0x000000ffff0a9224 */ /* 0x001fe400078e0000 */
[----:B------:R-:W-:-:S05]  /*278f0*/  @!P1 IMAD.MOV.U32 R11, RZ, RZ, R26 ;  /* 0x000000ffff0b9224 */ /* 0x000fca00078e001a */
[----:B------:R2:W3:Y:S04]  /*27900*/  @!P1 LDG.E.U16 R20, [R10.64] ;  /* 0x000000040a149981 */ /* 0x0004e8000c1e1500 */
[----:B----4-:R0:W-:Y:S01]  /*27910*/  STL [R1+0xc], R5 ;  /* 0x00000c0501007387 */ /* 0x0101e20000100800 */
[----:B------:R-:W4:Y:S02]  /*27920*/  LDL R13, [R1+0x4d0] ;  /* 0x0004d000010d7983 */ /* 0x000f240000100800 */
[----:B------:R-:W4:Y:S01]  /*27930*/  LDL R12, [R1+0x4d4] ;  /* 0x0004d400010c7983 */ /* 0x000f220000100800 */
[----:B0-----:R-:W4:Y:S01]  /*27940*/  LDL R5, [R1+0x108c] ;  /* 0x00108c0001057983 */ /* 0x001f220000100800 */
[----:B--2---:R-:W-:Y:S02]  /*27950*/  @!P0 IMAD.MOV.U32 R11, RZ, RZ, R15 ;  /* 0x000000ffff0b8224 */ /* 0x004fe400078e000f */
[----:B------:R-:W-:-:S05]  /*27960*/  @!P0 IMAD.MOV.U32 R10, RZ, RZ, R14 ;  /* 0x000000ffff0a8224 */ /* 0x000fca00078e000e */
[----:B------:R0:W2:Y:S04]  /*27970*/  @!P0 LDG.E.U16 R4, [R10.64] ;  /* 0x000000040a048981 */ /* 0x0000a8000c1e1500 */
[----:B---3--:R-:W-:Y:S01]  /*27980*/  STL [R1+0x2574], R24 ;  /* 0x0025741801007387 */ /* 0x008fe20000100800 */
[----:B------:R-:W3:Y:S02]  /*27990*/  LDL R2, [R1+0x1008] ;  /* 0x0010080001027983 */ /* 0x000ee40000100800 */
[----:B------:R-:W3:Y:S01]  /*279a0*/  LDL R0, [R1+0x1014] ;  /* 0x0010140001007983 */ /* 0x000ee20000100800 */
[----:B------:R-:W-:Y:S01]  /*279b0*/  PRMT R3, RZ, 0x7610, R3 ;  /* 0x00007610ff037816 */ /* 0x000fe20000000003 */
[----:B0-----:R-:W-:Y:S01]  /*279c0*/  @!P1 IMAD.MOV.U32 R11, RZ, RZ, R6 ;  /* 0x000000ffff0b9224 */ /* 0x001fe200078e0006 */
[----:B------:R-:W-:Y:S01]  /*279d0*/  STL [R1+0x2578], R20 ;  /* 0x0025781401007387 */ /* 0x000fe20000100800 */
[----:B----4-:R-:W-:-:S05]  /*279e0*/  @!P1 IMAD.MOV.U32 R10, RZ, RZ, R5 ;  /* 0x000000ffff0a9224 */ /* 0x010fca00078e0005 */
[----:B------:R0:W4:Y:S04]  /*279f0*/  @!P1 LDG.E.U16 R3, [R10.64] ;  /* 0x000000040a039981 */ /* 0x000128000c1e1500 */
[----:B--2---:R1:W-:Y:S01]  /*27a00*/  STL [R1+0x257c], R4 ;  /* 0x00257c0401007387 */ /* 0x0043e20000100800 */
[----:B------:R-:W2:Y:S02]  /*27a10*/  LDL R6, [R1+0x1010] ;  /* 0x0010100001067983 */ /* 0x000ea40000100800 */
[----:B------:R-:W2:Y:S01]  /*27a20*/  LDL R5, [R1+0x101c] ;  /* 0x00101c0001057983 */ /* 0x000ea20000100800 */
[----:B------:R-:W-:Y:S01]  /*27a30*/  PRMT R8, RZ, 0x7610, R8 ;  /* 0x00007610ff087816 */ /* 0x000fe20000000008 */
[----:B0-----:R-:W-:Y:S02]  /*27a40*/  @!P0 IMAD.MOV.U32 R10, RZ, RZ, R12 ;  /* 0x000000ffff0a8224 */ /* 0x001fe400078e000c */
[----:B------:R-:W-:-:S05]  /*27a50*/  @!P0 IMAD.MOV.U32 R11, RZ, RZ, R13 ;  /* 0x000000ffff0b8224 */ /* 0x000fca00078e000d */
[----:B------:R3:W2:Y:S01]  /*27a60*/  @!P0 LDG.E.U16 R8, [R10.64] ;  /* 0x000000040a088981 */ /* 0x0006a2000c1e1500 */
[----:B------:R-:W-:Y:S01]  /*27a70*/  PRMT R18, RZ, 0x7610, R18 ;  /* 0x00007610ff127816 */ /* 0x000fe20000000012 */
[----:B---3--:R-:W-:Y:S02]  /*27a80*/  @!P0 IMAD.MOV.U32 R10, RZ, RZ, R0 ;  /* 0x000000ffff0a8224 */ /* 0x008fe400078e0000 */
[----:B------:R-:W-:-:S05]  /*27a90*/  @!P0 IMAD.MOV.U32 R11, RZ, RZ, R2 ;  /* 0x000000ffff0b8224 */ /* 0x000fca00078e0002 */
[----:B------:R2:W3:Y:S01]  /*27aa0*/  @!P0 LDG.E.U16 R18, [R10.64] ;  /* 0x000000040a128981 */ /* 0x0004e2000c1e1500 */
[----:B------:R-:W-:-:S03]  /*27ab0*/  PRMT R16, RZ, 0x7610, R16 ;  /* 0x00007610ff107816 */ /* 0x000fc60000000010 */
[----:B----4-:R0:W-:Y:S01]  /*27ac0*/  STL [R1+0x2580], R3 ;  /* 0x0025800301007387 */ /* 0x0101e20000100800 */
[----:B-1----:R-:W4:Y:S02]  /*27ad0*/  LDL R4, [R1+0x1088] ;  /* 0x0010880001047983 */ /* 0x002f240000100800 */
[----:B------:R-:W4:Y:S01]  /*27ae0*/  LDL R12, [R1+0x1090] ;  /* 0x00109000010c7983 */ /* 0x000f220000100800 */
[----:B0-----:R-:W4:Y:S01]  /*27af0*/  LDL R3, [R1+0x1094] ;  /* 0x0010940001037983 */ /* 0x001f220000100800 */
[----:B--2---:R-:W-:Y:S02]  /*27b00*/  @!P1 IMAD.MOV.U32 R11, RZ, RZ, R6 ;  /* 0x000000ffff0b9224 */ /* 0x004fe400078e0006 */
[----:B------:R-:W-:-:S05]  /*27b10*/  @!P1 IMAD.MOV.U32 R10, RZ, RZ, R5 ;  /* 0x000000ffff0a9224 */ /* 0x000fca00078e0005 */
[----:B------:R4:W2:Y:S04]  /*27b20*/  @!P1 LDG.E.U16 R16, [R10.64] ;  /* 0x000000040a109981 */ /* 0x0008a8000c1e1500 */
[----:B------:R0:W-:Y:S01]  /*27b30*/  STL [R1+0x4], R8 ;  /* 0x0000040801007387 */ /* 0x0001e20000100800 */
[----:B------:R-:W2:Y:S02]  /*27b40*/  LDL R2, [R1+0x4c8] ;  /* 0x0004c80001027983 */ /* 0x000ea40000100800 */
[----:B------:R-:W2:Y:S01]  /*27b50*/  LDL R0, [R1+0x4cc] ;  /* 0x0004cc0001007983 */ /* 0x000ea20000100800 */
[----:B0-----:R-:W2:Y:S04]  /*27b60*/  LDL R8, [R1+0x109c] ;  /* 0x00109c0001087983 */ /* 0x001ea80000100800 */
[----:B---3--:R-:W-:Y:S01]  /*27b70*/  STL [R1+0x2554], R18 ;  /* 0x0025541201007387 */ /* 0x008fe20000100800 */
[----:B------:R-:W3:Y:S02]  /*27b80*/  LDL R6, [R1+0x1018] ;  /* 0x0010180001067983 */ /* 0x000ee40000100800 */
[----:B------:R-:W3:Y:S02]  /*27b90*/  LDL R5, [R1+0x1024] ;  /* 0x0010240001057983 */ /* 0x000ee40000100800 */
[----:B----4-:R-:W-:-:S02]  /*27ba0*/  @!P0 IMAD.MOV.U32 R11, RZ, RZ, R4 ;  /* 0x000000ffff0b8224 */ /* 0x010fc400078e0004 */
[----:B------:R-:W-:Y:S01]  /*27bb0*/  @!P0 IMAD.MOV.U32 R10, RZ, RZ, R3 ;  /* 0x000000ffff0a8224 */ /* 0x000fe200078e0003 */
[----:B--2---:R0:W-:Y:S01]  /*27bc0*/  STL [R1+0x2558], R16 ;  /* 0x0025581001007387 */ /* 0x0041e20000100800 */
[----:B------:R-:W2:Y:S02]  /*27bd0*/  LDL R4, [R1+0x1020] ;  /* 0x0010200001047983 */ /* 0x000ea40000100800 */
[----:B------:R-:W4:Y:S01]  /*27be0*/  LDL R3, [R1+0x102c] ;  /* 0x00102c0001037983 */ /* 0x000f220000100800 */
[----:B------:R-:W-:Y:S01]  /*27bf0*/  PRMT R9, RZ, 0x7610, R9 ;  /* 0x00007610ff097816 */ /* 0x000fe20000000009 */
[----:B------:R-:W-:-:S05]  /*27c00*/  @!P1 IMAD.MOV.U32 R13, RZ, RZ, R12 ;  /* 0x000000ffff0d9224 */ /* 0x000fca00078e000c */
[----:B------:R1:W4:Y:S01]  /*27c10*/  @!P0 LDG.E.U16 R9, [R10.64] ;  /* 0x000000040a098981 */ /* 0x000322000c1e1500 */
[----:B------:R-:W-:Y:S01]  /*27c20*/  @!P1 IMAD.MOV.U32 R12, RZ, RZ, R8 ;  /* 0x000000ffff0c9224 */ /* 0x000fe200078e0008 */
[----:B------:R-:W-:Y:S02]  /*27c30*/  PRMT R22, RZ, 0x7610, R22 ;  /* 0x00007610ff167816 */ /* 0x000fe40000000016 */
[----:B-1----:R-:W-:-:S06]  /*27c40*/  PRMT R10, RZ, 0x7610, R10 ;  /* 0x00007610ff0a7816 */ /* 0x002fcc000000000a */
[----:B------:R1:W4:Y:S01]  /*27c50*/  @!P1 LDG.E.U16 R10, [R12.64] ;  /* 0x000000040c0a9981 */ /* 0x000322000c1e1500 */
[----:B------:R-:W-:Y:S01]  /*27c60*/  PRMT R11, RZ, 0x7610, R11 ;  /* 0x00007610ff0b7816 */ /* 0x000fe2000000000b */
[----:B-1----:R-:W-:Y:S02]  /*27c70*/  @!P1 IMAD.MOV.U32 R12, RZ, RZ, R0 ;  /* 0x000000ffff0c9224 */ /* 0x002fe400078e0000 */
[----:B------:R-:W-:-:S05]  /*27c80*/  @!P1 IMAD.MOV.U32 R13, RZ, RZ, R2 ;  /* 0x000000ffff0d9224 */ /* 0x000fca00078e0002 */
[----:B------:R3:W4:Y:S02]  /*27c90*/  @!P1 LDG.E.U16 R22, [R12.64] ;  /* 0x000000040c169981 */ /* 0x000724000c1e1500 */
[----:B---3--:R-:W-:Y:S02]  /*27ca0*/  @!P0 IMAD.MOV.U32 R12, RZ, RZ, R5 ;  /* 0x000000ffff0c8224 */ /* 0x008fe400078e0005 */
[----:B------:R-:W-:-:S05]  /*27cb0*/  @!P0 IMAD.MOV.U32 R13, RZ, RZ, R6 ;  /* 0x000000ffff0d8224 */ /* 0x000fca00078e0006 */
[----:B------:R1:W3:Y:S02]  /*27cc0*/  @!P0 LDG.E.U16 R11, [R12.64] ;  /* 0x000000040c0b8981 */ /* 0x0002e4000c1e1500 */
[----:B-1----:R-:W-:Y:S01]  /*27cd0*/  PRMT R12, RZ, 0x7610, R12 ;  /* 0x00007610ff0c7816 */ /* 0x002fe2000000000c */
[----:B--2---:R-:W-:Y:S02]  /*27ce0*/  @!P1 IMAD.MOV.U32 R15, RZ, RZ, R4 ;  /* 0x000000ffff0f9224 */ /* 0x004fe400078e0004 */
[----:B----4-:R-:W-:-:S05]  /*27cf0*/  @!P1 IMAD.MOV.U32 R14, RZ, RZ, R3 ;  /* 0x000000ffff0e9224 */ /* 0x010fca00078e0003 */
[----:B------:R-:W2:Y:S04]  /*27d00*/  @!P1 LDG.E.U16 R12, [R14.64] ;  /* 0x000000040e0c9981 */ /* 0x000ea8000c1e1500 */
[----:B------:R-:W-:Y:S04]  /*27d10*/  STL [R1+0x255c], R9 ;  /* 0x00255c0901007387 */ /* 0x000fe80000100800 */
[----:B------:R1:W-:Y:S01]  /*27d20*/  STL [R1+0x2560], R10 ;  /* 0x0025600a01007387 */ /* 0x0003e20000100800 */
[----:B------:R-:W4:Y:S02]  /*27d30*/  LDL R2, [R1+0x1098] ;  /* 0x0010980001027983 */ /* 0x000f240000100800 */
[----:B------:R-:W4:Y:S01]  /*27d40*/  LDL R0, [R1+0x10a4] ;  /* 0x0010a40001007983 */ /* 0x000f220000100800 */
[----:B------:R-:W-:Y:S01]  /*27d50*/  STL [R1+0x2534], R22 ;  /* 0x0025341601007387 */ /* 0x000fe20000100800 */
[----:B0-----:R-:W4:Y:S03]  /*27d60*/  LDL R16, [R1+0x10a0] ;  /* 0x0010a00001107983 */ /* 0x001f260000100800 */
[----:B-1----:R-:W4:Y:S04]  /*27d70*/  LDL R10, [R1+0x10ac] ;  /* 0x0010ac00010a7983 */ /* 0x002f280000100800 */
[----:B---3--:R-:W-:Y:S01]  /*27d80*/  STL [R1+0x2538], R11 ;  /* 0x0025380b01007387 */ /* 0x008fe20000100800 */
[----:B------:R-:W3:Y:S02]  /*27d90*/  LDL R9, [R1+0x538] ;  /* 0x0005380001097983 */ /* 0x000ee40000100800 */
[----:B------:R-:W3:Y:S02]  /*27da0*/  LDL R8, [R1+0x53c] ;  /* 0x00053c0001087983 */ /* 0x000ee40000100800 */
[----:B------:R-:W3:Y:S01]  /*27db0*/  LDL R6, [R1+0x4c4] ;  /* 0x0004c40001067983 */ /* 0x000ee20000100800 */
[----:B------:R-:W3:Y:S04]  /*27dc0*/  LDL R5, [R1+0xfb4] ;  /* 0x000fb40001057983 */ /* 0x000ee80000100800 */
[----:B--2---:R-:W-:Y:S01]  /*27dd0*/  STL [R1+0x253c], R12 ;  /* 0x00253c0c01007387 */ /* 0x004fe20000100800 */
[----:B------:R-:W2:Y:S02]  /*27de0*/  LDL R4, [R1+0xfb0] ;  /* 0x000fb00001047983 */ /* 0x000ea40000100800 */
[----:B------:R-:W2:Y:S01]  /*27df0*/  LDL R3, [R1+0xfbc] ;  /* 0x000fbc0001037983 */ /* 0x000ea20000100800 */
[----:B------:R-:W-:-:S02]  /*27e00*/  PRMT R13, RZ, 0x7610, R13 ;  /* 0x00007610ff0d7816 */ /* 0x000fc4000000000d */
[----:B------:R-:W-:Y:S02]  /*27e10*/  PRMT R17, RZ, 0x7610, R17 ;  /* 0x00007610ff117816 */ /* 0x000fe40000000011 */
[----:B------:R-:W-:Y:S01]  /*27e20*/  PRMT R19, RZ, 0x7610, R19 ;  /* 0x00007610ff137816 */ /* 0x000fe20000000013 */
[----:B----4-:R-:W-:Y:S02]  /*27e30*/  @!P0 IMAD.MOV.U32 R15, RZ, RZ, R2 ;  /* 0x000000ffff0f8224 */ /* 0x010fe400078e0002 */
[----:B------:R-:W-:Y:S01]  /*27e40*/  @!P0 IMAD.MOV.U32 R14, RZ, RZ, R0 ;  /* 0x000000ffff0e8224 */ /* 0x000fe200078e0000 */
[----:B------:R-:W-:Y:S02]  /*27e50*/  PRMT R21, RZ, 0x7610, R21 ;  /* 0x00007610ff157816 */ /* 0x000fe40000000015 */
[----:B------:R-:W-:Y:S01]  /*27e60*/  PRMT R23, RZ, 0x7610, R23 ;  /* 0x00007610ff177816 */ /* 0x000fe20000000017 */
[----:B------:R-:W4:Y:S04]  /*27e70*/  LDL R0, [R1+0x1034] ;  /* 0x0010340001007983 */ /* 0x000f280000100800 */
[----:B------:R0:W4:Y:S04]  /*27e80*/  @!P0 LDG.E.U16 R13, [R14.64] ;  /* 0x000000040e0d8981 */ /* 0x000128000c1e1500 */
[----:B------:R-:W4:Y:S01]  /*27e90*/  LDL R2, [R1+0x1028] ;  /* 0x0010280001027983 */ /* 0x000f220000100800 */
[----:B0-----:R-:W-:-:S02]  /*27ea0*/  @!P1 IMAD.MOV.U32 R15, RZ, RZ, R16 ;  /* 0x000000ffff0f9224 */ /* 0x001fc400078e0010 */
[----:B------:R-:W-:-:S05]  /*27eb0*/  @!P1 IMAD.MOV.U32 R14, RZ, RZ, R10 ;  /* 0x000000ffff0e9224 */ /* 0x000fca00078e000a */
[----:B------:R3:W4:Y:S02]  /*27ec0*/  @!P1 LDG.E.U16 R17, [R14.64] ;  /* 0x000000040e119981 */ /* 0x000724000c1e1500 */
[----:B---3--:R-:W-:Y:S02]  /*27ed0*/  @!P1 IMAD.MOV.U32 R15, RZ, RZ, R9 ;  /* 0x000000ffff0f9224 */ /* 0x008fe400078e0009 */
[----:B------:R-:W-:-:S05]  /*27ee0*/  @!P1 IMAD.MOV.U32 R14, RZ, RZ, R8 ;  /* 0x000000ffff0e9224 */ /* 0x000fca00078e0008 */
[----:B------:R0:W3:Y:S02]  /*27ef0*/  @!P1 LDG.E.U16 R19, [R14.64] ;  /* 0x000000040e139981 */ /* 0x0000e4000c1e1500 */
[----:B0-----:R-:W-:Y:S02]  /*27f00*/  @!P0 IMAD.MOV.U32 R14, RZ, RZ, R5 ;  /* 0x000000ffff0e8224 */ /* 0x001fe400078e0005 */
[----:B------:R-:W-:-:S05]  /*27f10*/  @!P0 IMAD.MOV.U32 R15, RZ, RZ, R6 ;  /* 0x000000ffff0f8224 */ /* 0x000fca00078e0006 */
[----:B------:R2:W3:Y:S02]  /*27f20*/  @!P0 LDG.E.U16 R21, [R14.64] ;  /* 0x000000040e158981 */ /* 0x0004e4000c1e1500 */
[----:B--2---:R-:W-:Y:S02]  /*27f30*/  @!P1 IMAD.MOV.U32 R15, RZ, RZ, R4 ;  /* 0x000000ffff0f9224 */ /* 0x004fe400078e0004 */
[----:B------:R-:W-:-:S05]  /*27f40*/  @!P1 IMAD.MOV.U32 R14, RZ, RZ, R3 ;  /* 0x000000ffff0e9224 */ /* 0x000fca00078e0003 */
[----:B------:R0:W2:Y:S04]  /*27f50*/  @!P1 LDG.E.U16 R23, [R14.64] ;  /* 0x000000040e179981 */ /* 0x0000a8000c1e1500 */
[----:B----4-:R-:W-:Y:S01]  /*27f60*/  STL [R1+0x2540], R13 ;  /* 0x0025400d01007387 */ /* 0x010fe20000100800 */
[----:B0-----:R-:W-:-:S03]  /*27f70*/  @!P0 IMAD.MOV.U32 R14, RZ, RZ, R0 ;  /* 0x000000ffff0e8224 */ /* 0x001fc600078e0000 */
[----:B------:R-:W-:Y:S04]  /*27f80*/  STL [R1+0x2544], R17 ;  /* 0x0025441101007387 */ /* 0x000fe80000100800 */
[----:B---3--:R-:W-:Y:S04]  /*27f90*/  STL [R1+0x2524], R19 ;  /* 0x0025241301007387 */ /* 0x008fe80000100800 */
[----:B------:R-:W-:Y:S01]  /*27fa0*/  STL [R1+0x2528], R21 ;  /* 0x0025281501007387 */ /* 0x000fe20000100800 */
[----:B------:R-:W-:Y:S01]  /*27fb0*/  PRMT R25, RZ, 0x7610, R25 ;  /* 0x00007610ff197816 */ /* 0x000fe20000000019 */
[----:B------:R-:W-:-:S05]  /*27fc0*/  @!P0 IMAD.MOV.U32 R15, RZ, RZ, R2 ;  /* 0x000000ffff0f8224 */ /* 0x000fca00078e0002 */
[----:B------:R0:W3:Y:S04]  /*27fd0*/  @!P0 LDG.E.U16 R25, [R14.64] ;  /* 0x000000040e198981 */ /* 0x0000e8000c1e1500 */
[----:B--2---:R1:W-:Y:S04]  /*27fe0*/  STL [R1+0x2548], R23 ;  /* 0x0025481701007387 */ /* 0x0043e80000100800 */
[----:B-1----:R-:W2:Y:S01]  /*27ff0*/  LDL.LU R23, [R1+0x414] ;  /* 0x0004140001177983 */ /* 0x002ea20000300800 */
[----:B------:R-:W4:Y:S02]  /*28000*/  LDL.LU R21, [R1+0x3e8] ;  /* 0x0003e80001157983 */ /* 0x000f240000300800 */
        /* <DEDUP_REMOVED lines=20> */
[----:B0-----:R-:W2:Y:S02]  /*28150*/  LDL R14, [R1+0x1030] ;  /* 0x00103000010e7983 */ /* 0x001ea40000100800 */
[----:B------:R-:W2:Y:S01]  /*28160*/  LDL R15, [R1+0x103c] ;  /* 0x00103c00010f7983 */ /* 0x000ea20000100800 */
[----:B------:R-:W-:Y:S01]  /*28170*/  PRMT R27, RZ, 0x7610, R27 ;  /* 0x00007610ff1b7816 */ /* 0x000fe2000000001b */
[----:B---3--:R0:W-:Y:S04]  /*28180*/  STL [R1+0x254c], R25 ;  /* 0x00254c1901007387 */ /* 0x0081e80000100800 */
[----:B0-----:R-:W3:Y:S01]  /*28190*/  LDL R25, [R1+0x10b8] ;  /* 0x0010b80001197983 */ /* 0x001ee20000100800 */
[----:B--2---:R-:W-:-:S04]  /*281a0*/  @!P1 LOP3.LUT R15, R15, R14, RZ, 0x3c, !PT ;  /* 0x0000000e0f0f9212 */ /* 0x004fc800078e3cff */
[----:B------:R-:W-:-:S04]  /*281b0*/  @!P1 LOP3.LUT R14, R15, R14, RZ, 0x3c, !PT ;  /* 0x0000000e0f0e9212 */ /* 0x000fc800078e3cff */
[----:B------:R-:W-:-:S05]  /*281c0*/  @!P1 LOP3.LUT R15, R15, R14, RZ, 0x3c, !PT ;  /* 0x0000000e0f0f9212 */ /* 0x000fca00078e3cff */
[----:B------:R0:W2:Y:S04]  /*281d0*/  @!P1 LDG.E.U16 R27, [R14.64] ;  /* 0x000000040e1b9981 */ /* 0x0000a8000c1e1500 */
[----:B0-----:R-:W2:Y:S01]  /*281e0*/  LDL R15, [R1+0x10b0] ;  /* 0x0010b000010f7983 */ /* 0x001ea20000100800 */
[----:B------:R-:W-:Y:S01]  /*281f0*/  PRMT R29, RZ, 0x7610, R29 ;  /* 0x00007610ff1d7816 */ /* 0x000fe2000000001d */
[----:B---3--:R-:W-:Y:S02]  /*28200*/  @!P1 IMAD.MOV.U32 R14, RZ, RZ, R25 ;  /* 0x000000ffff0e9224 */ /* 0x008fe400078e0019 */
[----:B------:R-:W0:Y:S04]  /*28210*/  S2R R28, SR_TID.X ;  /* 0x00000000001c7919 */ /* 0x000e280000002100 */
[----:B--2---:R-:W2:Y:S01]  /*28220*/  @!P1 LDG.E.U16 R29, [R14.64] ;  /* 0x000000040e1d9981 */ /* 0x004ea2000c1e1500 */
[----:B0-----:R-:W-:-:S05]  /*28230*/  LOP3.LUT R28, R28, 0x3f, RZ, 0xc0, !PT ;  /* 0x0000003f1c1c7812 */ /* 0x001fca00078ec0ff */
[----:B------:R-:W-:-:S05]  /*28240*/  IMAD.SHL.U32 R28, R28, 0x2, RZ ;  /* 0x000000021c1c7824 */ /* 0x000fca00078e00ff */
[----:B------:R-:W-:-:S05]  /*28250*/  LOP3.LUT R28, R28, 0x20, RZ, 0x3c, !PT ;  /* 0x000000201c1c7812 */ /* 0x000fca00078e3cff */
[----:B------:R-:W-:Y:S01]  /*28260*/  STS.U16 [R28+0x1a80], R23 ;  /* 0x001a80171c007388 */ /* 0x000fe20000000400 */
[----:B----4-:R-:W-:Y:S02]  /*28270*/  STS.U16 [R28+0x2200], R21 ;  /* 0x002200151c007388 */ /* 0x010fe40000000400 */
        /* <DEDUP_REMOVED lines=18> */
[----:B------:R-:W-:Y:S04]  /*283a0*/  STL [R1+0x2564], R27 ;  /* 0x0025641b01007387 */ /* 0x000fe80000100800 */
[----:B------:R-:W-:Y:S01]  /*283b0*/  STS.U16 [R28+0x6a80], R26 ;  /* 0x006a801a1c007388 */ /* 0x000fe20000000400 */
[----:B------:R0:W-:Y:S03]  /*283c0*/  STS.U16 [R28+0x7200], R8 ;  /* 0x007200081c007388 */ /* 0x0001e60000000400 */
[----:B--2---:R-:W-:Y:S01]  /*283d0*/  STL [R1+0x2568], R29 ;  /* 0x0025681d01007387 */ /* 0x004fe20000100800 */
[----:B0-----:R-:W2:Y:S02]  /*283e0*/  LDL.LU R8, [R1] ;  /* 0x0000000001087983 */ /* 0x001ea40000300800 */
[----:B------:R-:W3:Y:S01]  /*283f0*/  LDL.LU R5, [R1+0x490] ;  /* 0x0004900001057983 */ /* 0x000ee20000300800 */
[----:B------:R-:W0:Y:S04]  /*28400*/  S2R R0, SR_TID.X ;  /* 0x0000000000007919 */ /* 0x000e280000002100 */
[----:B---3--:R1:W-:Y:S04]  /*28410*/  STL [R1+0x2594], R5 ;  /* 0x0025940501007387 */ /* 0x0083e80000100800 */
[----:B-1----:R-:W3:Y:S01]  /*28420*/  LDL.LU R5, [R1+0x494] ;  /* 0x0004940001057983 */ /* 0x002ee20000300800 */
[----:B0-----:R-:W-:-:S05]  /*28430*/  LOP3.LUT R0, R0, 0x3f, RZ, 0xc0, !PT ;  /* 0x0000003f00007812 */ /* 0x001fca00078ec0ff */
[C---:B------:R-:W-:Y:S02]  /*28440*/  IMAD.SHL.U32 R29, R0.reuse, 0x2, RZ ;  /* 0x00000002001d7824 */ /* 0x040fe400078e00ff */
[----:B------:R-:W-:Y:S01]  /*28450*/  IMAD.SHL.U32 R0, R0, 0x2, RZ ;  /* 0x0000000200007824 */ /* 0x000fe200078e00ff */
[----:B---3--:R0:W-:Y:S01]  /*28460*/  STL [R1+0x2598], R5 ;  /* 0x0025980501007387 */ /* 0x0081e20000100800 */
[----:B------:R-:W3:Y:S02]  /*28470*/  LDL.LU R6, [R1+0x46c] ;  /* 0x00046c0001067983 */ /* 0x000ee40000300800 */
[----:B------:R-:W4:Y:S02]  /*28480*/  LDL.LU R26, [R1+0x468] ;  /* 0x00046800011a7983 */ /* 0x000f240000300800 */
        /* <DEDUP_REMOVED lines=17> */
[----:B0-----:R-:W-:Y:S01]  /*285a0*/  LOP3.LUT R5, R0, 0x20, RZ, 0x3c, !PT ;  /* 0x0000002000057812 */ /* 0x001fe200078e3cff */
[----:B------:R-:W3:Y:S01]  /*285b0*/  LDL.LU R4, [R1+0x78] ;  /* 0x0000780001047983 */ /* 0x000ee20000300800 */
[----:B------:R-:W3:Y:S02]  /*285c0*/  LDL.LU R20, [R1+0x4c] ;  /* 0x00004c0001147983 */ /* 0x000ee40000300800 */
[----:B------:R-:W3:Y:S02]  /*285d0*/  LDL.LU R24, [R1+0x48] ;  /* 0x0000480001187983 */ /* 0x000ee40000300800 */
[----:B------:R-:W3:Y:S01]  /*285e0*/  LDL.LU R2, [R1+0x20] ;  /* 0x0000200001027983 */ /* 0x000ee20000300800 */
[----:B------:R-:W3:Y:S04]  /*285f0*/  LDL.LU R0, [R1+0x1c] ;  /* 0x00001c0001007983 */ /* 0x000ee80000300800 */
[----:B--2---:R0:W-:Y:S04]  /*28600*/  STS.U16 [R5+0x7280], R8 ;  /* 0x0072800805007388 */ /* 0x0041e80000000400 */
[----:B0-----:R-:W2:Y:S01]  /*28610*/  LDL.LU R8, [R1+0x259c] ;  /* 0x00259c0001087983 */ /* 0x001ea20000300800 */
[----:B------:R-:W-:-:S03]  /*28620*/  LOP3.LUT R3, R29, 0x30, RZ, 0x3c, !PT ;  /* 0x000000301d037812 */ /* 0x000fc600078e3cff */
[----:B--2---:R0:W-:Y:S01]  /*28630*/  STS.U16 [R5+0x7a00], R8 ;  /* 0x007a000805007388 */ /* 0x0041e20000000400 */
[----:B------:R1:W-:Y:S03]  /*28640*/  STS.U16 [R5+0x7a80], R7 ;  /* 0x007a800705007388 */ /* 0x0003e60000000400 */
[----:B0-----:R-:W2:Y:S01]  /*28650*/  LDL.LU R8, [R1+0x410] ;  /* 0x0004100001087983 */ /* 0x001ea20000300800 */
[----:B-1----:R-:W2:Y:S02]  /*28660*/  LDL.LU R5, [R1+0x2598] ;  /* 0x0025980001057983 */ /* 0x002ea40000300800 */
[----:B------:R-:W3:Y:S01]  /*28670*/  LDL.LU R7, [R1+0x438] ;  /* 0x0004380001077983 */ /* 0x000ee20000300800 */
[----:B--2---:R0:W-:Y:S04]  /*28680*/  STS.U16 [R3+0x300], R5 ;  /* 0x0003000503007388 */ /* 0x0041e80000000400 */
[----:B0-----:R-:W2:Y:S04]  /*28690*/  LDL.LU R5, [R1+0x2594] ;  /* 0x0025940001057983 */ /* 0x001ea80000300800 */
[----:B--2---:R0:W-:Y:S01]  /*286a0*/  STS.U16 [R3+0x380], R5 ;  /* 0x0003800503007388 */ /* 0x0041e20000000400 */
[----:B---3--:R1:W-:Y:S02]  /*286b0*/  STS.U16 [R3+0xb00], R6 ;  /* 0x000b000603007388 */ /* 0x0083e40000000400 */
[----:B----4-:R2:W-:Y:S02]  /*286c0*/  STS.U16 [R3+0xb80], R26 ;  /* 0x000b801a03007388 */ /* 0x0105e40000000400 */
[----:B------:R3:W-:Y:S01]  /*286d0*/  STS.U16 [R3+0x1300], R28 ;  /* 0x0013001c03007388 */ /* 0x0007e20000000400 */
[----:B0-----:R-:W4:Y:S01]  /*286e0*/  LDL.LU R5, [R1+0x2590] ;  /* 0x0025900001057983 */ /* 0x001f220000300800 */
[----:B-1----:R-:W4:Y:S02]  /*286f0*/  LDL.LU R6, [R1+0x258c] ;  /* 0x00258c0001067983 */ /* 0x002f240000300800 */
[----:B--2---:R-:W2:Y:S02]  /*28700*/  LDL.LU R26, [R1+0x2588] ;  /* 0x00258800011a7983 */ /* 0x004ea40000300800 */
[----:B---3--:R-:W3:Y:S01]  /*28710*/  LDL.LU R28, [R1+0x2584] ;  /* 0x00258400011c7983 */ /* 0x008ee20000300800 */
        /* <DEDUP_REMOVED lines=18> */
[----:B------:R0:W-:Y:S02]  /*28840*/  STS.U16 [R3+0x5b80], R4 ;  /* 0x005b800403007388 */ /* 0x0001e40000000400 */
[----:B------:R1:W-:Y:S01]  /*28850*/  STS.U16 [R3+0x6300], R20 ;  /* 0x0063001403007388 */ /* 0x0003e20000000400 */
[----:B------:R1:W-:Y:S01]  /*28860*/  STS.U16 [R3+0x6380], R24 ;  /* 0x0063801803007388 */ /* 0x0003e20000000400 */
[----:B------:R-:W-:Y:S02]  /*28870*/  STS.U16 [R3+0x6b00], R2 ;  /* 0x006b000203007388 */ /* 0x000fe40000000400 */
[----:B------:R1:W-:Y:S01]  /*28880*/  STS.U16 [R3+0x6b80], R0 ;  /* 0x006b800003007388 */ /* 0x0003e20000000400 */
[----:B0-----:R-:W4:Y:S01]  /*28890*/  LDL.LU R4, [R1+0x48c] ;  /* 0x00048c0001047983 */ /* 0x001f220000300800 */
[----:B-1----:R-:W4:Y:S02]  /*288a0*/  LDL.LU R20, [R1+0x488] ;  /* 0x0004880001147983 */ /* 0x002f240000300800 */
        /* <DEDUP_REMOVED lines=21> */
[----:B------:R-:W-:Y:S01]  /*28a00*/  LOP3.LUT R29, R29, 0x40, RZ, 0x3c, !PT ;  /* 0x000000401d1d7812 */ /* 0x000fe200078e3cff */
[----:B---3--:R0:W-:Y:S01]  /*28a10*/  STS.U16 [R3+0x7300], R28 ;  /* 0x0073001c03007388 */ /* 0x0081e20000000400 */
[----:B--2---:R1:W-:Y:S02]  /*28a20*/  STS.U16 [R3+0x7380], R26 ;  /* 0x0073801a03007388 */ /* 0x0043e40000000400 */
[----:B----4-:R2:W-:Y:S01]  /*28a30*/  STS.U16 [R3+0x7b00], R6 ;  /* 0x007b000603007388 */ /* 0x0105e20000000400 */
[----:B------:R3:W-:Y:S04]  /*28a40*/  STS.U16 [R3+0x7b80], R5 ;  /* 0x007b800503007388 */ /* 0x0007e80000000400 */
[----:B0-----:R-:W4:Y:S01]  /*28a50*/  LDL.LU R28, [R1+0x404] ;  /* 0x00040400011c7983 */ /* 0x001f220000300800 */
[----:B-1----:R-:W4:Y:S03]  /*28a60*/  LDL.LU R26, [R1+0x408] ;  /* 0x00040800011a7983 */ /* 0x002f260000300800 */
[----:B--2---:R-:W2:Y:S01]  /*28a70*/  LDL.LU R6, [R1+0x430] ;  /* 0x0004300001067983 */ /* 0x004ea20000300800 */
[----:B---3--:R-:W3:Y:S03]  /*28a80*/  LDL.LU R3, [R1+0x2580] ;  /* 0x0025800001037983 */ /* 0x008ee60000300800 */
[----:B------:R-:W2:Y:S04]  /*28a90*/  LDL.LU R5, [R1+0x434] ;  /* 0x0004340001057983 */ /* 0x000ea80000300800 */
[----:B------:R0:W-:Y:S01]  /*28aa0*/  STS.U16 [R29+0x400], R4 ;  /* 0x000400041d007388 */ /* 0x0001e20000000400 */
[----:B------:R1:W-:Y:S02]  /*28ab0*/  STS.U16 [R29+0x480], R20 ;  /* 0x000480141d007388 */ /* 0x0003e40000000400 */
[----:B------:R1:W-:Y:S01]  /*28ac0*/  STS.U16 [R29+0xc00], R24 ;  /* 0x000c00181d007388 */ /* 0x0003e20000000400 */
[----:B------:R1:W-:Y:S04]  /*28ad0*/  STS.U16 [R29+0xc80], R0 ;  /* 0x000c80001d007388 */ /* 0x0003e80000000400 */
[----:B0-----:R-:W3:Y:S01]  /*28ae0*/  LDL.LU R4, [R1+0x257c] ;  /* 0x00257c0001047983 */ /* 0x001ee20000300800 */
[----:B-1----:R-:W3:Y:S02]  /*28af0*/  LDL.LU R20, [R1+0x2578] ;  /* 0x0025780001147983 */ /* 0x002ee40000300800 */
[----:B------:R-:W3:Y:S01]  /*28b00*/  LDL.LU R24, [R1+0x2574] ;  /* 0x0025740001187983 */ /* 0x000ee20000300800 */
[----:B------:R-:W3:Y:S04]  /*28b10*/  LDL.LU R0, [R1+0x2570] ;  /* 0x0025700001007983 */ /* 0x000ee80000300800 */
[----:B--2---:R-:W-:Y:S01]  /*28b20*/  STS.U16 [R29+0x1400], R5 ;  /* 0x001400051d007388 */ /* 0x004fe20000000400 */
[----:B------:R-:W-:Y:S02]  /*28b30*/  STS.U16 [R29+0x1480], R6 ;  /* 0x001480061d007388 */ /* 0x000fe40000000400 */
[----:B----4-:R-:W-:Y:S02]  /*28b40*/  STS.U16 [R29+0x1c00], R26 ;  /* 0x001c001a1d007388 */ /* 0x010fe40000000400 */
        /* <DEDUP_REMOVED lines=20> */
[----:B---3--:R0:W-:Y:S04]  /*28c90*/  STS.U16 [R29+0x6c80], R0 ;  /* 0x006c80001d007388 */ /* 0x0081e80000000400 */
[----:B0-----:R-:W2:Y:S01]  /*28ca0*/  LDL.LU R0, [R1+0x256c] ;  /* 0x00256c0001007983 */ /* 0x001ea20000300800 */
[----:B------:R-:W3:Y:S02]  /*28cb0*/  LDL.LU R27, [R1+0x484] ;  /* 0x00048400011b7983 */ /* 0x000ee40000300800 */
[----:B------:R-:W4:Y:S02]  /*28cc0*/  LDL.LU R10, [R1+0x480] ;  /* 0x00048000010a7983 */ /* 0x000f240000300800 */
[----:B------:R-:W3:Y:S01]  /*28cd0*/  LDL.LU R9, [R1+0x454] ;  /* 0x0004540001097983 */ /* 0x000ee20000300800 */
[----:B------:R-:W3:Y:S01]  /*28ce0*/  LDL.LU R16, [R1+0x450] ;  /* 0x0004500001107983 */ /* 0x000ee20000300800 */
[----:B------:R-:W3:Y:S02]  /*28cf0*/  LDL.LU R19, [R1+0x42c] ;  /* 0x00042c0001137983 */ /* 0x000ee40000300800 */
        /* <DEDUP_REMOVED lines=16> */
[----:B------:R-:W4:Y:S01]  /*28e00*/  LDL.LU R22, [R1+0x38] ;  /* 0x0000380001167983 */ /* 0x000f220000300800 */
[----:B------:R0:W-:Y:S01]  /*28e10*/  STS.U16 [R29+0x7400], R24 ;  /* 0x007400181d007388 */ /* 0x0001e20000000400 */
[----:B------:R1:W-:Y:S02]  /*28e20*/  STS.U16 [R29+0x7480], R20 ;  /* 0x007480141d007388 */ /* 0x0003e40000000400 */
[----:B------:R1:W-:Y:S02]  /*28e30*/  STS.U16 [R29+0x7c00], R4 ;  /* 0x007c00041d007388 */ /* 0x0003e40000000400 */
[----:B------:R1:W-:Y:S01]  /*28e40*/  STS.U16 [R29+0x7c80], R3 ;  /* 0x007c80031d007388 */ /* 0x0003e20000000400 */
[----:B0-----:R-:W4:Y:S01]  /*28e50*/  LDL.LU R24, [R1+0x18c] ;  /* 0x00018c0001187983 */ /* 0x001f220000300800 */
[----:B-1----:R-:W4:Y:S02]  /*28e60*/  LDL.LU R20, [R1+0x3c8] ;  /* 0x0003c80001147983 */ /* 0x002f240000300800 */
[----:B------:R-:W4:Y:S02]  /*28e70*/  LDL.LU R4, [R1+0x3d0] ;  /* 0x0003d00001047983 */ /* 0x000f240000300800 */
[----:B------:R-:W4:Y:S01]  /*28e80*/  LDL.LU R29, [R1+0x2568] ;  /* 0x00256800011d7983 */ /* 0x000f220000300800 */
[----:B------:R-:W4:Y:S01]  /*28e90*/  LDL.LU R3, [R1+0x3fc] ;  /* 0x0003fc0001037983 */ /* 0x000f220000300800 */
[----:B--2---:R-:W-:-:S05]  /*28ea0*/  LOP3.LUT R25, R0, 0x50, RZ, 0x3c, !PT ;  /* 0x0000005000197812 */ /* 0x004fca00078e3cff */
[----:B---3--:R0:W-:Y:S01]  /*28eb0*/  STS.U16 [R25+0x500], R27 ;  /* 0x0005001b19007388 */ /* 0x0081e20000000400 */
[----:B----4-:R1:W-:Y:S03]  /*28ec0*/  STS.U16 [R25+0x580], R10 ;  /* 0x0005800a19007388 */ /* 0x0103e60000000400 */
[----:B------:R2:W-:Y:S01]  /*28ed0*/  STS.U16 [R25+0xd00], R9 ;  /* 0x000d000919007388 */ /* 0x0005e20000000400 */
[----:B------:R3:W-:Y:S03]  /*28ee0*/  STS.U16 [R25+0xd80], R16 ;  /* 0x000d801019007388 */ /* 0x0007e60000000400 */
[----:B------:R3:W-:Y:S01]  /*28ef0*/  STS.U16 [R25+0x1500], R19 ;  /* 0x0015001319007388 */ /* 0x0007e20000000400 */
[----:B------:R3:W-:Y:S03]  /*28f00*/  STS.U16 [R25+0x1580], R18 ;  /* 0x0015801219007388 */ /* 0x0007e60000000400 */
[----:B0-----:R-:W4:Y:S04]  /*28f10*/  LDL.LU R27, [R1+0x2564] ;  /* 0x00256400011b7983 */ /* 0x001f280000300800 */
[----:B-1----:R-:W4:Y:S01]  /*28f20*/  LDL.LU R10, [R1+0x2560] ;  /* 0x00256000010a7983 */ /* 0x002f220000300800 */
[----:B--2---:R-:W2:Y:S02]  /*28f30*/  LDL.LU R9, [R1+0x255c] ;  /* 0x00255c0001097983 */ /* 0x004ea40000300800 */
[----:B---3--:R-:W3:Y:S01]  /*28f40*/  LDL.LU R16, [R1+0x2558] ;  /* 0x0025580001107983 */ /* 0x008ee20000300800 */
[----:B------:R-:W2:Y:S01]  /*28f50*/  LDL.LU R19, [R1+0xc] ;  /* 0x00000c0001137983 */ /* 0x000ea20000300800 */
[----:B------:R-:W2:Y:S03]  /*28f60*/  LDL.LU R18, [R1+0x2554] ;  /* 0x0025540001127983 */ /* 0x000ea60000300800 */
[----:B------:R0:W-:Y:S04]  /*28f70*/  STS.U16 [R25+0x1d00], R2 ;  /* 0x001d000219007388 */ /* 0x0001e80000000400 */
[----:B0-----:R-:W2:Y:S04]  /*28f80*/  LDL.LU R2, [R1+0x2550] ;  /* 0x0025500001027983 */ /* 0x001ea80000300800 */
        /* <DEDUP_REMOVED lines=12> */
[----:B------:R0:W-:Y:S01]  /*29050*/  STS.U16 [R25+0x4d80], R23 ;  /* 0x004d801719007388 */ /* 0x0001e20000000400 */
[----:B------:R-:W-:Y:S02]  /*29060*/  STS.U16 [R25+0x5500], R21 ;  /* 0x0055001519007388 */ /* 0x000fe40000000400 */
[----:B------:R1:W-:Y:S02]  /*29070*/  STS.U16 [R25+0x5580], R17 ;  /* 0x0055801119007388 */ /* 0x0003e40000000400 */
[----:B------:R1:W-:Y:S01]  /*29080*/  STS.U16 [R25+0x5d00], R13 ;  /* 0x005d000d19007388 */ /* 0x0003e20000000400 */
[----:B------:R1:W-:Y:S01]  /*29090*/  STS.U16 [R25+0x5d80], R12 ;  /* 0x005d800c19007388 */ /* 0x0003e20000000400 */
[----:B------:R1:W-:Y:S02]  /*290a0*/  STS.U16 [R25+0x6500], R11 ;  /* 0x0065000b19007388 */ /* 0x0003e40000000400 */
[----:B------:R1:W-:Y:S01]  /*290b0*/  STS.U16 [R25+0x6580], R22 ;  /* 0x0065801619007388 */ /* 0x0003e20000000400 */
[----:B0-----:R-:W4:Y:S01]  /*290c0*/  LDL.LU R23, [R1+0x47c] ;  /* 0x00047c0001177983 */ /* 0x001f220000300800 */
[----:B-1----:R-:W4:Y:S03]  /*290d0*/  LDL.LU R17, [R1+0x478] ;  /* 0x0004780001117983 */ /* 0x002f260000300800 */
[----:B------:R-:W4:Y:S04]  /*290e0*/  LDL.LU R13, [R1+0x44c] ;  /* 0x00044c00010d7983 */ /* 0x000f280000300800 */
[----:B------:R-:W4:Y:S01]  /*290f0*/  LDL.LU R12, [R1+0x448] ;  /* 0x00044800010c7983 */ /* 0x000f220000300800 */
[----:B------:R-:W4:Y:S02]  /*29100*/  LDL.LU R11, [R1+0x424] ;  /* 0x00042400010b7983 */ /* 0x000f240000300800 */
[----:B------:R-:W4:Y:S01]  /*29110*/  LDL.LU R22, [R1+0x420] ;  /* 0x0004200001167983 */ /* 0x000f220000300800 */
[----:B--2---:R0:W-:Y:S04]  /*29120*/  STS.U16 [R25+0x6d00], R2 ;  /* 0x006d000219007388 */ /* 0x0041e80000000400 */
        /* <DEDUP_REMOVED lines=12> */
[----:B------:R-:W2:Y:S04]  /*291f0*/  LDL.LU R15, [R1+0x64] ;  /* 0x00006400010f7983 */ /* 0x000ea80000300800 */
[----:B------:R0:W-:Y:S01]  /*29200*/  STS.U16 [R25+0x6d80], R19 ;  /* 0x006d801319007388 */ /* 0x0001e20000000400 */
[----:B------:R-:W2:Y:S02]  /*29210*/  LDL.LU R21, [R1+0x60] ;  /* 0x0000600001157983 */ /* 0x000ea40000300800 */
[----:B------:R1:W-:Y:S02]  /*29220*/  STS.U16 [R25+0x7500], R18 ;  /* 0x0075001219007388 */ /* 0x0003e40000000400 */
[----:B---3--:R3:W-:Y:S01]  /*29230*/  STS.U16 [R25+0x7580], R16 ;  /* 0x0075801019007388 */ /* 0x0087e20000000400 */
[----:B------:R3:W-:Y:S01]  /*29240*/  STS.U16 [R25+0x7d00], R9 ;  /* 0x007d000919007388 */ /* 0x0007e20000000400 */
[----:B----4-:R4:W-:Y:S03]  /*29250*/  STS.U16 [R25+0x7d80], R10 ;  /* 0x007d800a19007388 */ /* 0x0109e60000000400 */
[----:B0-----:R-:W2:Y:S01]  /*29260*/  LDL.LU R19, [R1+0x34] ;  /* 0x0000340001137983 */ /* 0x001ea20000300800 */
[----:B-1----:R-:W2:Y:S02]  /*29270*/  LDL.LU R18, [R1+0x180] ;  /* 0x0001800001127983 */ /* 0x002ea40000300800 */
[----:B---3--:R-:W3:Y:S01]  /*29280*/  LDL.LU R16, [R1+0x3c0] ;  /* 0x0003c00001107983 */ /* 0x008ee20000300800 */
[----:B------:R-:W3:Y:S01]  /*29290*/  LDL.LU R9, [R1+0x3c4] ;  /* 0x0003c40001097983 */ /* 0x000ee20000300800 */
[----:B----4-:R-:W4:Y:S02]  /*292a0*/  LDL.LU R25, [R1+0x254c] ;  /* 0x00254c0001197983 */ /* 0x010f240000300800 */
[----:B------:R-:W3:Y:S01]  /*292b0*/  LDL.LU R10, [R1+0x3f4] ;  /* 0x0003f400010a7983 */ /* 0x000ee20000300800 */
[----:B------:R-:W-:-:S05]  /*292c0*/  LOP3.LUT R0, R0, 0x60, RZ, 0x3c, !PT ;  /* 0x0000006000007812 */ /* 0x000fca00078e3cff */
[----:B------:R0:W-:Y:S01]  /*292d0*/  STS.U16 [R0+0x600], R23 ;  /* 0x0006001700007388 */ /* 0x0001e20000000400 */
[----:B------:R1:W-:Y:S02]  /*292e0*/  STS.U16 [R0+0x680], R17 ;  /* 0x0006801100007388 */ /* 0x0003e40000000400 */
[----:B------:R1:W-:Y:S02]  /*292f0*/  STS.U16 [R0+0xe00], R13 ;  /* 0x000e000d00007388 */ /* 0x0003e40000000400 */
[----:B------:R1:W-:Y:S01]  /*29300*/  STS.U16 [R0+0xe80], R12 ;  /* 0x000e800c00007388 */ /* 0x0003e20000000400 */
[----:B------:R1:W-:Y:S01]  /*29310*/  STS.U16 [R0+0x1600], R11 ;  /* 0x0016000b00007388 */ /* 0x0003e20000000400 */
[----:B------:R1:W-:Y:S03]  /*29320*/  STS.U16 [R0+0x1680], R22 ;  /* 0x0016801600007388 */ /* 0x0003e60000000400 */
[----:B0-----:R-:W4:Y:S01]  /*29330*/  LDL.LU R23, [R1+0x2548] ;  /* 0x0025480001177983 */ /* 0x001f220000300800 */
[----:B-1----:R-:W4:Y:S03]  /*29340*/  LDL.LU R17, [R1+0x2544] ;  /* 0x0025440001117983 */ /* 0x002f260000300800 */
[----:B------:R-:W4:Y:S01]  /*29350*/  LDL.LU R13, [R1+0x2540] ;  /* 0x00254000010d7983 */ /* 0x000f220000300800 */
[----:B------:R-:W4:Y:S03]  /*29360*/  LDL.LU R12, [R1+0x253c] ;  /* 0x00253c00010c7983 */ /* 0x000f260000300800 */
[----:B------:R-:W4:Y:S01]  /*29370*/  LDL.LU R11, [R1+0x2538] ;  /* 0x00253800010b7983 */ /* 0x000f220000300800 */
[----:B------:R-:W4:Y:S03]  /*29380*/  LDL.LU R22, [R1+0x2534] ;  /* 0x0025340001167983 */ /* 0x000f260000300800 */
[----:B--2---:R0:W-:Y:S04]  /*29390*/  STS.U16 [R0+0x1e00], R2 ;  /* 0x001e000200007388 */ /* 0x0041e80000000400 */
[----:B0-----:R-:W2:Y:S04]  /*293a0*/  LDL.LU R2, [R1+0x2530] ;  /* 0x0025300001027983 */ /* 0x001ea80000300800 */
[----:B---3--:R-:W-:Y:S01]  /*293b0*/  STS.U16 [R0+0x1e80], R10 ;  /* 0x001e800a00007388 */ /* 0x008fe20000000400 */
[----:B------:R-:W-:Y:S02]  /*293c0*/  STS.U16 [R0+0x2600], R9 ;  /* 0x0026000900007388 */ /* 0x000fe40000000400 */
[----:B------:R-:W-:Y:S02]  /*293d0*/  STS.U16 [R0+0x2680], R16 ;  /* 0x0026801000007388 */ /* 0x000fe40000000400 */
[----:B------:R0:W-:Y:S02]  /*293e0*/  STS.U16 [R0+0x2e00], R14 ;  /* 0x002e000e00007388 */ /* 0x0001e40000000400 */
[----:B0-----:R-:W3:Y:S04]  /*293f0*/  LDL.LU R14, [R1+0x4] ;  /* 0x00000400010e7983 */ /* 0x001ee80000300800 */
        /* <DEDUP_REMOVED lines=13> */
[----:B------:R1:W-:Y:S03]  /*294d0*/  STS.U16 [R0+0x6600], R19 ;  /* 0x0066001300007388 */ /* 0x0003e60000000400 */
[----:B0-----:R-:W4:Y:S01]  /*294e0*/  LDL.LU R21, [R1+0x474] ;  /* 0x0004740001157983 */ /* 0x001f220000300800 */
[----:B------:R-:W4:Y:S02]  /*294f0*/  LDL.LU R15, [R1+0x470] ;  /* 0x00047000010f7983 */ /* 0x000f240000300800 */
[----:B-1----:R-:W4:Y:S01]  /*29500*/  LDL.LU R19, [R1+0x444] ;  /* 0x0004440001137983 */ /* 0x002f220000300800 */
        /* <DEDUP_REMOVED lines=15> */
[----:B------:R-:W2:Y:S01]  /*29600*/  LDL.LU R8, [R1+0x58] ;  /* 0x0000580001087983 */ /* 0x000ea20000300800 */
[----:B---3--:R0:W-:Y:S01]  /*29610*/  STS.U16 [R0+0x6e00], R14 ;  /* 0x006e000e00007388 */ /* 0x0081e20000000400 */
[----:B----4-:R1:W-:Y:S03]  /*29620*/  STS.U16 [R0+0x6e80], R22 ;  /* 0x006e801600007388 */ /* 0x0103e60000000400 */
[----:B------:R3:W-:Y:S01]  /*29630*/  STS.U16 [R0+0x7600], R11 ;  /* 0x0076000b00007388 */ /* 0x0007e20000000400 */
[----:B------:R4:W-:Y:S03]  /*29640*/  STS.U16 [R0+0x7680], R12 ;  /* 0x0076800c00007388 */ /* 0x0009e60000000400 */
[----:B------:R4:W-:Y:S01]  /*29650*/  STS.U16 [R0+0x7e00], R13 ;  /* 0x007e000d00007388 */ /* 0x0009e20000000400 */
[----:B------:R4:W-:Y:S03]  /*29660*/  STS.U16 [R0+0x7e80], R17 ;  /* 0x007e801100007388 */ /* 0x0009e60000000400 */
[----:B0-----:R-:W2:Y:S04]  /*29670*/  LDL.LU R14, [R1+0x2c] ;  /* 0x00002c00010e7983 */ /* 0x001ea80000300800 */
[----:B-1----:R-:W2:Y:S01]  /*29680*/  LDL.LU R22, [R1+0x1ac] ;  /* 0x0001ac0001167983 */ /* 0x002ea20000300800 */
[----:B---3--:R-:W3:Y:S02]  /*29690*/  LDL.LU R11, [R1+0x3ec] ;  /* 0x0003ec00010b7983 */ /* 0x008ee40000300800 */
[----:B----4-:R-:W2:Y:S01]  /*296a0*/  LDL.LU R12, [R1+0x3f0] ;  /* 0x0003f000010c7983 */ /* 0x010ea20000300800 */
[----:B------:R-:W2:Y:S01]  /*296b0*/  LDL.LU R13, [R1+0x418] ;  /* 0x00041800010d7983 */ /* 0x000ea20000300800 */
[----:B------:R-:W2:Y:S02]  /*296c0*/  LDL.LU R0, [R1+0x252c] ;  /* 0x00252c0001007983 */ /* 0x000ea40000300800 */
[----:B------:R-:W3:Y:S01]  /*296d0*/  LDL.LU R17, [R1+0x41c] ;  /* 0x00041c0001117983 */ /* 0x000ee20000300800 */
[----:B--2---:R0:W-:Y:S01]  /*296e0*/  STS.U16 [R0+0x700], R21 ;  /* 0x0007001500007388 */ /* 0x0041e20000000400 */
[----:B------:R1:W-:Y:S02]  /*296f0*/  STS.U16 [R0+0x780], R15 ;  /* 0x0007800f00007388 */ /* 0x0003e40000000400 */
[----:B------:R2:W-:Y:S02]  /*29700*/  STS.U16 [R0+0xf00], R19 ;  /* 0x000f001300007388 */ /* 0x0005e40000000400 */
        /* <DEDUP_REMOVED lines=16> */
[----:B------:R0:W-:Y:S01]  /*29810*/  STS.U16 [R0+0x3f80], R20 ;  /* 0x003f801400007388 */ /* 0x0001e20000000400 */
[----:B------:R-:W-:Y:S01]  /*29820*/  STS.U16 [R0+0x4700], R24 ;  /* 0x0047001800007388 */ /* 0x000fe20000000400 */
[----:B------:R-:W-:Y:S02]  /*29830*/  STS.U16 [R0+0x4780], R5 ;  /* 0x0047800500007388 */ /* 0x000fe40000000400 */
[----:B------:R-:W-:Y:S02]  /*29840*/  STS.U16 [R0+0x4f00], R6 ;  /* 0x004f000600007388 */ /* 0x000fe40000000400 */
[----:B------:R-:W-:Y:S01]  /*29850*/  STS.U16 [R0+0x4f80], R26 ;  /* 0x004f801a00007388 */ /* 0x000fe20000000400 */
[----:B0-----:R-:W4:Y:S04]  /*29860*/  LDL R20, [R1+0x38c] ;  /* 0x00038c0001147983 */ /* 0x001f280000100800 */
[----:B---3--:R0:W-:Y:S01]  /*29870*/  STS.U16 [R0+0x5700], R2 ;  /* 0x0057000200007388 */ /* 0x0081e20000000400 */
[----:B------:R-:W-:Y:S02]  /*29880*/  STS.U16 [R0+0x5780], R28 ;  /* 0x0057801c00007388 */ /* 0x000fe40000000400 */
[----:B------:R-:W-:Y:S02]  /*29890*/  STS.U16 [R0+0x5f00], R7 ;  /* 0x005f000700007388 */ /* 0x000fe40000000400 */
[----:B------:R1:W-:Y:S01]  /*298a0*/  STS.U16 [R0+0x5f80], R8 ;  /* 0x005f800800007388 */ /* 0x0003e20000000400 */
[----:B0-----:R-:W3:Y:S01]  /*298b0*/  LDL R2, [R1+0x388] ;  /* 0x0003880001027983 */ /* 0x001ee20000100800 */
[----:B-1----:R-:W3:Y:S02]  /*298c0*/  LDL.LU.64 R8, [R1+0x330] ;  /* 0x0003300001087983 */ /* 0x002ee40000300a00 */
[----:B------:R-:W3:Y:S01]  /*298d0*/  LDL.LU.64 R10, [R1+0x338] ;  /* 0x00033800010a7983 */ /* 0x000ee20000300a00 */
[----:B------:R-:W-:Y:S01]  /*298e0*/  STS.U16 [R0+0x6700], R14 ;  /* 0x0067000e00007388 */ /* 0x000fe20000000400 */
[----:B--2---:R-:W-:Y:S02]  /*298f0*/  STS.U16 [R0+0x6780], R19 ;  /* 0x0067801300007388 */ /* 0x004fe40000000400 */
[----:B----4-:R-:W-:Y:S01]  /*29900*/  STS.U16 [R0+0x6f00], R21 ;  /* 0x006f001500007388 */ /* 0x010fe20000000400 */
[----:B------:R-:W-:Y:S04]  /*29910*/  STS.U16 [R0+0x6f80], R23 ;  /* 0x006f801700007388 */ /* 0x000fe80000000400 */
[----:B------:R-:W-:Y:S01]  /*29920*/  STS.U16 [R0+0x7700], R25 ;  /* 0x0077001900007388 */ /* 0x000fe20000000400 */
[----:B------:R-:W-:Y:S02]  /*29930*/  STS.U16 [R0+0x7780], R27 ;  /* 0x0077801b00007388 */ /* 0x000fe40000000400 */
[----:B------:R-:W-:Y:S02]  /*29940*/  STS.U16 [R0+0x7f00], R15 ;  /* 0x007f000f00007388 */ /* 0x000fe40000000400 */
[----:B------:R0:W-:Y:S01]  /*29950*/  STS.U16 [R0+0x7f80], R29 ;  /* 0x007f801d00007388 */ /* 0x0001e20000000400 */
[----:B------:R-:W-:Y:S06]  /*29960*/  BAR.SYNC.DEFER_BLOCKING 0x0 ;  /* 0x0000000000007b1d */ /* 0x000fec0000010000 */
[----:B------:R-:W-:Y:S04]  /*29970*/  LDSM.16.MT88.4 R4, [R20+0x8000] ;  /* 0x008000001404783b */ /* 0x000fe80000004200 */
[----:B---3--:R-:W1:Y:S04]  /*29980*/  LDSM.16.M88.4 R12, [R2] ;  /* 0x00000000020c783b */ /* 0x008e680000000200 */
[----:B------:R-:W-:Y:S01]  /*29990*/  STL.64 [R1+0x2518], R10 ;  /* 0x0025180a01007387 */ /* 0x000fe20000100a00 */
[----:B------:R-:W-:Y:S02]  /*299a0*/  STL.64 [R1+0x2510], R8 ;  /* 0x0025100801007387 */ /* 0x000fe40000100a00 */
[----:B------:R-:W2:Y:S04]  /*299b0*/  LDSM.16.M88.4 R8, [R2+0x1000] ;  /* 0x001000000208783b */ /* 0x000ea80000000200 */
[----:B------:R-:W3:Y:S01]  /*299c0*/  LDL R28, [R1+0x10e8] ;  /* 0x0010e800011c7983 */ /* 0x000ee20000100800 */
[----:B0-----:R-:W4:Y:S04]  /*299d0*/  LDL R0, [R1+0x10e4] ;  /* 0x0010e40001007983 */ /* 0x001f280000100800 */
[----:B------:R-:W-:Y:S04]  /*299e0*/  LDSM.16.M88.4 R16, [R2+0x2000] ;  /* 0x002000000210783b */ /* 0x000fe80000000200 */
[----:B------:R-:W-:Y:S04]  /*299f0*/  LDSM.16.M88.4 R24, [R2+0x3000] ;  /* 0x003000000218783b */ /* 0x000fe80000000200 */
[----:B-1----:R-:W-:Y:S01]  /*29a00*/  STL.64 [R1+0xa0], R12 ;  /* 0x0000a00c01007387 */ /* 0x002fe20000100a00 */
[----:B------:R-:W-:Y:S02]  /*29a10*/  STL.64 [R1+0xa8], R14 ;  /* 0x0000a80e01007387 */ /* 0x000fe40000100a00 */
[----:B--2---:R-:W-:Y:S02]  /*29a20*/  STL.64 [R1+0x90], R8 ;  /* 0x0000900801007387 */ /* 0x004fe40000100a00 */
[----:B------:R-:W-:Y:S01]  /*29a30*/  IMAD.MOV.U32 R21, RZ, RZ, R8 ;  /* 0x000000ffff157224 */ /* 0x000fe200078e0008 */
[----:B------:R-:W-:Y:S01]  /*29a40*/  STL.64 [R1+0x98], R10 ;  /* 0x0000980a01007387 */ /* 0x000fe20000100a00 */
[----:B------:R-:W-:-:S02]  /*29a50*/  IMAD.MOV.U32 R3, RZ, RZ, R9 ;  /* 0x000000ffff037224 */ /* 0x000fc400078e0009 */
[----:B------:R-:W0:Y:S01]  /*29a60*/  LDSM.16.M88.4 R8, [R2+0x5000] ;  /* 0x005000000208783b */ /* 0x000e220000000200 */
[----:B------:R-:W1:Y:S04]  /*29a70*/  LDSM.16.M88.4 R12, [R2+0x4000] ;  /* 0x00400000020c783b */ /* 0x000e680000000200 */
[----:B0-----:R-:W-:Y:S01]  /*29a80*/  STL.64 [R1+0x50], R8 ;  /* 0x0000500801007387 */ /* 0x001fe20000100a00 */
[----:B------:R0:W-:Y:S03]  /*29a90*/  STL.64 [R1+0x58], R10 ;  /* 0x0000580a01007387 */ /* 0x0001e60000100a00 */
[----:B0-----:R-:W2:Y:S01]  /*29aa0*/  LDL.LU.64 R10, [R1+0x2518] ;  /* 0x00251800010a7983 */ /* 0x001ea20000300a00 */
[----:B------:R-:W2:Y:S02]  /*29ab0*/  LDL.LU.64 R8, [R1+0x2510] ;  /* 0x0025100001087983 */ /* 0x000ea40000300a00 */
[----:B------:R-:W-:Y:S02]  /*29ac0*/  STL.64 [R1+0x80], R16 ;  /* 0x0000801001007387 */ /* 0x000fe40000100a00 */
[----:B------:R-:W-:Y:S01]  /*29ad0*/  STL.64 [R1+0x88], R18 ;  /* 0x0000881201007387 */ /* 0x000fe20000100a00 */
[----:B------:R0:W-:Y:S02]  /*29ae0*/  STL.64 [R1+0x24f0], R16 ;  /* 0x0024f01001007387 */ /* 0x0001e40000100a00 */
[----:B0-----:R-:W-:-:S02]  /*29af0*/  IMAD.MOV.U32 R16, RZ, RZ, R21 ;  /* 0x000000ffff107224 */ /* 0x001fc400078e0015 */
[----:B------:R-:W-:-:S05]  /*29b00*/  IMAD.MOV.U32 R17, RZ, RZ, R3 ;  /* 0x000000ffff117224 */ /* 0x000fca00078e0003 */
[----:B------:R0:W-:Y:S04]  /*29b10*/  STL.64 [R1+0x2508], R16 ;  /* 0x0025081001007387 */ /* 0x0001e80000100a00 */
[----:B0-----:R-:W2:Y:S02]  /*29b20*/  LDL.64 R16, [R1+0xa0] ;  /* 0x0000a00001107983 */ /* 0x001ea40000100a00 */
[C---:B--2---:R-:W-:Y:S11]  /*29b30*/  HMMA.16816.F32 R8, R4.reuse, R16, R8 ;  /* 0x000000100408723c */ /* 0x044ff60000001808 */
[----:B------:R-:W-:Y:S11]  /*29b40*/  @!UPT UIADD3 URZ, URZ, URZ, URZ ;  /* 0x0000003f3f3ff290 */ /* 0x000ff6000fffe03f */
[----:B------:R-:W-:Y:S01]  /*29b50*/  @!UPT UIADD3 URZ, URZ, URZ, URZ ;  /* 0x0000003f3f3ff290 */ /* 0x000fe2000fffe03f */
[----:B------:R0:W-:Y:S01]  /*29b60*/  STL.64 [R1+0x130], R8 ;  /* 0x0001300801007387 */ /* 0x0001e20000100a00 */
[----:B------:R2:W-:Y:S02]  /*29b70*/  STL [R1+0x138], R10 ;  /* 0x0001380a01007387 */ /* 0x0005e40000100800 */
[----:B------:R-:W-:Y:S01]  /*29b80*/  IMAD.MOV.U32 R29, RZ, RZ, R11 ;  /* 0x000000ffff1d7224 */ /* 0x000fe200078e000b */
[----:B0-----:R-:W3:Y:S01]  /*29b90*/  LDL.LU.64 R8, [R1+0x350] ;  /* 0x0003500001087983 */ /* 0x001ee20000300a00 */
[----:B--2---:R-:W2:Y:S02]  /*29ba0*/  LDL.LU.64 R10, [R1+0x358] ;  /* 0x00035800010a7983 */ /* 0x004ea40000300a00 */
[----:B------:R-:W-:Y:S02]  /*29bb0*/  IMAD.MOV.U32 R22, RZ, RZ, R16 ;  /* 0x000000ffff167224 */ /* 0x000fe400078e0010 */
[----:B------:R-:W-:Y:S02]  /*29bc0*/  IMAD.MOV.U32 R21, RZ, RZ, R17 ;  /* 0x000000ffff157224 */ /* 0x000fe400078e0011 */
[----:B------:R-:W0:Y:S04]  /*29bd0*/  LDSM.16.M88.4 R16, [R2+0x6000] ;  /* 0x006000000210783b */ /* 0x000e280000000200 */
[----:B--2---:R-:W-:Y:S01]  /*29be0*/  STL.64 [R1+0x24e8], R10 ;  /* 0x0024e80a01007387 */ /* 0x004fe20000100a00 */
[----:B---3--:R2:W-:Y:S03]  /*29bf0*/  STL.64 [R1+0x24e0], R8 ;  /* 0x0024e00801007387 */ /* 0x0085e60000100a00 */
[----:B--2---:R-:W2:Y:S01]  /*29c00*/  LDL.LU.64 R8, [R1+0x360] ;  /* 0x0003600001087983 */ /* 0x004ea20000300a00 */
[----:B------:R-:W3:Y:S03]  /*29c10*/  LDL.LU.64 R10, [R1+0x368] ;  /* 0x00036800010a7983 */ /* 0x000ee60000300a00 */
[----:B---3--:R-:W-:Y:S01]  /*29c20*/  STL.64 [R1+0x2500], R10 ;  /* 0x0025000a01007387 */ /* 0x008fe20000100a00 */
[----:B--2---:R2:W-:Y:S03]  /*29c30*/  STL.64 [R1+0x24f8], R8 ;  /* 0x0024f80801007387 */ /* 0x0045e60000100a00 */
[----:B--2---:R-:W2:Y:S01]  /*29c40*/  LDL.LU.64 R8, [R1+0x320] ;  /* 0x0003200001087983 */ /* 0x004ea20000300a00 */
[----:B------:R-:W2:Y:S02]  /*29c50*/  LDL.LU.64 R10, [R1+0x328] ;  /* 0x00032800010a7983 */ /* 0x000ea40000300a00 */
[----:B-1----:R-:W-:Y:S02]  /*29c60*/  STL.64 [R1+0x60], R12 ;  /* 0x0000600c01007387 */ /* 0x002fe40000100a00 */
[----:B------:R-:W-:Y:S01]  /*29c70*/  STL.64 [R1+0x68], R14 ;  /* 0x0000680e01007387 */ /* 0x000fe20000100a00 */
[----:B------:R-:W-:Y:S01]  /*29c80*/  STL [R1+0x24d8], R22 ;  /* 0x0024d81601007387 */ /* 0x000fe20000100800 */
[----:B------:R1:W-:Y:S03]  /*29c90*/  STL.64 [R1+0x24d0], R20 ;  /* 0x0024d01401007387 */ /* 0x0003e60000100a00 */
[----:B-1----:R-:W3:Y:S01]  /*29ca0*/  LDL.LU.64 R20, [R1+0x270] ;  /* 0x0002700001147983 */ /* 0x002ee20000300a00 */
[----:B------:R-:W3:Y:S02]  /*29cb0*/  LDL.LU.64 R22, [R1+0x278] ;  /* 0x0002780001167983 */ /* 0x000ee40000300a00 */
[----:B------:R-:W-:Y:S02]  /*29cc0*/  STL.64 [R1+0x70], R24 ;  /* 0x0000701801007387 */ /* 0x000fe40000100a00 */
[----:B------:R-:W-:Y:S01]  /*29cd0*/  STL.64 [R1+0x78], R26 ;  /* 0x0000781a01007387 */ /* 0x000fe20000100a00 */
[----:B------:R-:W-:Y:S01]  /*29ce0*/  STL [R1+0x2348], R29 ;  /* 0x0023481d01007387 */ /* 0x000fe20000100800 */
[----:B0-----:R0:W-:Y:S02]  /*29cf0*/  STL.64 [R1+0x40], R16 ;  /* 0x0000401001007387 */ /* 0x0011e40000100a00 */
[----:B------:R2:W-:Y:S01]  /*29d00*/  STL.64 [R1+0x48], R18 ;  /* 0x0000481201007387 */ /* 0x0005e20000100a00 */
[----:B0-----:R-:W2:Y:S02]  /*29d10*/  LDL.LU.64 R16, [R1+0x2508] ;  /* 0x0025080001107983 */ /* 0x001ea40000300a00 */
[----:B--2---:R-:W-:Y:S02]  /*29d20*/  HMMA.16816.F32 R16, R4, R16, R8 ;  /* 0x000000100410723c */ /* 0x004fe40000001808 */
[----:B------:R-:W2:Y:S01]  /*29d30*/  LDL.LU.64 R10, [R1+0x2500] ;  /* 0x00250000010a7983 */ /* 0x000ea20000300a00 */
[----:B------:R-:W2:Y:S11]  /*29d40*/  LDL.LU.64 R8, [R1+0x24f8] ;  /* 0x0024f80001087983 */ /* 0x000eb60000300a00 */
[----:B------:R-:W-:Y:S09]  /*29d50*/  @!UPT UIADD3 URZ, URZ, URZ, URZ ;  /* 0x0000003f3f3ff290 */ /* 0x000ff2000fffe03f */
[----:B------:R-:W-:Y:S01]  /*29d60*/  STL.64 [R1+0x120], R16 ;  /* 0x0001201001007387 */ /* 0x000fe20000100a00 */
[----:B------:R-:W-:Y:S02]  /*29d70*/  STL.64 [R1+0x128], R18 ;  /* 0x0001281201007387 */ /* 0x000fe40000100a00 */
[----:B------:R-:W0:Y:S02]  /*29d80*/  LDSM.16.M88.4 R16, [R2+0x7000] ;  /* 0x007000000210783b */ /* 0x000e240000000200 */
[----:B0-----:R0:W-:Y:S02]  /*29d90*/  STL.64 [R1+0x30], R16 ;  /* 0x0000301001007387 */ /* 0x0011e40000100a00 */
[----:B------:R2:W-:Y:S02]  /*29da0*/  STL.64 [R1+0x38], R18 ;  /* 0x0000381201007387 */ /* 0x0005e40000100a00 */
[----:B0-----:R-:W2:Y:S01]  /*29db0*/  LDL.LU.64 R16, [R1+0x24f0] ;  /* 0x0024f00001107983 */ /* 0x001ea20000300a00 */
[----:B------:R-:W-:-:S02]  /*29dc0*/  IMAD.MOV.U32 R27, RZ, RZ, R18 ;  /* 0x000000ffff1b7224 */ /* 0x000fc400078e0012 */
[----:B------:R-:W-:Y:S02]  /*29dd0*/  IMAD.MOV.U32 R26, RZ, RZ, R19 ;  /* 0x000000ffff1a7224 */ /* 0x000fe400078e0013 */
[C---:B--2---:R-:W-:Y:S01]  /*29de0*/  HMMA.16816.F32 R16, R4.reuse, R16, R8 ;  /* 0x000000100410723c */ /* 0x044fe20000001808 */
[----:B------:R-:W2:Y:S01]  /*29df0*/  LDL.LU.64 R10, [R1+0x24e8] ;  /* 0x0024e800010a7983 */ /* 0x000ea20000300a00 */
[----:B------:R-:W2:Y:S11]  /*29e00*/  LDL.LU.64 R8, [R1+0x24e0] ;  /* 0x0024e00001087983 */ /* 0x000eb60000300a00 */
[----:B------:R-:W-:Y:S11]  /*29e10*/  @!UPT UIADD3 URZ, URZ, URZ, URZ ;  /* 0x0000003f3f3ff290 */ /* 0x000ff6000fffe03f */
[----:B------:R-:W-:Y:S01]  /*29e20*/  IMAD.MOV.U32 R29, RZ, RZ, R17 ;  /* 0x000000ffff1d7224 */ /* 0x000fe200078e0011 */
[----:B------:R0:W-:Y:S01]  /*29e30*/  STL [R1+0x110], R16 ;  /* 0x0001101001007387 */ /* 0x0001e20000100800 */
[----:B------:R-:W-:Y:S03]  /*29e40*/  STL.64 [R1+0x118], R18 ;  /* 0x0001181201007387 */ /* 0x000fe60000100a00 */
[----:B------:R-:W-:Y:S04]  /*29e50*/  STL [R1+0x2498], R29 ;  /* 0x0024981d01007387 */ /* 0x000fe80000100800 */
[----:B0-----:R-:W2:Y:S01]  /*29e60*/  LDL R16, [R1+0x10e0] ;  /* 0x0010e00001107983 */ /* 0x001ea20000100800 */
[----:B---3--:R-:W-:Y:S01]  /*29e70*/  HMMA.16816.F32 R20, R4, R12, R20 ;  /* 0x0000000c0414723c */ /* 0x008fe20000001814 */
[----:B------:R-:W-:-:S02]  /*29e80*/  IMAD.MOV.U32 R3, RZ, RZ, R12 ;  /* 0x000000ffff037224 */ /* 0x000fc400078e000c */
[----:B------:R-:W-:Y:S02]  /*29e90*/  IMAD.MOV.U32 R2, RZ, RZ, R13 ;  /* 0x000000ffff027224 */ /* 0x000fe400078e000d */
[----:B----4-:R-:W0:Y:S03]  /*29ea0*/  LDSM.16.MT88.4 R12, [R0+0x8000] ;  /* 0x00800000000c783b */ /* 0x010e260000004200 */
[C---:B--2---:R-:W-:Y:S01]  /*29eb0*/  HMMA.16816.F32 R8, R4.reuse, R24, R8 ;  /* 0x000000180408723c */ /* 0x044fe20000001808 */
[----:B------:R1:W-:Y:S11]  /*29ec0*/  STL [R1+0x24dc], R16 ;  /* 0x0024dc1001007387 */ /* 0x0003f60000100800 */
[----:B------:R-:W-:Y:S11]  /*29ed0*/  @!UPT UIADD3 URZ, URZ, URZ, URZ ;  /* 0x0000003f3f3ff290 */ /* 0x000ff6000fffe03f */
[----:B------:R-:W-:Y:S01]  /*29ee0*/  STL.64 [R1+0x100], R8 ;  /* 0x0001000801007387 */ /* 0x000fe20000100a00 */
[----:B------:R-:W-:Y:S02]  /*29ef0*/  STL.64 [R1+0x108], R10 ;  /* 0x0001080a01007387 */ /* 0x000fe40000100a00 */
[----:B------:R-:W-:Y:S01]  /*29f00*/  LDSM.16.MT88.4 R8, [R28+0x8000] ;  /* 0x008000001c08783b */ /* 0x000fe20000004200 */
[----:B-1----:R-:W2:Y:S03]  /*29f10*/  LDL.LU.64 R16, [R1+0x250] ;  /* 0x0002500001107983 */ /* 0x002ea60000300a00 */
[----:B------:R-:W2:Y:S02]  /*29f20*/  LDL.LU.64 R18, [R1+0x258] ;  /* 0x0002580001127983 */ /* 0x000ea40000300a00 */
[----:B------:R-:W-:Y:S02]  /*29f30*/  STL.64 [R1+0x24b0], R24 ;  /* 0x0024b01801007387 */ /* 0x000fe40000100a00 */
[----:B------:R1:W-:Y:S01]  /*29f40*/  STL.64 [R1+0xf0], R20 ;  /* 0x0000f01401007387 */ /* 0x0003e20000100a00 */
[----:B------:R3:W-:Y:S04]  /*29f50*/  STL.64 [R1+0xf8], R22 ;  /* 0x0000f81601007387 */ /* 0x0007e80000100a00 */
[----:B-1----:R-:W4:Y:S01]  /*29f60*/  LDL.LU.64 R20, [R1+0x2d0] ;  /* 0x0002d00001147983 */ /* 0x002f220000300a00 */
[----:B---3--:R-:W4:Y:S02]  /*29f70*/  LDL.LU.64 R22, [R1+0x2d8] ;  /* 0x0002d80001167983 */ /* 0x008f240000300a00 */
[----:B0-----:R-:W-:Y:S02]  /*29f80*/  STL.64 [R1+0x2470], R14 ;  /* 0x0024700e01007387 */ /* 0x001fe40000100a00 */
[----:B------:R0:W-:Y:S02]  /*29f90*/  STL.64 [R1+0x2468], R12 ;  /* 0x0024680c01007387 */ /* 0x0001e40000100a00 */
[----:B0-----:R-:W2:Y:S04]  /*29fa0*/  LDL R12, [R1+0x50] ;  /* 0x00005000010c7983 */ /* 0x001ea80000100800 */
[----:B------:R-:W2:Y:S01]  /*29fb0*/  LDL R13, [R1+0x54] ;  /* 0x00005400010d7983 */ /* 0x000ea20000100800 */
[----:B------:R-:W-:Y:S01]  /*29fc0*/  STL [R1+0x2310], R0 ;  /* 0x0023100001007387 */ /* 0x000fe20000100800 */
[C---:B--2---:R-:W-:Y:S11]  /*29fd0*/  HMMA.16816.F32 R16, R4.reuse, R12, R16 ;  /* 0x0000000c0410723c */ /* 0x044ff60000001810 */
[----:B------:R-:W-:Y:S11]  /*29fe0*/  @!UPT UIADD3 URZ, URZ, URZ, URZ ;  /* 0x0000003f3f3ff290 */ /* 0x000ff6000fffe03f */
[----:B------:R-:W-:Y:S01]  /*29ff0*/  @!UPT UIADD3 URZ, URZ, URZ, URZ ;  /* 0x0000003f3f3ff290 */ /* 0x000fe2000fffe03f */
[----:B------:R0:W-:Y:S01]  /*2a000*/  STL.64 [R1+0xe0], R16 ;  /* 0x0000e01001007387 */ /* 0x0001e20000100a00 */
[----:B------:R-:W-:Y:S03]  /*2a010*/  STL.64 [R1+0xe8], R18 ;  /* 0x0000e81201007387 */ /* 0x000fe60000100a00 */
[----:B0-----:R-:W2:Y:S01]  /*2a020*/  LDL.LU R16, [R1+0x24dc] ;  /* 0x0024dc0001107983 */ /* 0x001ea20000300800 */
[----:B------:R0:W-:Y:S03]  /*2a030*/  STL.64 [R1+0x2480], R12 ;  /* 0x0024800c01007387 */ /* 0x0001e60000100a00 */
[----:B0-----:R-:W3:Y:S01]  /*2a040*/  LDL.LU.64 R12, [R1+0x200] ;  /* 0x00020000010c7983 */ /* 0x001ee20000300a00 */
[----:B------:R-:W3:Y:S03]  /*2a050*/  LDL.LU.64 R14, [R1+0x208] ;  /* 0x00020800010e7983 */ /* 0x000ee60000300a00 */
[----:B--2---:R-:W0:Y:S04]  /*2a060*/  LDSM.16.MT88.4 R16, [R16+0x8000] ;  /* 0x008000001010783b */ /* 0x004e280000004200 */
[----:B0-----:R-:W-:Y:S01]  /*2a070*/  STL.64 [R1+0x2400], R18 ;  /* 0x0024001201007387 */ /* 0x001fe20000100a00 */
[----:B------:R0:W-:Y:S03]  /*2a080*/  STL.64 [R1+0x23f8], R16 ;  /* 0x0023f81001007387 */ /* 0x0001e60000100a00 */
[----:B0-----:R-:W4:Y:S02]  /*2a090*/  LDL.LU.64 R16, [R1+0x40] ;  /* 0x0000400001107983 */ /* 0x001f240000300a00 */
[----:B----4-:R-:W-:Y:S11]  /*2a0a0*/  HMMA.16816.F32 R20, R4, R16, R20 ;  /* 0x000000100414723c */ /* 0x010ff60000001814 */
[----:B------:R-:W-:Y:S11]  /*2a0b0*/  @!UPT UIADD3 URZ, URZ, URZ, URZ ;  /* 0x0000003f3f3ff290 */ /* 0x000ff6000fffe03f */
[----:B------:R-:W-:Y:S01]  /*2a0c0*/  @!UPT UIADD3 URZ, URZ, URZ, URZ ;  /* 0x0000003f3f3ff290 */ /* 0x000fe2000fffe03f */
[----:B------:R-:W-:Y:S01]  /*2a0d0*/  STL.64 [R1+0xd0], R20 ;  /* 0x0000d01401007387 */ /* 0x000fe20000100a00 */
[----:B------:R0:W-:Y:S03]  /*2a0e0*/  STL.64 [R1+0xd8], R22 ;  /* 0x0000d81601007387 */ /* 0x0001e60000100a00 */
[----:B0-----:R-:W2:Y:S01]  /*2a0f0*/  LDL.LU R22, [R1+0x24d8] ;  /* 0x0024d80001167983 */ /* 0x001ea20000300800 */
[----:B------:R-:W4:Y:S02]  /*2a100*/  LDL.LU.64 R20, [R1+0x24d0] ;  /* 0x0024d00001147983 */ /* 0x000f240000300a00 */
[----:B------:R0:W-:Y:S02]  /*2a110*/  STL.64 [R1+0x2478], R16 ;  /* 0x0024781001007387 */ /* 0x0001e40000100a00 */
[----:B0-----:R-:W2:Y:S04]  /*2a120*/  LDL.LU.64 R16, [R1+0x80] ;  /* 0x0000800001107983 */ /* 0x001ea80000300a00 */
[----:B--2---:R0:W-:Y:S02]  /*2a130*/  STL.64 [R1+0x24b8], R16 ;  /* 0x0024b81001007387 */ /* 0x0041e40000100a00 */
[----:B0-----:R-:W-:-:S02]  /*2a140*/  IMAD.MOV.U32 R16, RZ, RZ, R22 ;  /* 0x000000ffff107224 */ /* 0x001fc400078e0016 */
[----:B----4-:R-:W-:Y:S02]  /*2a150*/  IMAD.MOV.U32 R17, RZ, RZ, R21 ;  /* 0x000000ffff117224 */ /* 0x010fe400078e0015 */
[----:B------:R-:W0:Y:S04]  /*2a160*/  LDSM.16.MT88.4 R20, [R20+0x8800] ;  /* 0x008800001414783b */ /* 0x000e280000004200 */
[----:B0-----:R-:W-:Y:S01]  /*2a170*/  STL.64 [R1+0x2358], R22 ;  /* 0x0023581601007387 */ /* 0x001fe20000100a00 */
[----:B------:R0:W-:Y:S03]  /*2a180*/  STL.64 [R1+0x2350], R20 ;  /* 0x0023501401007387 */ /* 0x0001e60000100a00 */
[----:B0-----:R-:W3:Y:S02]  /*2a190*/  LDL.LU.64 R20, [R1+0x30] ;  /* 0x0000300001147983 */ /* 0x001ee40000300a00 */
[----:B---3--:R-:W-:Y:S11]  /*2a1a0*/  HMMA.16816.F32 R4, R4, R20, R12 ;  /* 0x000000140404723c */ /* 0x008ff6000000180c */
[----:B------:R-:W-:Y:S11]  /*2a1b0*/  @!UPT UIADD3 URZ, URZ, URZ, URZ ;  /* 0x0000003f3f3ff290 */ /* 0x000ff6000fffe03f */
[----:B------:R-:W-:Y:S01]  /*2a1c0*/  @!UPT UIADD3 URZ, URZ, URZ, URZ ;  /* 0x0000003f3f3ff290 */ /* 0x000fe2000fffe03f */
[----:B------:R-:W-:Y:S01]  /*2a1d0*/  STL.64 [R1+0xb0], R4 ;  /* 0x0000b00401007387 */ /* 0x000fe20000100a00 */
[----:B------:R-:W-:Y:S02]  /*2a1e0*/  STL.64 [R1+0xb8], R6 ;  /* 0x0000b80601007387 */ /* 0x000fe40000100a00 */
[----:B------:R-:W0:Y:S02]  /*2a1f0*/  LDSM.16.MT88.4 R4, [R28+0x8800] ;  /* 0x008800001c04783b */ /* 0x000e240000004200 */
[----:B0-----:R0:W-:Y:S02]  /*2a200*/  STL.64 [R1+0x22d0], R6 ;  /* 0x0022d00601007387 */ /* 0x0011e40000100a00 */
[----:B------:R-:W-:Y:S02]  /*2a210*/  STL.64 [R1+0x22c8], R4 ;  /* 0x0022c80401007387 */ /* 0x000fe40000100a00 */
[----:B------:R-:W2:Y:S02]  /*2a220*/  LDL.LU.64 R24, [R1+0x3a0] ;  /* 0x0003a00001187983 */ /* 0x000ea40000300a00 */
[----:B0-----:R-:W-:-:S02]  /*2a230*/  IMAD.MOV.U32 R6, RZ, RZ, R27 ;  /* 0x000000ffff067224 */ /* 0x001fc400078e001b */
[----:B------:R-:W-:Y:S02]  /*2a240*/  IMAD.MOV.U32 R7, RZ, RZ, R26 ;  /* 0x000000ffff077224 */ /* 0x000fe400078e001a */
[----:B------:R-:W3:Y:S01]  /*2a250*/  LDL.LU.64 R26, [R1+0x3a8] ;  /* 0x0003a800011a7983 */ /* 0x000ee20000300a00 */
[----:B------:R-:W-:Y:S02]  /*2a260*/  IMAD.MOV.U32 R12, RZ, RZ, R20 ;  /* 0x000000ffff0c7224 */ /* 0x000fe400078e0014 */
[----:B------:R-:W-:Y:S01]  /*2a270*/  IMAD.MOV.U32 R0, RZ, RZ, R21 ;  /* 0x000000ffff007224 */ /* 0x000fe200078e0015 */
[----:B---3--:R-:W-:Y:S01]  /*2a280*/  STL.64 [R1+0x24c8], R26 ;  /* 0x0024c81a01007387 */ /* 0x008fe20000100a00 */
[----:B--2---:R0:W-:Y:S03]  /*2a290*/  STL.64 [R1+0x24c0], R24 ;  /* 0x0024c01801007387 */ /* 0x0041e60000100a00 */
[----:B0-----:R-:W2:Y:S01]  /*2a2a0*/  LDL.LU.64 R24, [R1+0x3b0] ;  /* 0x0003b00001187983 */ /* 0x001ea20000300a00 */
[----:B------:R-:W2:Y:S02]  /*2a2b0*/  LDL.LU.64 R26, [R1+0x3b8] ;  /* 0x0003b800011a7983 */ /* 0x000ea40000300a00 */
[----:B------:R-:W-:-:S02]  /*2a2c0*/  IMAD.MOV.U32 R4, RZ, RZ, R12 ;  /* 0x000000ffff047224 */ /* 0x000fc400078e000c */
[----:B------:R-:W-:Y:S01]  /*2a2d0*/  IMAD.MOV.U32 R5, RZ, RZ, R0 ;  /* 0x000000ffff057224 */ /* 0x000fe200078e0000 */
[----:B------:R-:W3:Y:S01]  /*2a2e0*/  LDL.LU.64 R20, [R1+0x390] ;  /* 0x0003900001147983 */ /* 0x000ee20000300a00 */
[----:B------:R-:W-:Y:S02]  /*2a2f0*/  IMAD.MOV.U32 R12, RZ, RZ, R3 ;  /* 0x000000ffff0c7224 */ /* 0x000fe400078e0003 */
[----:B------:R-:W3:Y:S02]  /*2a300*/  LDL.LU.64 R22, [R1+0x398] ;  /* 0x0003980001167983 */ /* 0x000ee40000300a00 */
[----:B------:R-:W-:Y:S01]  /*2a310*/  STL.64 [R1+0x2490], R6 ;  /* 0x0024900601007387 */ /* 0x000fe20000100a00 */
[----:B------:R0:W-:Y:S04]  /*2a320*/  STL.64 [R1+0x2488], R4 ;  /* 0x0024880401007387 */ /* 0x0001e80000100a00 */
[----:B0-----:R-:W4:Y:S01]  /*2a330*/  LDL.64 R4, [R1+0x90] ;  /* 0x0000900001047983 */ /* 0x001f220000100a00 */
[----:B------:R0:W-:Y:S01]  /*2a340*/  STL [R1+0x249c], R12 ;  /* 0x00249c0c01007387 */ /* 0x0001e20000100800 */
[----:B--2---:R-:W-:Y:S02]  /*2a350*/  HMMA.16816.F32 R16, R8, R16, R24 ;  /* 0x000000100810723c */ /* 0x004fe40000001818 */
[----:B------:R-:W2:Y:S01]  /*2a360*/  LDL.LU.64 R26, [R1+0x24c8] ;  /* 0x0024c800011a7983 */ /* 0x000ea20000300a00 */
[----:B------:R-:W2:Y:S11]  /*2a370*/  LDL.LU.64 R24, [R1+0x24c0] ;  /* 0x0024c00001187983 */ /* 0x000eb60000300a00 */
[----:B------:R-:W-:Y:S10]  /*2a380*/  @!UPT UIADD3 URZ, URZ, URZ, URZ ;  /* 0x0000003f3f3ff290 */ /* 0x000ff4000fffe03f */
[----:B------:R-:W-:Y:S02]  /*2a390*/  IMAD.MOV.U32 R0, RZ, RZ, R16 ;  /* 0x000000ffff007224 */ /* 0x000fe400078e0010 */
[----:B------:R-:W-:Y:S02]  /*2a3a0*/  IMAD.MOV.U32 R28, RZ, RZ, R17 ;  /* 0x000000ffff1c7224 */ /* 0x000fe400078e0011 */
[----:B------:R-:W0:Y:S01]  /*2a3b0*/  LDL.LU.64 R16, [R1+0x24b8] ;  /* 0x0024b80001107983 */ /* 0x000e220000300a00 */
[----:B------:R-:W-:Y:S02]  /*2a3c0*/  IMAD.MOV.U32 R13, RZ, RZ, R2 ;  /* 0x000000ffff0d7224 */ /* 0x000fe400078e0002 */
[----:B------:R-:W-:Y:S02]  /*2a3d0*/  IMAD.MOV.U32 R2, RZ, RZ, R19 ;  /* 0x000000ffff027224 */ /* 0x000fe400078e0013 */
[----:B------:R-:W-:Y:S02]  /*2a3e0*/  IMAD.MOV.U32 R3, RZ, RZ, R18 ;  /* 0x000000ffff037224 */ /* 0x000fe400078e0012 */
[----:B----4-:R-:W-:-:S02]  /*2a3f0*/  IMAD.MOV.U32 R15, RZ, RZ, R4 ;  /* 0x000000ffff0f7224 */ /* 0x010fc400078e0004 */
[----:B------:R-:W-:Y:S01]  /*2a400*/  IMAD.MOV.U32 R14, RZ, RZ, R5 ;  /* 0x000000ffff0e7224 */ /* 0x000fe200078e0005 */
[----:B------:R-:W-:Y:S01]  /*2a410*/  STL [R1+0x2320], R2 ;  /* 0x0023200201007387 */ /* 0x000fe20000100800 */
[----:B------:R-:W-:Y:S02]  /*2a420*/  STL [R1+0x231c], R3 ;  /* 0x00231c0301007387 */ /* 0x000fe40000100800 */
[----:B------:R-:W-:Y:S02]  /*2a430*/  STL [R1+0x2318], R28 ;  /* 0x0023181c01007387 */ /* 0x000fe40000100800 */
[----:B------:R-:W-:Y:S01]  /*2a440*/  STL [R1+0x2314], R0 ;  /* 0x0023140001007387 */ /* 0x000fe20000100800 */
[C---:B--2---:R-:W-:Y:S11]  /*2a450*/  HMMA.16816.F32 R24, R8.reuse, R4, R24 ;  /* 0x000000040818723c */ /* 0x044ff60000001818 */
[----:B------:R-:W-:Y:S11]  /*2a460*/  @!UPT UIADD3 URZ, URZ, URZ, URZ ;  /* 0x0000003f3f3ff290 */ /* 0x000ff6000fffe03f */
[----:B------:R-:W-:Y:S01]  /*2a470*/  @!UPT UIADD3 URZ, URZ, URZ, URZ ;  /* 0x0000003f3f3ff290 */ /* 0x000fe2000fffe03f */
[----:B------:R1:W-:Y:S01]  /*2a480*/  STL.64 [R1+0x10], R24 ;  /* 0x0000101801007387 */ /* 0x0003e20000100a00 */
[----:B0-----:R-:W-:Y:S02]  /*2a490*/  IMAD.MOV.U32 R12, RZ, RZ, R16 ;  /* 0x000000ffff0c7224 */ /* 0x001fe400078e0010 */
[----:B------:R-:W-:Y:S01]  /*2a4a0*/  STL.64 [R1+0x18], R26 ;  /* 0x0000181a01007387 */ /* 0x000fe20000100a00 */
[----:B-1----:R-:W2:Y:S01]  /*2a4b0*/  LDL.LU.64 R24, [R1+0x24b0] ;  /* 0x0024b00001187983 */ /* 0x002ea20000300a00 */
[----:B------:R-:W-:Y:S02]  /*2a4c0*/  STL.64 [R1+0x24a8], R14 ;  /* 0x0024a80e01007387 */ /* 0x000fe40000100a00 */
[----:B------:R0:W-:Y:S02]  /*2a4d0*/  STL.64 [R1+0x24a0], R12 ;  /* 0x0024a00c01007387 */ /* 0x0001e40000100a00 */
[----:B0-----:R-:W2:Y:S01]  /*2a4e0*/  LDL.LU.64 R12, [R1+0x370] ;  /* 0x00037000010c7983 */ /* 0x001ea20000300a00 */
[----:B------:R-:W2:Y:S01]  /*2a4f0*/  LDL.LU.64 R14, [R1+0x378] ;  /* 0x00037800010e7983 */ /* 0x000ea20000300a00 */
[C---:B---3--:R-:W-:Y:S01]  /*2a500*/  HMMA.16816.F32 R4, R8.reuse, R16, R20 ;  /* 0x000000100804723c */ /* 0x048fe20000001814 */
[----:B------:R-:W-:Y:S11]  /*2a510*/  IMAD.MOV.U32 R29, RZ, RZ, R17 ;  /* 0x000000ffff1d7224 */ /* 0x000ff600078e0011 */
[----:B------:R-:W-:Y:S11]  /*2a520*/  @!UPT UIADD3 URZ, URZ, URZ, URZ ;  /* 0x0000003f3f3ff290 */ /* 0x000ff6000fffe03f */
[----:B------:R-:W-:Y:S01]  /*2a530*/  @!UPT UIADD3 URZ, URZ, URZ, URZ ;  /* 0x0000003f3f3ff290 */ /* 0x000fe2000fffe03f */
[----:B------:R-:W-:Y:S02]  /*2a540*/  IMAD.MOV.U32 R2, RZ, RZ, R4 ;  /* 0x000000ffff027224 */ /* 0x000fe400078e0004 */
[----:B------:R-:W-:Y:S02]  /*2a550*/  IMAD.MOV.U32 R3, RZ, RZ, R5 ;  /* 0x000000ffff037224 */ /* 0x000fe400078e0005 */
[----:B------:R-:W-:Y:S02]  /*2a560*/  IMAD.MOV.U32 R28, RZ, RZ, R6 ;  /* 0x000000ffff1c7224 */ /* 0x000fe400078e0006 */
[----:B------:R-:W-:Y:S01]  /*2a570*/  IMAD.MOV.U32 R0, RZ, RZ, R7 ;  /* 0x000000ffff007224 */ /* 0x000fe200078e0007 */
[----:B------:R-:W3:Y:S01]  /*2a580*/  LDL.LU.64 R4, [R1+0x1f0] ;  /* 0x0001f00001047983 */ /* 0x000ee20000300a00 */
[----:B------:R-:W3:Y:S02]  /*2a590*/  LDL.LU.64 R6, [R1+0x1f8] ;  /* 0x0001f80001067983 */ /* 0x000ee40000300a00 */
[----:B------:R-:W4:Y:S02]  /*2a5a0*/  LDL.LU.64 R16, [R1+0x1e0] ;  /* 0x0001e00001107983 */ /* 0x000f240000300a00 */
[----:B------:R-:W4:Y:S01]  /*2a5b0*/  LDL.LU.64 R18, [R1+0x1e8] ;  /* 0x0001e80001127983 */ /* 0x000f220000300a00 */
[----:B------:R-:W3:Y:S01]  /*2a5c0*/  LDL.LU.64 R20, [R1+0x1d0] ;  /* 0x0001d00001147983 */ /* 0x000ee20000300a00 */
[----:B------:R-:W3:Y:S01]  /*2a5d0*/  LDL.LU.64 R22, [R1+0x1d8] ;  /* 0x0001d80001167983 */ /* 0x000ee20000300a00 */
[----:B--2---:R-:W-:Y:S02]  /*2a5e0*/  HMMA.16816.F32 R24, R8, R24, R12 ;  /* 0x000000180818723c */ /* 0x004fe4000000180c */
[----:B------:R-:W2:Y:S01]  /*2a5f0*/  LDL.LU.64 R14, [R1+0x24a8] ;  /* 0x0024a800010e7983 */ /* 0x000ea20000300a00 */
[----:B------:R-:W2:Y:S11]  /*2a600*/  LDL.LU.64 R12, [R1+0x24a0] ;  /* 0x0024a000010c7983 */ /* 0x000eb60000300a00 */
[----:B------:R-:W-:Y:S09]  /*2a610*/  @!UPT UIADD3 URZ, URZ, URZ, URZ ;  /* 0x0000003f3f3ff290 */ /* 0x000ff2000fffe03f */
[----:B------:R-:W-:Y:S01]  /*2a620*/  STL.64 [R1+0x2288], R26 ;  /* 0x0022881a01007387 */ /* 0x000fe20000100a00 */
[----:B------:R0:W-:Y:S02]  /*2a630*/  STL.64 [R1+0x2280], R24 ;  /* 0x0022801801007387 */ /* 0x0001e40000100a00 */
[----:B0-----:R-:W-:Y:S02]  /*2a640*/  IMAD.MOV.U32 R25, RZ, RZ, R29 ;  /* 0x000000ffff197224 */ /* 0x001fe400078e001d */
[----:B--2---:R-:W-:Y:S02]  /*2a650*/  IMAD.MOV.U32 R24, RZ, RZ, R12 ;  /* 0x000000ffff187224 */ /* 0x004fe400078e000c */
[----:B------:R-:W3:Y:S01]  /*2a660*/  LDL.LU R12, [R1+0x249c] ;  /* 0x00249c00010c7983 */ /* 0x000ee20000300800 */
[----:B------:R-:W2:Y:S02]  /*2a670*/  LDL.LU R29, [R1+0x2498] ;  /* 0x00249800011d7983 */ /* 0x000ea40000300800 */
[----:B------:R-:W2:Y:S02]  /*2a680*/  LDL R26, [R1+0x88] ;  /* 0x00008800011a7983 */ /* 0x000ea40000100800 */
[----:B------:R-:W2:Y:S02]  /*2a690*/  LDL R27, [R1+0x8c] ;  /* 0x00008c00011b7983 */ /* 0x000ea40000100800 */
[----:B--2---:R-:W-:Y:S01]  /*2a6a0*/  STL.64 [R1+0x2450], R26 ;  /* 0x0024501a01007387 */ /* 0x004fe20000100a00 */
[----:B------:R0:W-:Y:S02]  /*2a6b0*/  STL.64 [R1+0x2448], R24 ;  /* 0x0024481801007387 */ /* 0x0001e40000100a00 */
[----:B0-----:R-:W-:-:S02]  /*2a6c0*/  IMAD.MOV.U32 R24, RZ, RZ, R15 ;  /* 0x000000ffff187224 */ /* 0x001fc400078e000f */
[----:B------:R-:W-:Y:S02]  /*2a6d0*/  IMAD.MOV.U32 R25, RZ, RZ, R14 ;  /* 0x000000ffff197224 */ /* 0x000fe400078e000e */
[C---:B---3--:R-:W-:Y:S01]  /*2a6e0*/  HMMA.16816.F32 R12, R8.reuse, R12, R4 ;  /* 0x0000000c080c723c */ /* 0x048fe20000001804 */
[----:B------:R-:W2:Y:S01]  /*2a6f0*/  LDL.LU.64 R6, [R1+0x2490] ;  /* 0x0024900001067983 */ /* 0x000ea20000300a00 */
[----:B------:R-:W3:Y:S11]  /*2a700*/  LDL.LU.64 R4, [R1+0x2488] ;  /* 0x0024880001047983 */ /* 0x000ef60000300a00 */
[----:B------:R-:W-:Y:S10]  /*2a710*/  @!UPT UIADD3 URZ, URZ, URZ, URZ ;  /* 0x0000003f3f3ff290 */ /* 0x000ff4000fffe03f */
[----:B------:R0:W-:Y:S01]  /*2a720*/  STL.64 [R1+0xc0], R12 ;  /* 0x0000c00c01007387 */ /* 0x0001e20000100a00 */
[----:B------:R4:W-:Y:S03]  /*2a730*/  STL.64 [R1+0xc8], R14 ;  /* 0x0000c80e01007387 */ /* 0x0009e60000100a00 */
[----:B0-----:R-:W4:Y:S02]  /*2a740*/  LDL.LU.64 R12, [R1+0x2480] ;  /* 0x00248000010c7983 */ /* 0x001f240000300a00 */
[C---:B----4-:R-:W-:Y:S02]  /*2a750*/  HMMA.16816.F32 R12, R8.reuse, R12, R16 ;  /* 0x0000000c080c723c */ /* 0x050fe40000001810 */
[----:B------:R-:W4:Y:S11]  /*2a760*/  LDL.LU.64 R16, [R1+0x2478] ;  /* 0x0024780001107983 */ /* 0x000f360000300a00 */
[----:B------:R-:W-:Y:S10]  /*2a770*/  @!UPT UIADD3 URZ, URZ, URZ, URZ ;  /* 0x0000003f3f3ff290 */ /* 0x000ff4000fffe03f */
[----:B------:R-:W-:Y:S01]  /*2a780*/  STL.64 [R1+0x160], R12 ;  /* 0x0001600c01007387 */ /* 0x000fe20000100a00 */
[----:B------:R0:W-:Y:S03]  /*2a790*/  STL.64 [R1+0x168], R14 ;  /* 0x0001680e01007387 */ /* 0x0001e60000100a00 */
[----:B0-----:R-:W2:Y:S01]  /*2a7a0*/  LDL.LU.64 R14, [R1+0x2470] ;  /* 0x00247000010e7983 */ /* 0x001ea20000300a00 */
[----:B------:R-:W2:Y:S01]  /*2a7b0*/  LDL.LU.64 R12, [R1+0x2468] ;  /* 0x00246800010c7983 */ /* 0x000ea20000300a00 */
[C---:B----4-:R-:W-:Y:S11]  /*2a7c0*/  HMMA.16816.F32 R20, R8.reuse, R16, R20 ;  /* 0x000000100814723c */ /* 0x050ff60000001814 */
[----:B------:R-:W-:Y:S11]  /*2a7d0*/  @!UPT UIADD3 URZ, URZ, URZ, URZ ;  /* 0x0000003f3f3ff290 */ /* 0x000ff6000fffe03f */
[----:B------:R-:W-:Y:S01]  /*2a7e0*/  @!UPT UIADD3 URZ, URZ, URZ, URZ ;  /* 0x0000003f3f3ff290 */ /* 0x000fe2000fffe03f */
[----:B------:R0:W-:Y:S01]  /*2a7f0*/  STL.64 [R1+0x170], R20 ;  /* 0x0001701401007387 */ /* 0x0001e20000100a00 */
[----:B------:R1:W-:Y:S03]  /*2a800*/  STL.64 [R1+0x178], R22 ;  /* 0x0001781601007387 */ /* 0x0003e60000100a00 */
[----:B0-----:R-:W4:Y:S01]  /*2a810*/  LDL.LU.64 R20, [R1+0x340] ;  /* 0x0003400001147983 */ /* 0x001f220000300a00 */
[----:B-1----:R-:W4:Y:S02]  /*2a820*/  LDL.LU.64 R22, [R1+0x348] ;  /* 0x0003480001167983 */ /* 0x002f240000300a00 */
[----:B------:R0:W-:Y:S02]  /*2a830*/  STL.64 [R1+0x2418], R16 ;  /* 0x0024181001007387 */ /* 0x0001e40000100a00 */
[----:B0-----:R-:W2:Y:S04]  /*2a840*/  LDL.LU.64 R16, [R1+0x50] ;  /* 0x0000500001107983 */ /* 0x001ea80000300a00 */
[----:B--2---:R0:W-:Y:S04]  /*2a850*/  STL.64 [R1+0x2428], R16 ;  /* 0x0024281001007387 */ /* 0x0041e80000100a00 */
[----:B0-----:R-:W2:Y:S04]  /*2a860*/  LDL.LU.64 R16, [R1+0x60] ;  /* 0x0000600001107983 */ /* 0x001ea80000300a00 */
[----:B--2---:R0:W-:Y:S04]  /*2a870*/  STL.64 [R1+0x2430], R16 ;  /* 0x0024301001007387 */ /* 0x0041e80000100a00 */
[----:B0-----:R-:W3:Y:S01]  /*2a880*/  LDL.LU.64 R16, [R1+0x1c0] ;  /* 0x0001c00001107983 */ /* 0x001ee20000300a00 */
[----:B------:R-:W3:Y:S02]  /*2a890*/  LDL.LU.64 R18, [R1+0x1c8] ;  /* 0x0001c80001127983 */ /* 0x000ee40000300a00 */
[----:B---3--:R-:W-:Y:S01]  /*2a8a0*/  HMMA.16816.F32 R8, R8, R4, R16 ;  /* 0x000000040808723c */ /* 0x008fe20000001810 */
[----:B------:R-:W2:Y:S01]  /*2a8b0*/  LDL.LU.64 R16, [R1+0x2f0] ;  /* 0x0002f00001107983 */ /* 0x000ea20000300a00 */
[----:B------:R-:W3:Y:S11]  /*2a8c0*/  LDL.LU.64 R18, [R1+0x2f8] ;  /* 0x0002f80001127983 */ /* 0x000ef60000300a00 */
[----:B------:R-:W-:Y:S10]  /*2a8d0*/  @!UPT UIADD3 URZ, URZ, URZ, URZ ;  /* 0x0000003f3f3ff290 */ /* 0x000ff4000fffe03f */
[----:B------:R-:W-:Y:S01]  /*2a8e0*/  STL.64 [R1+0x1c0], R8 ;  /* 0x0001c00801007387 */ /* 0x000fe20000100a00 */
[----:B------:R-:W-:Y:S03]  /*2a8f0*/  STL.64 [R1+0x1c8], R10 ;  /* 0x0001c80a01007387 */ /* 0x000fe60000100a00 */
[----:B---3--:R-:W-:Y:S01]  /*2a900*/  STL.64 [R1+0x2440], R18 ;  /* 0x0024401201007387 */ /* 0x008fe20000100a00 */
[----:B--2---:R0:W-:Y:S03]  /*2a910*/  STL.64 [R1+0x2438], R16 ;  /* 0x0024381001007387 */ /* 0x0041e60000100a00 */
[----:B0-----:R-:W2:Y:S01]  /*2a920*/  LDL.LU.64 R16, [R1+0x300] ;  /* 0x0003000001107983 */ /* 0x001ea20000300a00 */
[----:B------:R-:W3:Y:S03]  /*2a930*/  LDL.LU.64 R18, [R1+0x308] ;  /* 0x0003080001127983 */ /* 0x000ee60000300a00 */
[----:B---3--:R-:W-:Y:S01]  /*2a940*/  STL.64 [R1+0x2460], R18 ;  /* 0x0024601201007387 */ /* 0x008fe20000100a00 */
[----:B--2---:R0:W-:Y:S03]  /*2a950*/  STL.64 [R1+0x2458], R16 ;  /* 0x0024581001007387 */ /* 0x0041e60000100a00 */
[----:B0-----:R-:W2:Y:S01]  /*2a960*/  LDL.LU.64 R16, [R1+0x310] ;  /* 0x0003100001107983 */ /* 0x001ea20000300a00 */
[----:B------:R-:W2:Y:S02]  /*2a970*/  LDL.LU.64 R18, [R1+0x318] ;  /* 0x0003180001127983 */ /* 0x000ea40000300a00 */
[----:B------:R-:W-:Y:S02]  /*2a980*/  STL.64 [R1+0x2410], R6 ;  /* 0x0024100601007387 */ /* 0x000fe40000100a00 */
[----:B------:R0:W-:Y:S02]  /*2a990*/  STL.64 [R1+0x2408], R4 ;  /* 0x0024080401007387 */ /* 0x0001e40000100a00 */
[----:B0-----:R-:W4:Y:S01]  /*2a9a0*/  LDL.LU.64 R4, [R1+0xa0] ;  /* 0x0000a00001047983 */ /* 0x001f220000300a00 */
[----:B------:R-:W3:Y:S02]  /*2a9b0*/  LDL.LU.64 R8, [R1+0x70] ;  /* 0x0000700001087983 */ /* 0x000ee40000300a00 */
[----:B------:R-:W3:Y:S01]  /*2a9c0*/  LDL.64 R10, [R1+0x78] ;  /* 0x00007800010a7983 */ /* 0x000ee20000100a00 */
[C---:B--2---:R-:W-:Y:S08]  /*2a9d0*/  HMMA.16816.F32 R24, R12.reuse, R24, R16 ;  /* 0x000000180c18723c */ /* 0x044ff00000001810 */
[----:B----4-:R-:W-:Y:S11]  /*2a9e0*/  HMMA.16816.F32 R20, R12, R4, R20 ;  /* 0x000000040c14723c */ /* 0x010ff60000001814 */
[----:B------:R-:W-:Y:S11]  /*2a9f0*/  @!UPT UIADD3 URZ, URZ, URZ, URZ ;  /* 0x0000003f3f3ff290 */ /* 0x000ff6000fffe03f */
[----:B------:R-:W-:Y:S01]  /*2aa00*/  @!UPT UIADD3 URZ, URZ, URZ, URZ ;  /* 0x0000003f3f3ff290 */ /* 0x000fe2000fffe03f */
[----:B------:R0:W-:Y:S01]  /*2aa10*/  STL.64 [R1+0x1d0], R20 ;  /* 0x0001d01401007387 */ /* 0x0001e20000100a00 */
[----:B------:R-:W-:Y:S02]  /*2aa20*/  STL.64 [R1+0x1d8], R22 ;  /* 0x0001d81601007387 */ /* 0x000fe40000100a00 */
[----:B0-----:R-:W-:Y:S02]  /*2aa30*/  IMAD.MOV.U32 R21, RZ, RZ, R4 ;  /* 0x000000ffff157224 */ /* 0x001fe400078e0004 */
[----:B------:R-:W-:-:S05]  /*2aa40*/  IMAD.MOV.U32 R20, RZ, RZ, R5 ;  /* 0x000000ffff147224 */ /* 0x000fca00078e0005 */
[----:B------:R0:W-:Y:S04]  /*2aa50*/  STL.64 [R1+0x2420], R20 ;  /* 0x0024201401007387 */ /* 0x0001e80000100a00 */
[----:B0-----:R-:W2:Y:S01]  /*2aa60*/  LDL.LU.64 R20, [R1+0x240] ;  /* 0x0002400001147983 */ /* 0x001ea20000300a00 */
[----:B------:R-:W2:Y:S02]  /*2aa70*/  LDL.LU.64 R22, [R1+0x248] ;  /* 0x0002480001167983 */ /* 0x000ea40000300a00 */
[----:B------:R-:W4:Y:S02]  /*2aa80*/  LDL.LU.64 R4, [R1+0x230] ;  /* 0x0002300001047983 */ /* 0x000f240000300a00 */
[----:B------:R-:W4:Y:S01]  /*2aa90*/  LDL.LU.64 R6, [R1+0x238] ;  /* 0x0002380001067983 */ /* 0x000f220000300a00 */
[----:B------:R-:W2:Y:S01]  /*2aaa0*/  LDL.LU.64 R18, [R1+0x2460] ;  /* 0x0024600001127983 */ /* 0x000ea20000300a00 */
[----:B------:R-:W2:Y:S02]  /*2aab0*/  LDL.LU.64 R16, [R1+0x2458] ;  /* 0x0024580001107983 */ /* 0x000ea40000300a00 */
[----:B------:R-:W-:Y:S02]  /*2aac0*/  STL.64 [R1+0x1e0], R24 ;  /* 0x0001e01801007387 */ /* 0x000fe40000100a00 */
[----:B------:R0:W-:Y:S02]  /*2aad0*/  STL.64 [R1+0x1e8], R26 ;  /* 0x0001e81a01007387 */ /* 0x0001e40000100a00 */
[----:B0-----:R-:W2:Y:S01]  /*2aae0*/  LDL.LU.64 R26, [R1+0x2450] ;  /* 0x00245000011a7983 */ /* 0x001ea20000300a00 */
[----:B------:R-:W2:Y:S02]  /*2aaf0*/  LDL.LU.64 R24, [R1+0x2448] ;  /* 0x0024480001187983 */ /* 0x000ea40000300a00 */
[C---:B--2---:R-:W-:Y:S11]  /*2ab00*/  HMMA.16816.F32 R16, R12.reuse, R24, R16 ;  /* 0x000000180c10723c */ /* 0x044ff60000001810 */
[----:B------:R-:W-:Y:S11]  /*2ab10*/  @!UPT UIADD3 URZ, URZ, URZ, URZ ;  /* 0x0000003f3f3ff290 */ /* 0x000ff6000fffe03f */
[----:B------:R-:W-:Y:S01]  /*2ab20*/  @!UPT UIADD3 URZ, URZ, URZ, URZ ;  /* 0x0000003f3f3ff290 */ /* 0x000fe2000fffe03f */
[----:B------:R-:W-:Y:S01]  /*2ab30*/  STL.64 [R1+0x1f0], R16 ;  /* 0x0001f01001007387 */ /* 0x000fe20000100a00 */
[----:B------:R0:W-:Y:S03]  /*2ab40*/  STL.64 [R1+0x1f8], R18 ;  /* 0x0001f81201007387 */ /* 0x0001e60000100a00 */
[----:B0-----:R-:W3:Y:S01]  /*2ab50*/  LDL.LU.64 R18, [R1+0x2440] ;  /* 0x0024400001127983 */ /* 0x001ee20000300a00 */
[----:B------:R-:W3:Y:S02]  /*2ab60*/  LDL.LU.64 R16, [R1+0x2438] ;  /* 0x0024380001107983 */ /* 0x000ee40000300a00 */
[----:B------:R-:W-:Y:S02]  /*2ab70*/  STL.64 [R1+0x23d0], R26 ;  /* 0x0023d01a01007387 */ /* 0x000fe40000100a00 */
[----:B------:R0:W-:Y:S02]  /*2ab80*/  STL.64 [R1+0x23c8], R24 ;  /* 0x0023c81801007387 */ /* 0x0001e40000100a00 */
[----:B0-----:R-:W2:Y:S01]  /*2ab90*/  LDL.LU.64 R24, [R1+0x220] ;  /* 0x0002200001187983 */ /* 0x001ea20000300a00 */
[----:B------:R-:W2:Y:S01]  /*2aba0*/  LDL.LU.64 R26, [R1+0x228] ;  /* 0x00022800011a7983 */ /* 0x000ea20000300a00 */
[C---:B---3--:R-:W-:Y:S11]  /*2abb0*/  HMMA.16816.F32 R16, R12.reuse, R8, R16 ;  /* 0x000000080c10723c */ /* 0x048ff60000001810 */
[----:B------:R-:W-:Y:S11]  /*2abc0*/  @!UPT UIADD3 URZ, URZ, URZ, URZ ;  /* 0x0000003f3f3ff290 */ /* 0x000ff6000fffe03f */
[----:B------:R-:W-:Y:S01]  /*2abd0*/  @!UPT UIADD3 URZ, URZ, URZ, URZ ;  /* 0x0000003f3f3ff290 */ /* 0x000fe2000fffe03f */
[----:B------:R0:W-:Y:S01]  /*2abe0*/  STL.64 [R1+0x200], R16 ;  /* 0x0002001001007387 */ /* 0x0001e20000100a00 */
[----:B------:R-:W-:Y:S03]  /*2abf0*/  STL.64 [R1+0x208], R18 ;  /* 0x0002081201007387 */ /* 0x000fe60000100a00 */
[----:B0-----:R-:W3:Y:S01]  /*2ac00*/  LDL.LU.64 R16, [R1+0x2430] ;  /* 0x0024300001107983 */ /* 0x001ee20000300a00 */
[----:B------:R-:W-:Y:S02]  /*2ac10*/  STL.64 [R1+0x23c0], R10 ;  /* 0x0023c00a01007387 */ /* 0x000fe40000100a00 */
[----:B------:R0:W-:Y:S02]  /*2ac20*/  STL.64 [R1+0x23b8], R8 ;  /* 0x0023b80801007387 */ /* 0x0001e40000100a00 */
[----:B0-----:R-:W3:Y:S01]  /*2ac30*/  LDL.LU.64 R8, [R1+0x210] ;  /* 0x0002100001087983 */ /* 0x001ee20000300a00 */
[----:B------:R-:W3:Y:S02]  /*2ac40*/  LDL.LU.64 R10, [R1+0x218] ;  /* 0x00021800010a7983 */ /* 0x000ee40000300a00 */
[C---:B---3--:R-:W-:Y:S11]  /*2ac50*/  HMMA.16816.F32 R8, R12.reuse, R16, R8 ;  /* 0x000000100c08723c */ /* 0x048ff60000001808 */
[----:B------:R-:W-:Y:S11]  /*2ac60*/  @!UPT UIADD3 URZ, URZ, URZ, URZ ;  /* 0x0000003f3f3ff290 */ /* 0x000ff6000fffe03f */
[----:B------:R-:W-:Y:S01]  /*2ac70*/  @!UPT UIADD3 URZ, URZ, URZ, URZ ;  /* 0x0000003f3f3ff290 */ /* 0x000fe2000fffe03f */
[----:B------:R0:W-:Y:S01]  /*2ac80*/  STL.64 [R1+0x210], R8 ;  /* 0x0002100801007387 */ /* 0x0001e20000100a00 */
[----:B------:R1:W-:Y:S02]  /*2ac90*/  STL.64 [R1+0x218], R10 ;  /* 0x0002180a01007387 */ /* 0x0003e40000100a00 */
[----:B0-----:R-:W-:Y:S02]  /*2aca0*/  IMAD.MOV.U32 R9, RZ, RZ, R16 ;  /* 0x000000ffff097224 */ /* 0x001fe400078e0010 */
[----:B------:R-:W-:Y:S02]  /*2acb0*/  IMAD.MOV.U32 R8, RZ, RZ, R17 ;  /* 0x000000ffff087224 */ /* 0x000fe400078e0011 */
[----:B------:R-:W3:Y:S02]  /*2acc0*/  LDL.LU.64 R16, [R1+0x2428] ;  /* 0x0024280001107983 */ /* 0x000ee40000300a00 */
[----:B---3--:R-:W-:Y:S01]  /*2acd0*/  HMMA.16816.F32 R20, R12, R16, R20 ;  /* 0x000000100c14723c */ /* 0x008fe20000001814 */
[----:B-1----:R-:W-:-:S02]  /*2ace0*/  IMAD.MOV.U32 R11, RZ, RZ, R16 ;  /* 0x000000ffff0b7224 */ /* 0x002fc400078e0010 */
[----:B------:R-:W-:Y:S11]  /*2acf0*/  IMAD.MOV.U32 R10, RZ, RZ, R17 ;  /* 0x000000ffff0a7224 */ /* 0x000ff600078e0011 */
[----:B------:R-:W-:Y:S09]  /*2ad00*/  @!UPT UIADD3 URZ, URZ, URZ, URZ ;  /* 0x0000003f3f3ff290 */ /* 0x000ff2000fffe03f */
[----:B------:R0:W-:Y:S01]  /*2ad10*/  STL.64 [R1+0x250], R20 ;  /* 0x0002501401007387 */ /* 0x0001e20000100a00 */
[----:B------:R-:W-:Y:S03]  /*2ad20*/  STL.64 [R1+0x258], R22 ;  /* 0x0002581601007387 */ /* 0x000fe60000100a00 */
[----:B0-----:R-:W3:Y:S01]  /*2ad30*/  LDL.LU.64 R20, [R1+0x2420] ;  /* 0x0024200001147983 */ /* 0x001ee20000300a00 */
[----:B------:R-:W4:Y:S02]  /*2ad40*/  LDL.LU.64 R16, [R1+0x2418] ;  /* 0x0024180001107983 */ /* 0x000f240000300a00 */
[C---:B----4-:R-:W-:Y:S11]  /*2ad50*/  HMMA.16816.F32 R4, R12.reuse, R16, R4 ;  /* 0x000000100c04723c */ /* 0x050ff60000001804 */
[----:B------:R-:W-:Y:S11]  /*2ad60*/  @!UPT UIADD3 URZ, URZ, URZ, URZ ;  /* 0x0000003f3f3ff290 */ /* 0x000ff6000fffe03f */
[----:B------:R-:W-:Y:S01]  /*2ad70*/  @!UPT UIADD3 URZ, URZ, URZ, URZ ;  /* 0x0000003f3f3ff290 */ /* 0x000fe2000fffe03f */
[----:B------:R-:W-:Y:S01]  /*2ad80*/  STL.64 [R1+0x270], R4 ;  /* 0x0002700401007387 */ /* 0x000fe20000100a00 */
[----:B------:R0:W-:Y:S03]  /*2ad90*/  STL.64 [R1+0x278], R6 ;  /* 0x0002780601007387 */ /* 0x0001e60000100a00 */
[----:B0-----:R-:W4:Y:S01]  /*2ada0*/  LDL.LU.64 R6, [R1+0x2410] ;  /* 0x0024100001067983 */ /* 0x001f220000300a00 */
[----:B------:R-:W2:Y:S02]  /*2adb0*/  LDL.LU.64 R4, [R1+0x2408] ;  /* 0x0024080001047983 */ /* 0x000ea40000300a00 */
[----:B------:R-:W-:Y:S02]  /*2adc0*/  IMAD.MOV.U32 R23, RZ, RZ, R16 ;  /* 0x000000ffff177224 */ /* 0x000fe400078e0010 */
[----:B------:R-:W-:Y:S01]  /*2add0*/  IMAD.MOV.U32 R22, RZ, RZ, R17 ;  /* 0x000000ffff167224 */ /* 0x000fe200078e0011 */
[----:B------:R-:W3:Y:S01]  /*2ade0*/  LDL.LU.64 R18, [R1+0x2400] ;  /* 0x0024000001127983 */ /* 0x000ee20000300a00 */
[----:B------:R-:W3:Y:S01]  /*2adf0*/  LDL.LU.64 R16, [R1+0x23f8] ;  /* 0x0023f80001107983 */ /* 0x000ee20000300a00 */
[----:B--2---:R-:W-:Y:S02]  /*2ae00*/  HMMA.16816.F32 R12, R12, R4, R24 ;  /* 0x000000040c0c723c */ /* 0x004fe40000001818 */
[----:B----4-:R-:W-:Y:S01]  /*2ae10*/  STL.64 [R1+0x2368], R6 ;  /* 0x0023680601007387 */ /* 0x010fe20000100a00 */
[----:B------:R0:W-:Y:S04]  /*2ae20*/  STL.64 [R1+0x2360], R4 ;  /* 0x0023600401007387 */ /* 0x0001e80000100a00 */
[----:B0-----:R-:W-:-:S02]  /*2ae30*/  IMAD.MOV.U32 R4, RZ, RZ, R23 ;  /* 0x000000ffff047224 */ /* 0x001fc400078e0017 */
[----:B------:R-:W-:Y:S11]  /*2ae40*/  IMAD.MOV.U32 R5, RZ, RZ, R22 ;  /* 0x000000ffff057224 */ /* 0x000ff600078e0016 */
[----:B------:R-:W-:Y:S03]  /*2ae50*/  @!UPT UIADD3 URZ, URZ, URZ, URZ ;  /* 0x0000003f3f3ff290 */ /* 0x000fe6000fffe03f */
[----:B------:R-:W-:Y:S01]  /*2ae60*/  STL.64 [R1+0x240], R12 ;  /* 0x0002400c01007387 */ /* 0x000fe20000100a00 */
[----:B------:R-:W-:Y:S02]  /*2ae70*/  STL.64 [R1+0x248], R14 ;  /* 0x0002480e01007387 */ /* 0x000fe40000100a00 */
[----:B------:R0:W-:Y:S02]  /*2ae80*/  STL.64 [R1+0x2380], R4 ;  /* 0x0023800401007387 */ /* 0x0001e40000100a00 */
[----:B0-----:R-:W-:Y:S02]  /*2ae90*/  IMAD.MOV.U32 R4, RZ, RZ, R11 ;  /* 0x000000ffff047224 */ /* 0x001fe400078e000b */
[----:B------:R-:W-:-:S05]  /*2aea0*/  IMAD.MOV.U32 R5, RZ, RZ, R10 ;  /* 0x000000ffff057224 */ /* 0x000fca00078e000a */
[----:B------:R0:W-:Y:S02]  /*2aeb0*/  STL.64 [R1+0x2398], R4 ;  /* 0x0023980401007387 */ /* 0x0001e40000100a00 */
[----:B0-----:R-:W-:Y:S02]  /*2aec0*/  IMAD.MOV.U32 R4, RZ, RZ, R9 ;  /* 0x000000ffff047224 */ /* 0x001fe400078e0009 */
[----:B------:R-:W-:-:S05]  /*2aed0*/  IMAD.MOV.U32 R5, RZ, RZ, R8 ;  /* 0x000000ffff057224 */ /* 0x000fca00078e0008 */
[----:B------:R-:W-:Y:S01]  /*2aee0*/  STL.64 [R1+0x23b0], R4 ;  /* 0x0023b00401007387 */ /* 0x000fe20000100a00 */
[----:B------:R-:W2:Y:S02]  /*2aef0*/  LDL.LU R12, [R1+0x100] ;  /* 0x00010000010c7983 */ /* 0x000ea40000300800 */
[----:B------:R-:W2:Y:S02]  /*2af00*/  LDL.LU R13, [R1+0x104] ;  /* 0x00010400010d7983 */ /* 0x000ea40000300800 */
[----:B------:R-:W4:Y:S01]  /*2af10*/  LDL.LU R14, [R1+0x108] ;  /* 0x00010800010e7983 */ /* 0x000f220000300800 */
[----:B------:R-:W4:Y:S01]  /*2af20*/  LDL.LU R15, [R1+0x10c] ;  /* 0x00010c00010f7983 */ /* 0x000f220000300800 */
[----:B------:R-:W2:Y:S02]  /*2af30*/  LDL.LU.64 R24, [R1+0x2c0] ;  /* 0x0002c00001187983 */ /* 0x000ea40000300a00 */
[----:B------:R-:W2:Y:S02]  /*2af40*/  LDL.LU.64 R26, [R1+0x2c8] ;  /* 0x0002c800011a7983 */ /* 0x000ea40000300a00 */
[----:B--2---:R-:W-:Y:S01]  /*2af50*/  STL.64 [R1+0x23e0], R26 ;  /* 0x0023e01a01007387 */ /* 0x004fe20000100a00 */
[----:B------:R3:W-:Y:S02]  /*2af60*/  STL.64 [R1+0x23d8], R24 ;  /* 0x0023d81801007387 */ /* 0x0007e40000100a00 */
[----:B------:R-:W2:Y:S02]  /*2af70*/  LDL.LU.64 R8, [R1+0x260] ;  /* 0x0002600001087983 */ /* 0x000ea40000300a00 */
[----:B------:R-:W2:Y:S02]  /*2af80*/  LDL.LU.64 R10, [R1+0x268] ;  /* 0x00026800010a7983 */ /* 0x000ea40000300a00 */
[----:B---3--:R-:W-:-:S02]  /*2af90*/  IMAD.MOV.U32 R24, RZ, RZ, R21 ;  /* 0x000000ffff187224 */ /* 0x008fc400078e0015 */
[----:B------:R-:W-:Y:S01]  /*2afa0*/  IMAD.MOV.U32 R25, RZ, RZ, R20 ;  /* 0x000000ffff197224 */ /* 0x000fe200078e0014 */
[----:B--2---:R-:W-:Y:S01]  /*2afb0*/  STL.64 [R1+0x23f0], R10 ;  /* 0x0023f00a01007387 */ /* 0x004fe20000100a00 */
[----:B------:R0:W-:Y:S03]  /*2afc0*/  STL.64 [R1+0x23e8], R8 ;  /* 0x0023e80801007387 */ /* 0x0001e60000100a00 */
[----:B0-----:R-:W2:Y:S01]  /*2afd0*/  LDL.LU.64 R8, [R1+0x2e0] ;  /* 0x0002e00001087983 */ /* 0x001ea20000300a00 */
[----:B------:R-:W2:Y:S02]  /*2afe0*/  LDL.LU.64 R10, [R1+0x2e8] ;  /* 0x0002e800010a7983 */ /* 0x000ea40000300a00 */
[----:B------:R-:W3:Y:S02]  /*2aff0*/  LDL.LU.64 R4, [R1+0x290] ;  /* 0x0002900001047983 */ /* 0x000ee40000300a00 */
[----:B------:R-:W3:Y:S01]  /*2b000*/  LDL.LU.64 R6, [R1+0x298] ;  /* 0x0002980001067983 */ /* 0x000ee20000300a00 */
[----:B------:R-:W2:Y:S01]  /*2b010*/  LDL.LU.64 R20, [R1+0x1b0] ;  /* 0x0001b00001147983 */ /* 0x000ea20000300a00 */
[----:B------:R-:W2:Y:S03]  /*2b020*/  LDL.LU.64 R22, [R1+0x1b8] ;  /* 0x0001b80001167983 */ /* 0x000ea60000300a00 */
[----:B--2---:R-:W-:Y:S01]  /*2b030*/  STL.64 [R1+0x2378], R22 ;  /* 0x0023781601007387 */ /* 0x004fe20000100a00 */
[----:B------:R0:W-:Y:S03]  /*2b040*/  STL.64 [R1+0x2370], R20 ;  /* 0x0023701401007387 */ /* 0x0001e60000100a00 */
[----:B0-----:R-:W2:Y:S01]  /*2b050*/  LDL.LU.64 R20, [R1+0x280] ;  /* 0x0002800001147983 */ /* 0x001ea20000300a00 */
[----:B------:R-:W2:Y:S01]  /*2b060*/  LDL.LU.64 R22, [R1+0x288] ;  /* 0x0002880001167983 */ /* 0x000ea20000300a00 */
[C---:B------:R-:W-:Y:S02]  /*2b070*/  HMMA.16816.F32 R24, R16.reuse, R24, R8 ;  /* 0x000000181018723c */ /* 0x040fe40000001808 */
[----:B--2---:R-:W-:Y:S01]  /*2b080*/  STL.64 [R1+0x2390], R22 ;  /* 0x0023901601007387 */ /* 0x004fe20000100a00 */
[----:B------:R0:W-:Y:S03]  /*2b090*/  STL.64 [R1+0x2388], R20 ;  /* 0x0023881401007387 */ /* 0x0001e60000100a00 */
[----:B0-----:R-:W2:Y:S01]  /*2b0a0*/  LDL.LU.64 R20, [R1+0x2b0] ;  /* 0x0002b00001147983 */ /* 0x001ea20000300a00 */
[----:B------:R-:W2:Y:S03]  /*2b0b0*/  LDL.LU.64 R22, [R1+0x2b8] ;  /* 0x0002b80001167983 */ /* 0x000ea60000300a00 */
[----:B--2---:R-:W-:Y:S01]  /*2b0c0*/  STL.64 [R1+0x23a8], R22 ;  /* 0x0023a81601007387 */ /* 0x004fe20000100a00 */
[----:B------:R0:W-:Y:S03]  /*2b0d0*/  STL.64 [R1+0x23a0], R20 ;  /* 0x0023a01401007387 */ /* 0x0001e60000100a00 */
[----:B0-----:R-:W2:Y:S01]  /*2b0e0*/  LDL.LU.64 R20, [R1+0x2a0] ;  /* 0x0002a00001147983 */ /* 0x001ea20000300a00 */
[----:B------:R-:W2:Y:S02]  /*2b0f0*/  LDL.LU.64 R22, [R1+0x2a8] ;  /* 0x0002a80001167983 */ /* 0x000ea40000300a00 */
[----:B----4-:R-:W-:Y:S02]  /*2b100*/  STL.64 [R1+0x2330], R14 ;  /* 0x0023300e01007387 */ /* 0x010fe40000100a00 */
[----:B------:R0:W-:Y:S02]  /*2b110*/  STL.64 [R1+0x2328], R12 ;  /* 0x0023280c01007387 */ /* 0x0001e40000100a00 */
[----:B0-----:R-:W4:Y:S01]  /*2b120*/  LDL.LU.64 R12, [R1+0x90] ;  /* 0x00009000010c7983 */ /* 0x001f220000300a00 */
[----:B------:R-:W2:Y:S02]  /*2b130*/  LDL.64 R14, [R1+0x98] ;  /* 0x00009800010e7983 */ /* 0x000ea40000100a00 */
[----:B------:R-:W2:Y:S02]  /*2b140*/  LDL.LU.64 R10, [R1+0x23f0] ;  /* 0x0023f000010a7983 */ /* 0x000ea40000300a00 */
[----:B------:R-:W2:Y:S01]  /*2b150*/  LDL.LU.64 R8, [R1+0x23e8] ;  /* 0x0023e80001087983 */ /* 0x000ea20000300a00 */
[----:B------:R-:W-:Y:S01]  /*2b160*/  STL.64 [R1+0x230], R24 ;  /* 0x0002301801007387 */ /* 0x000fe20000100a00 */
[----:B------:R0:W-:Y:S03]  /*2b170*/  STL.64 [R1+0x238], R26 ;  /* 0x0002381a01007387 */ /* 0x0001e60000100a00 */
[----:B0-----:R-:W4:Y:S01]  /*2b180*/  LDL.LU.64 R26, [R1+0x23e0] ;  /* 0x0023e000011a7983 */ /* 0x001f220000300a00 */
[----:B------:R-:W4:Y:S02]  /*2b190*/  LDL.LU.64 R24, [R1+0x23d8] ;  /* 0x0023d80001187983 */ /* 0x000f240000300a00 */
[C---:B----4-:R-:W-:Y:S11]  /*2b1a0*/  HMMA.16816.F32 R24, R16.reuse, R12, R24 ;  /* 0x0000000c1018723c */ /* 0x050ff60000001818 */
[----:B------:R-:W-:Y:S11]  /*2b1b0*/  @!UPT UIADD3 URZ, URZ, URZ, URZ ;  /* 0x0000003f3f3ff290 */ /* 0x000ff6000fffe03f */
[----:B------:R-:W-:Y:S01]  /*2b1c0*/  @!UPT UIADD3 URZ, URZ, URZ, URZ ;  /* 0x0000003f3f3ff290 */ /* 0x000fe2000fffe03f */
[----:B------:R-:W-:Y:S01]  /*2b1d0*/  STL.64 [R1+0x220], R24 ;  /* 0x0002201801007387 */ /* 0x000fe20000100a00 */
[----:B------:R0:W-:Y:S03]  /*2b1e0*/  STL.64 [R1+0x228], R26 ;  /* 0x0002281a01007387 */ /* 0x0001e60000100a00 */
[----:B0-----:R-:W4:Y:S01]  /*2b1f0*/  LDL.LU.64 R26, [R1+0x23d0] ;  /* 0x0023d000011a7983 */ /* 0x001f220000300a00 */
[----:B------:R-:W3:Y:S02]  /*2b200*/  LDL.LU.64 R24, [R1+0x23c8] ;  /* 0x0023c80001187983 */ /* 0x000ee40000300a00 */
[----:B--2---:R0:W-:Y:S02]  /*2b210*/  STL.64 [R1+0x2340], R14 ;  /* 0x0023400e01007387 */ /* 0x0041e40000100a00 */
[----:B0-----:R-:W2:Y:S01]  /*2b220*/  LDL.64 R14, [R1+0xa8] ;  /* 0x0000a800010e7983 */ /* 0x001ea20000100a00 */
[C---:B---3--:R-:W-:Y:S11]  /*2b230*/  HMMA.16816.F32 R8, R16.reuse, R24, R8 ;  /* 0x000000181008723c */ /* 0x048ff60000001808 */
[----:B------:R-:W-:Y:S11]  /*2b240*/  @!UPT UIADD3 URZ, URZ, URZ, URZ ;  /* 0x0000003f3f3ff290 */ /* 0x000ff6000fffe03f */
[----:B------:R-:W-:Y:S01]  /*2b250*/  @!UPT UIADD3 URZ, URZ, URZ, URZ ;  /* 0x0000003f3f3ff290 */ /* 0x000fe2000fffe03f */
[----:B------:R-:W-:Y:S01]  /*2b260*/  STL.64 [R1+0x260], R8 ;  /* 0x0002600801007387 */ /* 0x000fe20000100a00 */
[----:B------:R0:W-:Y:S03]  /*2b270*/  STL.64 [R1+0x268], R10 ;  /* 0x0002680a01007387 */ /* 0x0001e60000100a00 */
[----:B0-----:R-:W3:Y:S01]  /*2b280*/  LDL.LU.64 R10, [R1+0x23c0] ;  /* 0x0023c000010a7983 */ /* 0x001ee20000300a00 */
[----:B------:R-:W2:Y:S02]  /*2b290*/  LDL.LU.64 R8, [R1+0x23b8] ;  /* 0x0023b80001087983 */ /* 0x000ea40000300a00 */
[----:B----4-:R0:W-:Y:S02]  /*2b2a0*/  STL.64 [R1+0x2338], R26 ;  /* 0x0023381a01007387 */ /* 0x0101e40000100a00 */
[----:B------:R-:W4:Y:S01]  /*2b2b0*/  LDL.LU R24, [R1+0x120] ;  /* 0x0001200001187983 */ /* 0x000f220000300800 */
[----:B------:R-:W4:Y:S04]  /*2b2c0*/  LDL.LU R25, [R1+0x124] ;  /* 0x0001240001197983 */ /* 0x000f280000300800 */
[----:B0-----:R-:W4:Y:S01]  /*2b2d0*/  LDL.LU R26, [R1+0x128] ;  /* 0x00012800011a7983 */ /* 0x001f220000300800 */
[----:B------:R-:W4:Y:S01]  /*2b2e0*/  LDL.LU R27, [R1+0x12c] ;  /* 0x00012c00011b7983 */ /* 0x000f220000300800 */
[C---:B--2---:R-:W-:Y:S11]  /*2b2f0*/  HMMA.16816.F32 R4, R16.reuse, R8, R4 ;  /* 0x000000081004723c */ /* 0x044ff60000001804 */
[----:B------:R-:W-:Y:S11]  /*2b300*/  @!UPT UIADD3 URZ, URZ, URZ, URZ ;  /* 0x0000003f3f3ff290 */ /* 0x000ff6000fffe03f */
[----:B------:R-:W-:Y:S01]  /*2b310*/  @!UPT UIADD3 URZ, URZ, URZ, URZ ;  /* 0x0000003f3f3ff290 */ /* 0x000fe2000fffe03f */
[----:B------:R0:W-:Y:S01]  /*2b320*/  STL.64 [R1+0x290], R4 ;  /* 0x0002900401007387 */ /* 0x0001e20000100a00 */
[----:B------:R1:W-:Y:S03]  /*2b330*/  STL.64 [R1+0x298], R6 ;  /* 0x0002980601007387 */ /* 0x0003e60000100a00 */
[----:B0-----:R-:W1:Y:S02]  /*2b340*/  LDL.LU.64 R4, [R1+0x23b0] ;  /* 0x0023b00001047983 */ /* 0x001e640000300a00 */
[C---:B-1----:R-:W-:Y:S02]  /*2b350*/  HMMA.16816.F32 R4, R16.reuse, R4, R20 ;  /* 0x000000041004723c */ /* 0x042fe40000001814 */
[----:B------:R-:W2:Y:S01]  /*2b360*/  LDL.LU.64 R22, [R1+0x23a8] ;  /* 0x0023a80001167983 */ /* 0x000ea20000300a00 */
[----:B------:R-:W2:Y:S11]  /*2b370*/  LDL.LU.64 R20, [R1+0x23a0] ;  /* 0x0023a00001147983 */ /* 0x000eb60000300a00 */
[----:B------:R-:W-:Y:S09]  /*2b380*/  @!UPT UIADD3 URZ, URZ, URZ, URZ ;  /* 0x0000003f3f3ff290 */ /* 0x000ff2000fffe03f */
[----:B------:R0:W-:Y:S01]  /*2b390*/  STL.64 [R1+0x2a0], R4 ;  /* 0x0002a00401007387 */ /* 0x0001e20000100a00 */
[----:B------:R2:W-:Y:S03]  /*2b3a0*/  STL.64 [R1+0x2a8], R6 ;  /* 0x0002a80601007387 */ /* 0x0005e60000100a00 */
[----:B0-----:R-:W2:Y:S02]  /*2b3b0*/  LDL.LU.64 R4, [R1+0x2398] ;  /* 0x0023980001047983 */ /* 0x001ea40000300a00 */
[C---:B--2---:R-:W-:Y:S02]  /*2b3c0*/  HMMA.16816.F32 R4, R16.reuse, R4, R20 ;  /* 0x000000041004723c */ /* 0x044fe40000001814 */
        /* <DEDUP_REMOVED lines=10> */
[----:B------:R-:W-:Y:S01]  /*2b470*/  STL.64 [R1+0x340], R4 ;  /* 0x0003400401007387 */ /* 0x000fe20000100a00 */
[----:B------:R0:W-:Y:S03]  /*2b480*/  STL.64 [R1+0x348], R6 ;  /* 0x0003480601007387 */ /* 0x0001e60000100a00 */
[----:B0-----:R-:W2:Y:S01]  /*2b490*/  LDL.LU.64 R6, [R1+0x2368] ;  /* 0x0023680001067983 */ /* 0x001ea20000300a00 */
[----:B------:R-:W2:Y:S02]  /*2b4a0*/  LDL.LU.64 R4, [R1+0x2360] ;  /* 0x0023600001047983 */ /* 0x000ea40000300a00 */
[----:B--2---:R-:W-:Y:S01]  /*2b4b0*/  HMMA.16816.F32 R16, R16, R4, R20 ;  /* 0x000000041010723c */ /* 0x004fe20000001814 */
[----:B------:R-:W2:Y:S01]  /*2b4c0*/  LDL.LU.64 R22, [R1+0x2358] ;  /* 0x0023580001167983 */ /* 0x000ea20000300a00 */
[----:B------:R-:W2:Y:S11]  /*2b4d0*/  LDL.LU.64 R20, [R1+0x2350] ;  /* 0x0023500001147983 */ /* 0x000eb60000300a00 */
[----:B------:R-:W-:Y:S10]  /*2b4e0*/  @!UPT UIADD3 URZ, URZ, URZ, URZ ;  /* 0x0000003f3f3ff290 */ /* 0x000ff4000fffe03f */
[----:B------:R0:W-:Y:S01]  /*2b4f0*/  STL.64 [R1+0x330], R16 ;  /* 0x0003301001007387 */ /* 0x0001e20000100a00 */
[----:B------:R1:W-:Y:S03]  /*2b500*/  STL.64 [R1+0x338], R18 ;  /* 0x0003381201007387 */ /* 0x0003e60000100a00 */
[----:B0-----:R-:W2:Y:S01]  /*2b510*/  LDL.LU R16, [R1+0x110] ;  /* 0x0001100001107983 */ /* 0x001ea20000300800 */
[----:B------:R-:W-:Y:S02]  /*2b520*/  IMAD.MOV.U32 R17, RZ, RZ, R29 ;  /* 0x000000ffff117224 */ /* 0x000fe400078e001d */
[----:B------:R-:W2:Y:S02]  /*2b530*/  LDL.LU R29, [R1+0x2348] ;  /* 0x00234800011d7983 */ /* 0x000ea40000300800 */
[----:B-1----:R-:W3:Y:S01]  /*2b540*/  LDL.LU R18, [R1+0x118] ;  /* 0x0001180001127983 */ /* 0x002ee20000300800 */
[----:B------:R-:W3:Y:S01]  /*2b550*/  LDL.LU R19, [R1+0x11c] ;  /* 0x00011c0001137983 */ /* 0x000ee20000300800 */
[----:B------:R0:W-:Y:S02]  /*2b560*/  STL.64 [R1+0x22e0], R6 ;  /* 0x0022e00601007387 */ /* 0x0001e40000100a00 */
[----:B------:R-:W3:Y:S02]  /*2b570*/  LDL.LU R4, [R1+0x130] ;  /* 0x0001300001047983 */ /* 0x000ee40000300800 */
[----:B------:R-:W3:Y:S01]  /*2b580*/  LDL.LU R5, [R1+0x134] ;  /* 0x0001340001057983 */ /* 0x000ee20000300800 */
[----:B0-----:R-:W3:Y:S01]  /*2b590*/  LDL.LU R6, [R1+0x138] ;  /* 0x0001380001067983 */ /* 0x001ee20000300800 */
[----:B--2---:R-:W-:-:S07]  /*2b5a0*/  IMAD.MOV.U32 R7, RZ, RZ, R29 ;  /* 0x000000ffff077224 */ /* 0x004fce00078e001d */
[C---:B---3--:R-:W-:Y:S11]  /*2b5b0*/  HMMA.16816.F32 R4, R20.reuse, R14, R4 ;  /* 0x0000000e1404723c */ /* 0x048ff60000001804 */
[----:B------:R-:W-:Y:S11]  /*2b5c0*/  @!UPT UIADD3 URZ, URZ, URZ, URZ ;  /* 0x0000003f3f3ff290 */ /* 0x000ff6000fffe03f */
[----:B------:R-:W-:Y:S01]  /*2b5d0*/  @!UPT UIADD3 URZ, URZ, URZ, URZ ;  /* 0x0000003f3f3ff290 */ /* 0x000fe2000fffe03f */
[----:B------:R0:W-:Y:S01]  /*2b5e0*/  STL.64 [R1+0x320], R4 ;  /* 0x0003200401007387 */ /* 0x0001e20000100a00 */
[----:B------:R-:W-:Y:S02]  /*2b5f0*/  STL.64 [R1+0x328], R6 ;  /* 0x0003280601007387 */ /* 0x000fe40000100a00 */
[----:B0-----:R-:W-:Y:S02]  /*2b600*/  IMAD.MOV.U32 R5, RZ, RZ, R14 ;  /* 0x000000ffff057224 */ /* 0x001fe400078e000e */
[----:B------:R-:W-:Y:S02]  /*2b610*/  IMAD.MOV.U32 R4, RZ, RZ, R15 ;  /* 0x000000ffff047224 */ /* 0x000fe400078e000f */
[----:B------:R-:W4:Y:S01]  /*2b620*/  LDL.LU.64 R14, [R1+0x2340] ;  /* 0x00234000010e7983 */ /* 0x000f220000300a00 */
[----:B------:R-:W2:Y:S01]  /*2b630*/  LDL R29, [R1+0x10dc] ;  /* 0x0010dc00011d7983 */ /* 0x000ea20000100800 */
[C---:B----4-:R-:W-:Y:S11]  /*2b640*/  HMMA.16816.F32 R24, R20.reuse, R14, R24 ;  /* 0x0000000e1418723c */ /* 0x050ff60000001818 */
[----:B------:R-:W-:Y:S11]  /*2b650*/  @!UPT UIADD3 URZ, URZ, URZ, URZ ;  /* 0x0000003f3f3ff290 */ /* 0x000ff6000fffe03f */
[----:B------:R-:W-:Y:S01]  /*2b660*/  @!UPT UIADD3 URZ, URZ, URZ, URZ ;  /* 0x0000003f3f3ff290 */ /* 0x000fe2000fffe03f */
[----:B------:R-:W-:Y:S01]  /*2b670*/  STL.64 [R1+0x310], R24 ;  /* 0x0003101801007387 */ /* 0x000fe20000100a00 */
[----:B------:R0:W-:Y:S03]  /*2b680*/  STL.64 [R1+0x318], R26 ;  /* 0x0003181a01007387 */ /* 0x0001e60000100a00 */
[----:B0-----:R-:W3:Y:S01]  /*2b690*/  LDL.LU.64 R26, [R1+0x2338] ;  /* 0x00233800011a7983 */ /* 0x001ee20000300a00 */
[----:B------:R-:W-:Y:S02]  /*2b6a0*/  IMAD.MOV.U32 R7, RZ, RZ, R14 ;  /* 0x000000ffff077224 */ /* 0x000fe400078e000e */
[----:B------:R-:W-:Y:S02]  /*2b6b0*/  IMAD.MOV.U32 R6, RZ, RZ, R15 ;  /* 0x000000ffff067224 */ /* 0x000fe400078e000f */
[----:B------:R-:W4:Y:S01]  /*2b6c0*/  LDL.LU.64 R14, [R1+0x2330] ;  /* 0x00233000010e7983 */ /* 0x000f220000300a00 */
[----:B------:R-:W4:Y:S01]  /*2b6d0*/  LDL.LU.64 R12, [R1+0x2328] ;  /* 0x00232800010c7983 */ /* 0x000f220000300a00 */
[----:B---3--:R-:W-:Y:S02]  /*2b6e0*/  HMMA.16816.F32 R16, R20, R26, R16 ;  /* 0x0000001a1410723c */ /* 0x008fe40000001810 */
[----:B------:R0:W-:Y:S05]  /*2b6f0*/  STL.64 [R1+0x2298], R26 ;  /* 0x0022981a01007387 */ /* 0x0001ea0000100a00 */
[----:B0-----:R-:W-:-:S02]  /*2b700*/  IMAD.MOV.U32 R26, RZ, RZ, R7 ;  /* 0x000000ffff1a7224 */ /* 0x001fc400078e0007 */
[----:B------:R-:W-:Y:S11]  /*2b710*/  IMAD.MOV.U32 R27, RZ, RZ, R6 ;  /* 0x000000ffff1b7224 */ /* 0x000ff600078e0006 */
[----:B------:R-:W-:Y:S03]  /*2b720*/  @!UPT UIADD3 URZ, URZ, URZ, URZ ;  /* 0x0000003f3f3ff290 */ /* 0x000fe6000fffe03f */
[----:B------:R-:W-:Y:S01]  /*2b730*/  STL.64 [R1+0x300], R16 ;  /* 0x0003001001007387 */ /* 0x000fe20000100a00 */
[----:B------:R-:W-:Y:S02]  /*2b740*/  STL.64 [R1+0x308], R18 ;  /* 0x0003081201007387 */ /* 0x000fe40000100a00 */
[----:B------:R0:W-:Y:S02]  /*2b750*/  STL.64 [R1+0x22b0], R26 ;  /* 0x0022b01a01007387 */ /* 0x0001e40000100a00 */
[----:B0-----:R-:W-:Y:S02]  /*2b760*/  IMAD.MOV.U32 R26, RZ, RZ, R5 ;  /* 0x000000ffff1a7224 */ /* 0x001fe400078e0005 */
[----:B------:R-:W-:Y:S02]  /*2b770*/  IMAD.MOV.U32 R27, RZ, RZ, R4 ;  /* 0x000000ffff1b7224 */ /* 0x000fe400078e0004 */
[----:B----4-:R-:W-:Y:S03]  /*2b780*/  HMMA.16816.F32 R4, R20, R10, R12 ;  /* 0x0000000a1404723c */ /* 0x010fe6000000180c */
[----:B------:R0:W-:Y:S11]  /*2b790*/  STL.64 [R1+0x22d8], R26 ;  /* 0x0022d81a01007387 */ /* 0x0001f60000100a00 */
[----:B------:R-:W-:Y:S09]  /*2b7a0*/  @!UPT UIADD3 URZ, URZ, URZ, URZ ;  /* 0x0000003f3f3ff290 */ /* 0x000ff2000fffe03f */
[----:B------:R1:W-:Y:S01]  /*2b7b0*/  STL.64 [R1+0x2d0], R4 ;  /* 0x0002d00401007387 */ /* 0x0003e20000100a00 */
[----:B------:R3:W-:Y:S02]  /*2b7c0*/  STL.64 [R1+0x2d8], R6 ;  /* 0x0002d80601007387 */ /* 0x0007e40000100a00 */
[----:B------:R-:W4:Y:S02]  /*2b7d0*/  LDL.LU R24, [R1+0xb0] ;  /* 0x0000b00001187983 */ /* 0x000f240000300800 */
[----:B------:R-:W4:Y:S01]  /*2b7e0*/  LDL.LU R25, [R1+0xb4] ;  /* 0x0000b40001197983 */ /* 0x000f220000300800 */
[----:B0-----:R-:W2:Y:S01]  /*2b7f0*/  LDL.LU R26, [R1+0xb8] ;  /* 0x0000b800011a7983 */ /* 0x001ea20000300800 */
[----:B------:R-:W2:Y:S02]  /*2b800*/  LDL.LU R27, [R1+0xbc] ;  /* 0x0000bc00011b7983 */ /* 0x000ea40000300800 */
[----:B------:R-:W2:Y:S02]  /*2b810*/  LDL.64 R18, [R1+0x58] ;  /* 0x0000580001127983 */ /* 0x000ea40000100a00 */
[----:B--2---:R0:W-:Y:S01]  /*2b820*/  STL.64 [R1+0x2308], R18 ;  /* 0x0023081201007387 */ /* 0x0041e20000100a00 */
[----:B-1----:R-:W2:Y:S02]  /*2b830*/  LDL.LU R4, [R1+0xd0] ;  /* 0x0000d00001047983 */ /* 0x002ea40000300800 */
[----:B------:R-:W2:Y:S02]  /*2b840*/  LDL.LU R5, [R1+0xd4] ;  /* 0x0000d40001057983 */ /* 0x000ea40000300800 */
[----:B---3--:R-:W3:Y:S01]  /*2b850*/  LDL.LU R6, [R1+0xd8] ;  /* 0x0000d80001067983 */ /* 0x008ee20000300800 */
[----:B------:R-:W3:Y:S01]  /*2b860*/  LDL.LU R7, [R1+0xdc] ;  /* 0x0000dc0001077983 */ /* 0x000ee20000300800 */
[----:B------:R-:W2:Y:S02]  /*2b870*/  LDL.LU R8, [R1+0xf0] ;  /* 0x0000f00001087983 */ /* 0x000ea40000300800 */
[----:B------:R-:W-:-:S02]  /*2b880*/  IMAD.MOV.U32 R13, RZ, RZ, R10 ;  /* 0x000000ffff0d7224 */ /* 0x000fc400078e000a */
[----:B------:R-:W4:Y:S02]  /*2b890*/  LDL.LU R9, [R1+0xf4] ;  /* 0x0000f40001097983 */ /* 0x000f240000300800 */
[----:B------:R-:W-:Y:S01]  /*2b8a0*/  IMAD.MOV.U32 R12, RZ, RZ, R11 ;  /* 0x000000ffff0c7224 */ /* 0x000fe200078e000b */
[----:B------:R-:W4:Y:S01]  /*2b8b0*/  LDL.LU R10, [R1+0xf8] ;  /* 0x0000f800010a7983 */ /* 0x000f220000300800 */
[----:B------:R-:W4:Y:S02]  /*2b8c0*/  LDL.LU R11, [R1+0xfc] ;  /* 0x0000fc00010b7983 */ /* 0x000f240000300800 */
[----:B0-----:R-:W4:Y:S01]  /*2b8d0*/  LDL.64 R18, [R1+0x68] ;  /* 0x0000680001127983 */ /* 0x001f220000100a00 */
[----:B---3--:R-:W-:Y:S01]  /*2b8e0*/  STL.64 [R1+0x2300], R6 ;  /* 0x0023000601007387 */ /* 0x008fe20000100a00 */
[----:B--2---:R0:W-:Y:S03]  /*2b8f0*/  STL.64 [R1+0x22f8], R4 ;  /* 0x0022f80401007387 */ /* 0x0041e60000100a00 */
[----:B0-----:R-:W2:Y:S01]  /*2b900*/  LDL.LU R4, [R1+0xe0] ;  /* 0x0000e00001047983 */ /* 0x001ea20000300800 */
[----:B------:R-:W2:Y:S02]  /*2b910*/  LDL.LU R5, [R1+0xe4] ;  /* 0x0000e40001057983 */ /* 0x000ea40000300800 */
[----:B------:R-:W2:Y:S02]  /*2b920*/  LDL.LU R6, [R1+0xe8] ;  /* 0x0000e80001067983 */ /* 0x000ea40000300800 */
[----:B------:R-:W2:Y:S01]  /*2b930*/  LDL.LU R7, [R1+0xec] ;  /* 0x0000ec0001077983 */ /* 0x000ea20000300800 */
[----:B------:R0:W-:Y:S01]  /*2b940*/  STL.64 [R1+0x22f0], R26 ;  /* 0x0022f01a01007387 */ /* 0x0001e20000100a00 */
[----:B----4-:R-:W-:Y:S03]  /*2b950*/  STL.64 [R1+0x22e8], R24 ;  /* 0x0022e81801007387 */ /* 0x010fe60000100a00 */
[----:B0-----:R-:W3:Y:S01]  /*2b960*/  LDL.LU.64 R26, [R1+0x48] ;  /* 0x00004800011a7983 */ /* 0x001ee20000300a00 */
[----:B------:R-:W4:Y:S02]  /*2b970*/  LDL R15, [R1+0x10e0] ;  /* 0x0010e000010f7983 */ /* 0x000f240000100800 */
[----:B------:R-:W-:-:S02]  /*2b980*/  IMAD.MOV.U32 R14, RZ, RZ, R13 ;  /* 0x000000ffff0e7224 */ /* 0x000fc400078e000d */
[----:B------:R-:W-:Y:S01]  /*2b990*/  IMAD.MOV.U32 R13, RZ, RZ, R3 ;  /* 0x000000ffff0d7224 */ /* 0x000fe200078e0003 */
[----:B----4-:R0:W-:Y:S02]  /*2b9a0*/  STL [R1+0x2278], R15 ;  /* 0x0022780f01007387 */ /* 0x0101e40000100800 */
[----:B0-----:R-:W-:Y:S02]  /*2b9b0*/  IMAD.MOV.U32 R15, RZ, RZ, R12 ;  /* 0x000000ffff0f7224 */ /* 0x001fe400078e000c */
[----:B------:R-:W-:-:S03]  /*2b9c0*/  IMAD.MOV.U32 R12, RZ, RZ, R2 ;  /* 0x000000ffff0c7224 */ /* 0x000fc600078e0002 */
[----:B------:R0:W-:Y:S01]  /*2b9d0*/  STL.64 [R1+0x2290], R14 ;  /* 0x0022900e01007387 */ /* 0x0001e20000100a00 */
[----:B------:R-:W4:Y:S02]  /*2b9e0*/  LDL.LU R2, [R1+0x2320] ;  /* 0x0023200001027983 */ /* 0x000f240000300800 */
[----:B------:R-:W2:Y:S02]  /*2b9f0*/  LDL.LU R3, [R1+0x231c] ;  /* 0x00231c0001037983 */ /* 0x000ea40000300800 */
[----:B0-----:R-:W-:Y:S02]  /*2ba00*/  IMAD.MOV.U32 R14, RZ, RZ, R28 ;  /* 0x000000ffff0e7224 */ /* 0x001fe400078e001c */
[----:B------:R-:W-:Y:S01]  /*2ba10*/  IMAD.MOV.U32 R15, RZ, RZ, R0 ;  /* 0x000000ffff0f7224 */ /* 0x000fe200078e0000 */
[----:B------:R-:W2:Y:S01]  /*2ba20*/  LDL.LU R28, [R1+0x2318] ;  /* 0x00231800011c7983 */ /* 0x000ea20000300800 */
[----:B------:R-:W2:Y:S03]  /*2ba30*/  LDL.LU R0, [R1+0x2314] ;  /* 0x0023140001007983 */ /* 0x000ea60000300800 */
[----:B------:R-:W-:Y:S01]  /*2ba40*/  STL.64 [R1+0x22a8], R14 ;  /* 0x0022a80e01007387 */ /* 0x000fe20000100a00 */
[----:B------:R0:W-:Y:S03]  /*2ba50*/  STL.64 [R1+0x22a0], R12 ;  /* 0x0022a00c01007387 */ /* 0x0001e60000100a00 */
[----:B0-----:R-:W2:Y:S01]  /*2ba60*/  LDL.LU R12, [R1+0x10] ;  /* 0x00001000010c7983 */ /* 0x001ea20000300800 */
[----:B------:R-:W2:Y:S02]  /*2ba70*/  LDL.LU R13, [R1+0x14] ;  /* 0x00001400010d7983 */ /* 0x000ea40000300800 */
[----:B------:R-:W2:Y:S02]  /*2ba80*/  LDL.LU R14, [R1+0x18] ;  /* 0x00001800010e7983 */ /* 0x000ea40000300800 */
[----:B------:R-:W2:Y:S01]  /*2ba90*/  LDL.LU R15, [R1+0x1c] ;  /* 0x00001c00010f7983 */ /* 0x000ea20000300800 */
[----:B------:R-:W-:Y:S01]  /*2baa0*/  HMMA.16816.F32 R8, R20, R18, R8 ;  /* 0x000000121408723c */ /* 0x000fe20000001808 */
[----:B--2---:R-:W-:Y:S01]  /*2bab0*/  STL.64 [R1+0x22c0], R14 ;  /* 0x0022c00e01007387 */ /* 0x004fe20000100a00 */
[----:B------:R0:W-:Y:S02]  /*2bac0*/  STL.64 [R1+0x22b8], R12 ;  /* 0x0022b80c01007387 */ /* 0x0001e40000100a00 */
[----:B0-----:R-:W-:-:S02]  /*2bad0*/  IMAD.MOV.U32 R12, RZ, RZ, R0 ;  /* 0x000000ffff0c7224 */ /* 0x001fc400078e0000 */
[----:B------:R-:W2:Y:S11]  /*2bae0*/  LDL.LU R0, [R1+0x2310] ;  /* 0x0023100001007983 */ /* 0x000eb60000300800 */
[----:B------:R-:W-:Y:S06]  /*2baf0*/  @!UPT UIADD3 URZ, URZ, URZ, URZ ;  /* 0x0000003f3f3ff290 */ /* 0x000fec000fffe03f */
[----:B------:R-:W-:Y:S02]  /*2bb00*/  STL.64 [R1+0x2f0], R8 ;  /* 0x0002f00801007387 */ /* 0x000fe40000100a00 */
[----:B------:R0:W-:Y:S02]  /*2bb10*/  STL.64 [R1+0x2f8], R10 ;  /* 0x0002f80a01007387 */ /* 0x0001e40000100a00 */
[----:B0-----:R-:W-:Y:S02]  /*2bb20*/  IMAD.MOV.U32 R11, RZ, RZ, R18 ;  /* 0x000000ffff0b7224 */ /* 0x001fe400078e0012 */
[----:B------:R-:W-:Y:S02]  /*2bb30*/  IMAD.MOV.U32 R10, RZ, RZ, R19 ;  /* 0x000000ffff0a7224 */ /* 0x000fe400078e0013 */
[----:B------:R-:W2:Y:S02]  /*2bb40*/  LDL.LU.64 R18, [R1+0x2308] ;  /* 0x0023080001127983 */ /* 0x000ea40000300a00 */
[----:B--2---:R-:W-:Y:S11]  /*2bb50*/  HMMA.16816.F32 R4, R20, R18, R4 ;  /* 0x000000121404723c */ /* 0x004ff60000001804 */
[----:B------:R-:W-:Y:S11]  /*2bb60*/  @!UPT UIADD3 URZ, URZ, URZ, URZ ;  /* 0x0000003f3f3ff290 */ /* 0x000ff6000fffe03f */
[----:B------:R-:W-:Y:S01]  /*2bb70*/  @!UPT UIADD3 URZ, URZ, URZ, URZ ;  /* 0x0000003f3f3ff290 */ /* 0x000fe2000fffe03f */
[----:B------:R-:W-:Y:S01]  /*2bb80*/  STL.64 [R1+0x2e0], R4 ;  /* 0x0002e00401007387 */ /* 0x000fe20000100a00 */
[----:B------:R0:W-:Y:S03]  /*2bb90*/  STL.64 [R1+0x2e8], R6 ;  /* 0x0002e80601007387 */ /* 0x0001e60000100a00 */
[----:B0-----:R-:W2:Y:S01]  /*2bba0*/  LDL.LU.64 R6, [R1+0x2300] ;  /* 0x0023000001067983 */ /* 0x001ea20000300a00 */
[----:B------:R-:W2:Y:S02]  /*2bbb0*/  LDL.LU.64 R4, [R1+0x22f8] ;  /* 0x0022f80001047983 */ /* 0x000ea40000300a00 */
[----:B------:R-:W-:Y:S02]  /*2bbc0*/  IMAD.MOV.U32 R14, RZ, RZ, R3 ;  /* 0x000000ffff0e7224 */ /* 0x000fe400078e0003 */
[----:B----4-:R-:W-:Y:S02]  /*2bbd0*/  IMAD.MOV.U32 R15, RZ, RZ, R2 ;  /* 0x000000ffff0f7224 */ /* 0x010fe400078e0002 */
[----:B------:R-:W-:-:S02]  /*2bbe0*/  IMAD.MOV.U32 R8, RZ, RZ, R19 ;  /* 0x000000ffff087224 */ /* 0x000fc400078e0013 */
[----:B---3--:R-:W-:Y:S01]  /*2bbf0*/  IMAD.MOV.U32 R3, RZ, RZ, R26 ;  /* 0x000000ffff037224 */ /* 0x008fe200078e001a */
[----:B------:R-:W3:Y:S01]  /*2bc00*/  LDL R19, [R1+0x38c] ;  /* 0x00038c0001137983 */ /* 0x000ee20000100800 */
[----:B------:R-:W-:Y:S02]  /*2bc10*/  IMAD.MOV.U32 R2, RZ, RZ, R27 ;  /* 0x000000ffff027224 */ /* 0x000fe400078e001b */
[----:B------:R-:W-:Y:S01]  /*2bc20*/  IMAD.MOV.U32 R13, RZ, RZ, R28 ;  /* 0x000000ffff0d7224 */ /* 0x000fe200078e001c */
[C---:B--2---:R-:W-:Y:S01]  /*2bc30*/  HMMA.16816.F32 R4, R20.reuse, R26, R4 ;  /* 0x0000001a1404723c */ /* 0x044fe20000001804 */
[----:B------:R-:W2:Y:S01]  /*2bc40*/  LDL.LU.64 R26, [R1+0x22f0] ;  /* 0x0022f000011a7983 */ /* 0x000ea20000300a00 */
[----:B------:R-:W2:Y:S11]  /*2bc50*/  LDL.LU.64 R24, [R1+0x22e8] ;  /* 0x0022e80001187983 */ /* 0x000eb60000300a00 */
[----:B------:R-:W-:Y:S10]  /*2bc60*/  @!UPT UIADD3 URZ, URZ, URZ, URZ ;  /* 0x0000003f3f3ff290 */ /* 0x000ff4000fffe03f */
[----:B------:R-:W-:Y:S01]  /*2bc70*/  STL.64 [R1+0x2b0], R4 ;  /* 0x0002b00401007387 */ /* 0x000fe20000100a00 */
[----:B------:R0:W-:Y:S02]  /*2bc80*/  STL [R1+0x2b8], R6 ;  /* 0x0002b80601007387 */ /* 0x0001e40000100800 */
[----:B------:R-:W-:Y:S02]  /*2bc90*/  IMAD.MOV.U32 R28, RZ, RZ, R7 ;  /* 0x000000ffff1c7224 */ /* 0x000fe400078e0007 */
[----:B0-----:R-:W2:Y:S03]  /*2bca0*/  LDL.LU.64 R6, [R1+0x22e0] ;  /* 0x0022e00001067983 */ /* 0x001ea60000300a00 */
[----:B------:R-:W-:Y:S01]  /*2bcb0*/  STL [R1+0x20f0], R28 ;  /* 0x0020f01c01007387 */ /* 0x000fe20000100800 */
[----:B--2---:R-:W-:Y:S01]  /*2bcc0*/  HMMA.16816.F32 R20, R20, R6, R24 ;  /* 0x000000061414723c */ /* 0x004fe20000001818 */
[----:B------:R-:W2:Y:S01]  /*2bcd0*/  LDL.LU.64 R26, [R1+0x22d8] ;  /* 0x0022d800011a7983 */ /* 0x000ea20000300a00 */
[----:B------:R-:W2:Y:S02]  /*2bce0*/  LDL.LU.64 R6, [R1+0x22d0] ;  /* 0x0022d00001067983 */ /* 0x000ea40000300a00 */
[----:B------:R-:W2:Y:S11]  /*2bcf0*/  LDL.LU.64 R4, [R1+0x22c8] ;  /* 0x0022c80001047983 */ /* 0x000eb60000300a00 */
[----:B------:R-:W-:Y:S08]  /*2bd00*/  @!UPT UIADD3 URZ, URZ, URZ, URZ ;  /* 0x0000003f3f3ff290 */ /* 0x000ff0000fffe03f */
[----:B------:R-:W-:Y:S01]  /*2bd10*/  STL.64 [R1+0x1b0], R20 ;  /* 0x0001b01401007387 */ /* 0x000fe20000100a00 */
[----:B------:R-:W-:Y:S01]  /*2bd20*/  STL.64 [R1+0x1b8], R22 ;  /* 0x0001b81601007387 */ /* 0x000fe20000100a00 */
[C---:B--2---:R-:W-:Y:S02]  /*2bd30*/  HMMA.16816.F32 R24, R4.reuse, R26, R12 ;  /* 0x0000001a0418723c */ /* 0x044fe4000000180c */
[----:B------:R-:W2:Y:S01]  /*2bd40*/  LDL.LU.64 R14, [R1+0x22c0] ;  /* 0x0022c000010e7983 */ /* 0x000ea20000300a00 */
[----:B------:R-:W2:Y:S11]  /*2bd50*/  LDL.LU.64 R12, [R1+0x22b8] ;  /* 0x0022b800010c7983 */ /* 0x000eb60000300a00 */
[----:B------:R-:W-:Y:S09]  /*2bd60*/  @!UPT UIADD3 URZ, URZ, URZ, URZ ;  /* 0x0000003f3f3ff290 */ /* 0x000ff2000fffe03f */
[----:B------:R-:W-:Y:S01]  /*2bd70*/  STL.64 [R1+0x1a0], R24 ;  /* 0x0001a01801007387 */ /* 0x000fe20000100a00 */
        /* <DEDUP_REMOVED lines=10> */
[----:B------:R-:W2:Y:S11]  /*2be20*/  LDL.LU.64 R14, [R1+0x2290] ;  /* 0x00229000010e7983 */ /* 0x000eb60000300a00 */
[----:B------:R-:W-:Y:S10]  /*2be30*/  @!UPT UIADD3 URZ, URZ, URZ, URZ ;  /* 0x0000003f3f3ff290 */ /* 0x000ff4000fffe03f */
[----:B------:R-:W-:Y:S01]  /*2be40*/  STL.64 [R1+0x180], R24 ;  /* 0x0001801801007387 */ /* 0x000fe20000100a00 */
[----:B------:R0:W-:Y:S03]  /*2be50*/  STL.64 [R1+0x188], R26 ;  /* 0x0001881a01007387 */ /* 0x0001e60000100a00 */
[----:B0-----:R-:W2:Y:S01]  /*2be60*/  LDL.LU.64 R26, [R1+0x2288] ;  /* 0x00228800011a7983 */ /* 0x001ea20000300a00 */
[----:B------:R-:W2:Y:S02]  /*2be70*/  LDL.LU.64 R24, [R1+0x2280] ;  /* 0x0022800001187983 */ /* 0x000ea40000300a00 */
[----:B------:R-:W-:Y:S02]  /*2be80*/  IMAD.MOV.U32 R9, RZ, RZ, R18 ;  /* 0x000000ffff097224 */ /* 0x000fe400078e0012 */
[----:B------:R-:W-:Y:S02]  /*2be90*/  IMAD.MOV.U32 R22, RZ, RZ, R11 ;  /* 0x000000ffff167224 */ /* 0x000fe400078e000b */
[----:B------:R-:W-:Y:S01]  /*2bea0*/  IMAD.MOV.U32 R23, RZ, RZ, R10 ;  /* 0x000000ffff177224 */ /* 0x000fe200078e000a */
[----:B---3--:R-:W-:Y:S01]  /*2beb0*/  LDSM.16.MT88.4 R16, [R19+0x9000] ;  /* 0x009000001310783b */ /* 0x008fe20000004200 */
[C---:B--2---:R-:W-:Y:S03]  /*2bec0*/  HMMA.16816.F32 R24, R4.reuse, R14, R24 ;  /* 0x0000000e0418723c */ /* 0x044fe60000001818 */
[----:B------:R-:W2:Y:S11]  /*2bed0*/  LDL.LU R15, [R1+0x2278] ;  /* 0x00227800010f7983 */ /* 0x000eb60000300800 */
[----:B------:R-:W-:Y:S09]  /*2bee0*/  @!UPT UIADD3 URZ, URZ, URZ, URZ ;  /* 0x0000003f3f3ff290 */ /* 0x000ff2000fffe03f */
[----:B------:R-:W-:Y:S01]  /*2bef0*/  STL.64 [R1+0x150], R24 ;  /* 0x0001501801007387 */ /* 0x000fe20000100a00 */
[----:B------:R0:W-:Y:S02]  /*2bf00*/  STL.64 [R1+0x158], R26 ;  /* 0x0001581a01007387 */ /* 0x0001e40000100a00 */
[----:B0-----:R-:W-:Y:S02]  /*2bf10*/  IMAD.MOV.U32 R26, RZ, RZ, R9 ;  /* 0x000000ffff1a7224 */ /* 0x001fe400078e0009 */
[----:B------:R-:W-:Y:S02]  /*2bf20*/  IMAD.MOV.U32 R27, RZ, RZ, R8 ;  /* 0x000000ffff1b7224 */ /* 0x000fe400078e0008 */
[----:B------:R-:W0:Y:S04]  /*2bf30*/  LDSM.16.MT88.4 R8, [R0+0x8800] ;  /* 0x008800000008783b */ /* 0x000e280000004200 */
[----:B------:R1:W-:Y:S01]  /*2bf40*/  STL.64 [R1+0x2270], R26 ;  /* 0x0022701a01007387 */ /* 0x0003e20000100a00 */
[----:B------:R-:W3:Y:S02]  /*2bf50*/  LDL.LU R24, [R1+0xc0] ;  /* 0x0000c00001187983 */ /* 0x000ee40000300800 */
[----:B------:R-:W3:Y:S01]  /*2bf60*/  LDL.LU R25, [R1+0xc4] ;  /* 0x0000c40001197983 */ /* 0x000ee20000300800 */
[----:B-1----:R-:W3:Y:S01]  /*2bf70*/  LDL.LU R26, [R1+0xc8] ;  /* 0x0000c800011a7983 */ /* 0x002ee20000300800 */
[----:B------:R-:W3:Y:S03]  /*2bf80*/  LDL.LU R27, [R1+0xcc] ;  /* 0x0000cc00011b7983 */ /* 0x000ee60000300800 */
[----:B0-----:R-:W-:Y:S01]  /*2bf90*/  STL.64 [R1+0x2258], R10 ;  /* 0x0022580a01007387 */ /* 0x001fe20000100a00 */
[----:B------:R0:W-:Y:S03]  /*2bfa0*/  STL.64 [R1+0x2250], R8 ;  /* 0x0022500801007387 */ /* 0x0001e60000100a00 */
[----:B0-----:R-:W4:Y:S01]  /*2bfb0*/  LDL.LU R8, [R1+0x170] ;  /* 0x0001700001087983 */ /* 0x001f220000300800 */
[----:B------:R-:W4:Y:S02]  /*2bfc0*/  LDL.LU R9, [R1+0x174] ;  /* 0x0001740001097983 */ /* 0x000f240000300800 */
[----:B------:R-:W4:Y:S02]  /*2bfd0*/  LDL.LU R10, [R1+0x178] ;  /* 0x00017800010a7983 */ /* 0x000f240000300800 */
[----:B------:R-:W4:Y:S01]  /*2bfe0*/  LDL.LU R11, [R1+0x17c] ;  /* 0x00017c00010b7983 */ /* 0x000f220000300800 */
[----:B--2---:R-:W0:Y:S01]  /*2bff0*/  LDSM.16.MT88.4 R12, [R15+0x8800] ;  /* 0x008800000f0c783b */ /* 0x004e220000004200 */
[----:B---3--:R-:W-:Y:S03]  /*2c000*/  HMMA.16816.F32 R20, R4, R22, R24 ;  /* 0x000000160414723c */ /* 0x008fe60000001818 */
[----:B------:R-:W1:Y:S04]  /*2c010*/  LDSM.16.M88.4 R24, [R29] ;  /* 0x000000001d18783b */ /* 0x000e680000000200 */
[----:B----4-:R-:W-:Y:S01]  /*2c020*/  STL.64 [R1+0x2268], R10 ;  /* 0x0022680a01007387 */ /* 0x010fe20000100a00 */
[----:B------:R2:W-:Y:S03]  /*2c030*/  STL.64 [R1+0x2260], R8 ;  /* 0x0022600801007387 */ /* 0x0005e60000100a00 */
[----:B--2---:R-:W2:Y:S01]  /*2c040*/  LDL.LU R8, [R1+0x160] ;  /* 0x0001600001087983 */ /* 0x004ea20000300800 */
[----:B------:R-:W2:Y:S02]  /*2c050*/  LDL.LU R9, [R1+0x164] ;  /* 0x0001640001097983 */ /* 0x000ea40000300800 */
[----:B------:R-:W2:Y:S02]  /*2c060*/  LDL.LU R10, [R1+0x168] ;  /* 0x00016800010a7983 */ /* 0x000ea40000300800 */
[----:B------:R-:W2:Y:S01]  /*2c070*/  LDL.LU R11, [R1+0x16c] ;  /* 0x00016c00010b7983 */ /* 0x000ea20000300800 */
[----:B0-----:R0:W-:Y:S06]  /*2c080*/  STL.64 [R1+0x21a8], R14 ;  /* 0x0021a80e01007387 */ /* 0x0011ec0000100a00 */
[----:B------:R-:W-:Y:S02]  /*2c090*/  STL.64 [R1+0x140], R20 ;  /* 0x0001401401007387 */ /* 0x000fe40000100a00 */
[----:B------:R3:W-:Y:S02]  /*2c0a0*/  STL.64 [R1+0x148], R22 ;  /* 0x0001481601007387 */ /* 0x0007e40000100a00 */
[----:B------:R-:W-:Y:S01]  /*2c0b0*/  STL.64 [R1+0x21a0], R12 ;  /* 0x0021a00c01007387 */ /* 0x000fe20000100a00 */
[----:B0-----:R-:W4:Y:S01]  /*2c0c0*/  LDL.LU.64 R14, [R1+0x38] ;  /* 0x00003800010e7983 */ /* 0x001f220000300a00 */
[----:B------:R-:W-:Y:S02]  /*2c0d0*/  STL.64 [R1+0x2100], R18 ;  /* 0x0021001201007387 */ /* 0x000fe40000100a00 */
[----:B------:R-:W-:Y:S02]  /*2c0e0*/  STL.64 [R1+0x20f8], R16 ;  /* 0x0020f81001007387 */ /* 0x000fe40000100a00 */
[----:B---3--:R-:W3:Y:S01]  /*2c0f0*/  LDL R23, [R1+0x10e8] ;  /* 0x0010e80001177983 */ /* 0x008ee20000100800 */
[----:B-1----:R-:W-:Y:S01]  /*2c100*/  STL.64 [R1+0x20], R24 ;  /* 0x0000201801007387 */ /* 0x002fe20000100a00 */
[----:B------:R0:W-:Y:S03]  /*2c110*/  STL.64 [R1+0x28], R26 ;  /* 0x0000281a01007387 */ /* 0x0001e60000100a00 */
[----:B0-----:R-:W2:Y:S01]  /*2c120*/  LDL.LU.64 R26, [R1+0x2270] ;  /* 0x00227000011a7983 */ /* 0x001ea20000300a00 */
[----:B------:R-:W-:-:S02]  /*2c130*/  IMAD.MOV.U32 R18, RZ, RZ, R3 ;  /* 0x000000ffff127224 */ /* 0x000fc400078e0003 */
[----:B------:R-:W-:Y:S01]  /*2c140*/  IMAD.MOV.U32 R19, RZ, RZ, R2 ;  /* 0x000000ffff137224 */ /* 0x000fe200078e0002 */
[----:B---3--:R-:W-:Y:S01]  /*2c150*/  LDSM.16.MT88.4 R20, [R23+0x9000] ;  /* 0x009000001714783b */ /* 0x008fe20000004200 */
[----:B--2---:R-:W-:Y:S03]  /*2c160*/  HMMA.16816.F32 R24, R4, R26, R8 ;  /* 0x0000001a0418723c */ /* 0x004fe60000001808 */
[----:B------:R-:W0:Y:S11]  /*2c170*/  LDSM.16.M88.4 R8, [R29+0x1000] ;  /* 0x001000001d08783b */ /* 0x000e360000000200 */
[----:B------:R-:W-:Y:S09]  /*2c180*/  @!UPT UIADD3 URZ, URZ, URZ, URZ ;  /* 0x0000003f3f3ff290 */ /* 0x000ff2000fffe03f */
[----:B------:R-:W-:Y:S01]  /*2c190*/  STL.64 [R1+0x130], R24 ;  /* 0x0001301801007387 */ /* 0x000fe20000100a00 */
[----:B------:R-:W-:Y:S02]  /*2c1a0*/  STL.64 [R1+0x138], R26 ;  /* 0x0001381a01007387 */ /* 0x000fe40000100a00 */
[----:B------:R-:W1:Y:S01]  /*2c1b0*/  LDSM.16.M88.4 R24, [R29+0x3000] ;  /* 0x003000001d18783b */ /* 0x000e620000000200 */
[----:B0-----:R-:W-:Y:S03]  /*2c1c0*/  STL.64 [R1+0x10], R8 ;  /* 0x0000100801007387 */ /* 0x001fe60000100a00 */
[----:B------:R-:W-:Y:S02]  /*2c1d0*/  IMAD.MOV.U32 R3, RZ, RZ, R8 ;  /* 0x000000ffff037224 */ /* 0x000fe400078e0008 */
[----:B------:R-:W-:Y:S02]  /*2c1e0*/  STL.64 [R1+0x18], R10 ;  /* 0x0000180a01007387 */ /* 0x000fe40000100a00 */
[----:B------:R-:W-:-:S02]  /*2c1f0*/  IMAD.MOV.U32 R2, RZ, RZ, R9 ;  /* 0x000000ffff027224 */ /* 0x000fc400078e0009 */
[----:B------:R-:W0:Y:S04]  /*2c200*/  LDSM.16.M88.4 R8, [R29+0x2000] ;  /* 0x002000001d08783b */ /* 0x000e280000000200 */
[----:B------:R-:W-:Y:S01]  /*2c210*/  STL [R1+0x2210], R2 ;  /* 0x0022100201007387 */ /* 0x000fe20000100800 */
[----:B------:R-:W-:Y:S03]  /*2c220*/  STL [R1+0x220c], R3 ;  /* 0x00220c0301007387 */ /* 0x000fe60000100800 */
[----:B-1----:R-:W-:Y:S04]  /*2c230*/  STL [R1+0x2024], R26 ;  /* 0x0020241a01007387 */ /* 0x002fe80000100800 */
[----:B0-----:R-:W-:Y:S01]  /*2c240*/  STL.64 [R1], R8 ;  /* 0x0000000801007387 */ /* 0x001fe20000100a00 */
[----:B------:R-:W-:Y:S02]  /*2c250*/  STL.64 [R1+0x8], R10 ;  /* 0x0000080a01007387 */ /* 0x000fe40000100a00 */
[----:B------:R-:W0:Y:S04]  /*2c260*/  LDSM.16.M88.4 R8, [R29+0x4000] ;  /* 0x004000001d08783b */ /* 0x000e280000000200 */
[----:B------:R-:W-:Y:S01]  /*2c270*/  STL [R1+0x2020], R27 ;  /* 0x0020201b01007387 */ /* 0x000fe20000100800 */
[----:B0-----:R-:W-:Y:S01]  /*2c280*/  STL.64 [R1+0xc0], R8 ;  /* 0x0000c00801007387 */ /* 0x001fe20000100a00 */
[----:B------:R-:W-:Y:S02]  /*2c290*/  STL.64 [R1+0xc8], R10 ;  /* 0x0000c80a01007387 */ /* 0x000fe40000100a00 */
[----:B------:R-:W0:Y:S02]  /*2c2a0*/  LDSM.16.M88.4 R8, [R29+0x5000] ;  /* 0x005000001d08783b */ /* 0x000e240000000200 */
[----:B0-----:R-:W-:Y:S02]  /*2c2b0*/  STL.64 [R1+0xb0], R8 ;  /* 0x0000b00801007387 */ /* 0x001fe40000100a00 */
[----:B------:R-:W-:Y:S02]  /*2c2c0*/  STL.64 [R1+0xb8], R10 ;  /* 0x0000b80a01007387 */ /* 0x000fe40000100a00 */
[----:B------:R-:W0:Y:S02]  /*2c2d0*/  LDSM.16.M88.4 R8, [R29+0x6000] ;  /* 0x006000001d08783b */ /* 0x000e240000000200 */
[----:B0-----:R-:W-:Y:S02]  /*2c2e0*/  STL.64 [R1+0xe0], R8 ;  /* 0x0000e00801007387 */ /* 0x001fe40000100a00 */
[----:B------:R-:W-:Y:S02]  /*2c2f0*/  STL.64 [R1+0xe8], R10 ;  /* 0x0000e80a01007387 */ /* 0x000fe40000100a00 */
[----:B------:R-:W-:-:S02]  /*2c300*/  IMAD.MOV.U32 R28, RZ, RZ, R9 ;  /* 0x000000ffff1c7224 */ /* 0x000fc400078e0009 */
[----:B------:R-:W0:Y:S04]  /*2c310*/  LDSM.16.M88.4 R8, [R29+0x7000] ;  /* 0x007000001d08783b */ /* 0x000e280000000200 */
[----:B0-----:R-:W-:Y:S01]  /*2c320*/  STL.64 [R1+0x100], R8 ;  /* 0x0001000801007387 */ /* 0x001fe20000100a00 */
[----:B------:R0:W-:Y:S02]  /*2c330*/  STL.64 [R1+0x108], R10 ;  /* 0x0001080a01007387 */ /* 0x0001e40000100a00 */
[----:B------:R-:W-:Y:S02]  /*2c340*/  IMAD.MOV.U32 R2, RZ, RZ, R8 ;  /* 0x000000ffff027224 */ /* 0x000fe400078e0008 */
[----:B------:R-:W-:Y:S01]  /*2c350*/  IMAD.MOV.U32 R3, RZ, RZ, R9 ;  /* 0x000000ffff037224 */ /* 0x000fe200078e0009 */
[----:B0-----:R-:W2:Y:S01]  /*2c360*/  LDL.LU.64 R10, [R1+0x2268] ;  /* 0x00226800010a7983 */ /* 0x001ea20000300a00 */
[----:B------:R-:W2:Y:S02]  /*2c370*/  LDL.LU.64 R8, [R1+0x2260] ;  /* 0x0022600001087983 */ /* 0x000ea40000300a00 */
[----:B------:R-:W-:Y:S01]  /*2c380*/  STL [R1+0x19b0], R29 ;  /* 0x0019b01d01007387 */ /* 0x000fe20000100800 */
[----:B--2---:R-:W-:Y:S11]  /*2c390*/  HMMA.16816.F32 R8, R4, R18, R8 ;  /* 0x000000120408723c */ /* 0x004ff60000001808 */
[----:B------:R-:W-:Y:S11]  /*2c3a0*/  @!UPT UIADD3 URZ, URZ, URZ, URZ ;  /* 0x0000003f3f3ff290 */ /* 0x000ff6000fffe03f */
[----:B------:R-:W-:Y:S01]  /*2c3b0*/  @!UPT UIADD3 URZ, URZ, URZ, URZ ;  /* 0x0000003f3f3ff290 */ /* 0x000fe2000fffe03f */
[----:B------:R0:W-:Y:S01]  /*2c3c0*/  STL.64 [R1+0x120], R8 ;  /* 0x0001200801007387 */ /* 0x0001e20000100a00 */
[----:B------:R-:W-:Y:S02]  /*2c3d0*/  IMAD.MOV.U32 R26, RZ, RZ, R10 ;  /* 0x000000ffff1a7224 */ /* 0x000fe400078e000a */
[----:B------:R-:W-:Y:S02]  /*2c3e0*/  IMAD.MOV.U32 R27, RZ, RZ, R11 ;  /* 0x000000ffff1b7224 */ /* 0x000fe400078e000b */
[----:B------:R-:W2:Y:S04]  /*2c3f0*/  LDL.LU.64 R10, [R1+0x2258] ;  /* 0x00225800010a7983 */ /* 0x000ea80000300a00 */
[----:B0-----:R-:W2:Y:S01]  /*2c400*/  LDL.LU.64 R8, [R1+0x2250] ;  /* 0x0022500001087983 */ /* 0x001ea20000300a00 */
[----:B------:R0:W-:Y:S02]  /*2c410*/  STL.64 [R1+0x2248], R18 ;  /* 0x0022481201007387 */ /* 0x0001e40000100a00 */
[----:B------:R-:W3:Y:S02]  /*2c420*/  LDL.LU R16, [R1+0x1c0] ;  /* 0x0001c00001107983 */ /* 0x000ee40000300800 */
[----:B------:R-:W3:Y:S01]  /*2c430*/  LDL.LU R17, [R1+0x1c4] ;  /* 0x0001c40001117983 */ /* 0x000ee20000300800 */
[----:B0-----:R-:W3:Y:S01]  /*2c440*/  LDL.LU R18, [R1+0x1c8] ;  /* 0x0001c80001127983 */ /* 0x001ee20000300800 */
[----:B------:R-:W3:Y:S02]  /*2c450*/  LDL.LU R19, [R1+0x1cc] ;  /* 0x0001cc0001137983 */ /* 0x000ee40000300800 */
[----:B------:R-:W-:Y:S02]  /*2c460*/  STL [R1+0x2028], R26 ;  /* 0x0020281a01007387 */ /* 0x000fe40000100800 */
[----:B------:R4:W-:Y:S01]  /*2c470*/  STL [R1+0x20d0], R27 ;  /* 0x0020d01b01007387 */ /* 0x0009e20000100800 */
[----:B------:R-:W-:Y:S01]  /*2c480*/  STL.64 [R1+0x20c8], R24 ;  /* 0x0020c81801007387 */ /* 0x000fe20000100a00 */
[----:B------:R-:W-:Y:S02]  /*2c490*/  STL.64 [R1+0x2078], R22 ;  /* 0x0020781601007387 */ /* 0x000fe40000100a00 */
[----:B------:R-:W-:Y:S02]  /*2c4a0*/  STL.64 [R1+0x2070], R20 ;  /* 0x0020701401007387 */ /* 0x000fe40000100a00 */
[----:B----4-:R-:W-:-:S02]  /*2c4b0*/  IMAD.MOV.U32 R27, RZ, RZ, R15 ;  /* 0x000000ffff1b7224 */ /* 0x010fc400078e000f */
[----:B------:R-:W-:Y:S01]  /*2c4c0*/  IMAD.MOV.U32 R29, RZ, RZ, R14 ;  /* 0x000000ffff1d7224 */ /* 0x000fe200078e000e */
[----:B---3--:R-:W-:Y:S11]  /*2c4d0*/  HMMA.16816.F32 R4, R4, R14, R16 ;  /* 0x0000000e0404723c */ /* 0x008ff60000001810 */
[----:B------:R-:W-:Y:S11]  /*2c4e0*/  @!UPT UIADD3 URZ, URZ, URZ, URZ ;  /* 0x0000003f3f3ff290 */ /* 0x000ff6000fffe03f */
[----:B------:R-:W-:Y:S01]  /*2c4f0*/  @!UPT UIADD3 URZ, URZ, URZ, URZ ;  /* 0x0000003f3f3ff290 */ /* 0x000fe2000fffe03f */
[----:B------:R-:W-:Y:S01]  /*2c500*/  STL.64 [R1+0x110], R4 ;  /* 0x0001100401007387 */ /* 0x000fe20000100a00 */
[----:B------:R-:W-:Y:S02]  /*2c510*/  STL.64 [R1+0x118], R6 ;  /* 0x0001180601007387 */ /* 0x000fe40000100a00 */
[----:B------:R-:W-:Y:S02]  /*2c520*/  STL [R1+0x2208], R27 ;  /* 0x0022081b01007387 */ /* 0x000fe40000100800 */
[----:B------:R-:W3:Y:S01]  /*2c530*/  LDL.LU R12, [R1+0x240] ;  /* 0x00024000010c7983 */ /* 0x000ee20000300800 */
[----:B------:R-:W3:Y:S01]  /*2c540*/  LDL.LU R13, [R1+0x244] ;  /* 0x00024400010d7983 */ /* 0x000ee20000300800 */
[----:B------:R-:W4:Y:S02]  /*2c550*/  LDL.LU R14, [R1+0x248] ;  /* 0x00024800010e7983 */ /* 0x000f240000300800 */
[----:B------:R-:W4:Y:S01]  /*2c560*/  LDL.LU R15, [R1+0x24c] ;  /* 0x00024c00010f7983 */ /* 0x000f220000300800 */
[----:B------:R-:W0:Y:S04]  /*2c570*/  LDSM.16.MT88.4 R4, [R0+0x9000] ;  /* 0x009000000004783b */ /* 0x000e280000004200 */
[----:B----4-:R-:W-:Y:S01]  /*2c580*/  STL.64 [R1+0x21b8], R14 ;  /* 0x0021b80e01007387 */ /* 0x010fe20000100a00 */
[----:B---3--:R1:W-:Y:S03]  /*2c590*/  STL.64 [R1+0x21b0], R12 ;  /* 0x0021b00c01007387 */ /* 0x0083e60000100a00 */
[----:B-1----:R-:W3:Y:S01]  /*2c5a0*/  LDL.LU R12, [R1+0x270] ;  /* 0x00027000010c7983 */ /* 0x002ee20000300800 */
[----:B------:R-:W3:Y:S02]  /*2c5b0*/  LDL.LU R13, [R1+0x274] ;  /* 0x00027400010d7983 */ /* 0x000ee40000300800 */
[----:B------:R-:W4:Y:S02]  /*2c5c0*/  LDL.LU R14, [R1+0x278] ;  /* 0x00027800010e7983 */ /* 0x000f240000300800 */
[----:B------:R-:W4:Y:S01]  /*2c5d0*/  LDL.LU R15, [R1+0x27c] ;  /* 0x00027c00010f7983 */ /* 0x000f220000300800 */
[----:B------:R-:W2:Y:S01]  /*2c5e0*/  LDL.LU R20, [R1+0x1e0] ;  /* 0x0001e00001147983 */ /* 0x000ea20000300800 */
[----:B------:R-:W2:Y:S02]  /*2c5f0*/  LDL.LU R21, [R1+0x1e4] ;  /* 0x0001e40001157983 */ /* 0x000ea40000300800 */
[----:B------:R-:W2:Y:S02]  /*2c600*/  LDL.LU R22, [R1+0x1e8] ;  /* 0x0001e80001167983 */ /* 0x000ea40000300800 */
[----:B------:R-:W2:Y:S01]  /*2c610*/  LDL.LU R23, [R1+0x1ec] ;  /* 0x0001ec0001177983 */ /* 0x000ea20000300800 */
[----:B------:R-:W3:Y:S01]  /*2c620*/  LDL.LU R16, [R1+0x1d0] ;  /* 0x0001d00001107983 */ /* 0x000ee20000300800 */
[----:B------:R-:W3:Y:S02]  /*2c630*/  LDL.LU R17, [R1+0x1d4] ;  /* 0x0001d40001117983 */ /* 0x000ee40000300800 */
[----:B------:R-:W3:Y:S02]  /*2c640*/  LDL.LU R18, [R1+0x1d8] ;  /* 0x0001d80001127983 */ /* 0x000ee40000300800 */
[----:B------:R-:W3:Y:S01]  /*2c650*/  LDL.LU R19, [R1+0x1dc] ;  /* 0x0001dc0001137983 */ /* 0x000ee20000300800 */
[----:B--2---:R1:W-:Y:S01]  /*2c660*/  STL.64 [R1+0x2240], R22 ;  /* 0x0022401601007387 */ /* 0x0043e20000100a00 */
[----:B------:R-:W-:Y:S03]  /*2c670*/  STL.64 [R1+0x2238], R20 ;  /* 0x0022381401007387 */ /* 0x000fe60000100a00 */
[----:B-1----:R-:W2:Y:S01]  /*2c680*/  LDL.LU.64 R22, [R1+0xa8] ;  /* 0x0000a80001167983 */ /* 0x002ea20000300a00 */
[----:B------:R-:W2:Y:S02]  /*2c690*/  LDL.LU R24, [R1+0x200] ;  /* 0x0002000001187983 */ /* 0x000ea40000300800 */
[----:B------:R-:W2:Y:S02]  /*2c6a0*/  LDL.LU R25, [R1+0x204] ;  /* 0x0002040001197983 */ /* 0x000ea40000300800 */
[----:B------:R-:W2:Y:S01]  /*2c6b0*/  LDL.LU R26, [R1+0x208] ;  /* 0x00020800011a7983 */ /* 0x000ea20000300800 */
[----:B------:R-:W2:Y:S04]  /*2c6c0*/  LDL.LU R27, [R1+0x20c] ;  /* 0x00020c00011b7983 */ /* 0x000ea80000300800 */
[----:B--2---:R-:W-:Y:S01]  /*2c6d0*/  STL.64 [R1+0x2220], R26 ;  /* 0x0022201a01007387 */ /* 0x004fe20000100a00 */
[----:B------:R1:W-:Y:S03]  /*2c6e0*/  STL.64 [R1+0x2218], R24 ;  /* 0x0022181801007387 */ /* 0x0003e60000100a00 */
[----:B-1----:R-:W2:Y:S01]  /*2c6f0*/  LDL.LU R24, [R1+0x1f0] ;  /* 0x0001f00001187983 */ /* 0x002ea20000300800 */
[----:B------:R-:W2:Y:S02]  /*2c700*/  LDL.LU R25, [R1+0x1f4] ;  /* 0x0001f40001197983 */ /* 0x000ea40000300800 */
[----:B------:R-:W2:Y:S02]  /*2c710*/  LDL.LU R26, [R1+0x1f8] ;  /* 0x0001f800011a7983 */ /* 0x000ea40000300800 */
[----:B------:R-:W2:Y:S02]  /*2c720*/  LDL.LU R27, [R1+0x1fc] ;  /* 0x0001fc00011b7983 */ /* 0x000ea40000300800 */
[----:B--2---:R1:W-:Y:S01]  /*2c730*/  STL.64 [R1+0x2230], R26 ;  /* 0x0022301a01007387 */ /* 0x0043e20000100a00 */
[----:B------:R-:W-:Y:S03]  /*2c740*/  STL.64 [R1+0x2228], R24 ;  /* 0x0022281801007387 */ /* 0x000fe60000100a00 */
[----:B-1----:R-:W2:Y:S01]  /*2c750*/  LDL.LU.64 R26, [R1+0x98] ;  /* 0x00009800011a7983 */ /* 0x002ea20000300a00 */
[----:B----4-:R1:W-:Y:S02]  /*2c760*/  STL.64 [R1+0x21c8], R14 ;  /* 0x0021c80e01007387 */ /* 0x0103e40000100a00 */
[----:B---3--:R3:W-:Y:S01]  /*2c770*/  STL.64 [R1+0x21c0], R12 ;  /* 0x0021c00c01007387 */ /* 0x0087e20000100a00 */
[----:B-1----:R-:W4:Y:S01]  /*2c780*/  LDL.LU.64 R14, [R1+0x58] ;  /* 0x00005800010e7983 */ /* 0x002f220000300a00 */
[----:B------:R-:W-:Y:S03]  /*2c790*/  HMMA.16816.F32 R16, R8, R22, R16 ;  /* 0x000000160810723c */ /* 0x000fe60000001810 */
[----:B----4-:R1:W-:Y:S01]  /*2c7a0*/  STL.64 [R1+0x21e0], R14 ;  /* 0x0021e00e01007387 */ /* 0x0103e20000100a00 */
[----:B---3--:R-:W3:Y:S02]  /*2c7b0*/  LDL.LU R12, [R1+0x210] ;  /* 0x00021000010c7983 */ /* 0x008ee40000300800 */
[----:B------:R-:W3:Y:S01]  /*2c7c0*/  LDL.LU R13, [R1+0x214] ;  /* 0x00021400010d7983 */ /* 0x000ee20000300800 */
[----:B-1----:R-:W4:Y:S01]  /*2c7d0*/  LDL.LU R14, [R1+0x218] ;  /* 0x00021800010e7983 */ /* 0x002f220000300800 */
[----:B------:R-:W4:Y:S03]  /*2c7e0*/  LDL.LU R15, [R1+0x21c] ;  /* 0x00021c00010f7983 */ /* 0x000f260000300800 */
[----:B----4-:R1:W-:Y:S01]  /*2c7f0*/  STL.64 [R1+0x2200], R14 ;  /* 0x0022000e01007387 */ /* 0x0103e20000100a00 */
[----:B---3--:R-:W-:Y:S03]  /*2c800*/  STL.64 [R1+0x21f8], R12 ;  /* 0x0021f80c01007387 */ /* 0x008fe60000100a00 */
[----:B-1----:R-:W3:Y:S01]  /*2c810*/  LDL.LU.64 R14, [R1+0x78] ;  /* 0x00007800010e7983 */ /* 0x002ee20000300a00 */
[----:B0-----:R0:W-:Y:S02]  /*2c820*/  STL.64 [R1+0x1ff0], R6 ;  /* 0x001ff00601007387 */ /* 0x0011e40000100a00 */
[----:B------:R-:W-:Y:S01]  /*2c830*/  STL.64 [R1+0x1fe8], R4 ;  /* 0x001fe80401007387 */ /* 0x000fe20000100a00 */
[----:B0-----:R-:W4:Y:S01]  /*2c840*/  LDL.LU.64 R6, [R1+0x88] ;  /* 0x0000880001067983 */ /* 0x001f220000300a00 */
[----:B------:R0:W-:Y:S03]  /*2c850*/  STL [R1+0x1f74], R0 ;  /* 0x001f740001007387 */ /* 0x0001e60000100800 */
[----:B------:R1:W-:Y:S02]  /*2c860*/  STL.64 [R1+0xf0], R16 ;  /* 0x0000f01001007387 */ /* 0x0003e40000100a00 */
[----:B------:R2:W-:Y:S02]  /*2c870*/  STL.64 [R1+0xf8], R18 ;  /* 0x0000f81201007387 */ /* 0x0005e40000100a00 */
[----:B0-----:R-:W-:-:S02]  /*2c880*/  IMAD.MOV.U32 R0, RZ, RZ, R23 ;  /* 0x000000ffff007224 */ /* 0x001fc400078e0017 */
[----:B-1----:R-:W-:Y:S01]  /*2c890*/  IMAD.MOV.U32 R16, RZ, RZ, R22 ;  /* 0x000000ffff107224 */ /* 0x002fe200078e0016 */
[----:B--2---:R-:W2:Y:S01]  /*2c8a0*/  LDL.LU.64 R18, [R1+0x2248] ;  /* 0x0022480001127983 */ /* 0x004ea20000300a00 */
[----:B------:R-:W2:Y:S02]  /*2c8b0*/  LDL.LU.64 R22, [R1+0x2240] ;  /* 0x0022400001167983 */ /* 0x000ea40000300a00 */
[----:B------:R-:W2:Y:S02]  /*2c8c0*/  LDL.LU.64 R20, [R1+0x2238] ;  /* 0x0022380001147983 */ /* 0x000ea40000300a00 */
[----:B------:R-:W-:Y:S01]  /*2c8d0*/  IMAD.MOV.U32 R17, RZ, RZ, R27 ;  /* 0x000000ffff117224 */ /* 0x000fe200078e001b */
[C---:B--2---:R-:W-:Y:S11]  /*2c8e0*/  HMMA.16816.F32 R20, R8.reuse, R26, R20 ;  /* 0x0000001a0814723c */ /* 0x044ff60000001814 */
[----:B------:R-:W-:Y:S11]  /*2c8f0*/  @!UPT UIADD3 URZ, URZ, URZ, URZ ;  /* 0x0000003f3f3ff290 */ /* 0x000ff6000fffe03f */
[----:B------:R-:W-:Y:S01]  /*2c900*/  @!UPT UIADD3 URZ, URZ, URZ, URZ ;  /* 0x0000003f3f3ff290 */ /* 0x000fe2000fffe03f */
[----:B------:R0:W-:Y:S01]  /*2c910*/  STL.64 [R1+0xd0], R20 ;  /* 0x0000d01401007387 */ /* 0x0001e20000100a00 */
[----:B------:R-:W-:Y:S02]  /*2c920*/  STL.64 [R1+0xd8], R22 ;  /* 0x0000d81601007387 */ /* 0x000fe40000100a00 */
[----:B0-----:R-:W-:Y:S02]  /*2c930*/  IMAD.MOV.U32 R20, RZ, RZ, R26 ;  /* 0x000000ffff147224 */ /* 0x001fe400078e001a */
[----:B------:R-:W4:Y:S01]  /*2c940*/  LDL.LU.64 R26, [R1+0x2230] ;  /* 0x00223000011a7983 */ /* 0x000f220000300a00 */
[----:B------:R-:W4:Y:S02]  /*2c950*/  LDL.LU.64 R24, [R1+0x2228] ;  /* 0x0022280001187983 */ /* 0x000f240000300a00 */
[----:B------:R-:W-:Y:S02]  /*2c960*/  STL.64 [R1+0x21d8], R18 ;  /* 0x0021d81201007387 */ /* 0x000fe40000100a00 */
[----:B------:R0:W-:Y:S02]  /*2c970*/  STL.64 [R1+0x21d0], R16 ;  /* 0x0021d01001007387 */ /* 0x0001e40000100a00 */
[----:B0-----:R-:W2:Y:S01]  /*2c980*/  LDL.LU R16, [R1+0x250] ;  /* 0x0002500001107983 */ /* 0x001ea20000300800 */
[----:B------:R-:W2:Y:S02]  /*2c990*/  LDL.LU R17, [R1+0x254] ;  /* 0x0002540001117983 */ /* 0x000ea40000300800 */
[----:B------:R-:W2:Y:S02]  /*2c9a0*/  LDL.LU R18, [R1+0x258] ;  /* 0x0002580001127983 */ /* 0x000ea40000300800 */
[----:B------:R-:W2:Y:S01]  /*2c9b0*/  LDL.LU R19, [R1+0x25c] ;  /* 0x00025c0001137983 */ /* 0x000ea20000300800 */
[C---:B----4-:R-:W-:Y:S01]  /*2c9c0*/  HMMA.16816.F32 R24, R8.reuse, R6, R24 ;  /* 0x000000060818723c */ /* 0x050fe20000001818 */
[----:B--2---:R0:W-:Y:S01]  /*2c9d0*/  STL.64 [R1+0x21f0], R18 ;  /* 0x0021f01201007387 */ /* 0x0041e20000100a00 */
[----:B------:R-:W-:Y:S03]  /*2c9e0*/  STL.64 [R1+0x21e8], R16 ;  /* 0x0021e81001007387 */ /* 0x000fe60000100a00 */
[----:B0-----:R-:W2:Y:S11]  /*2c9f0*/  LDL.LU.64 R18, [R1+0x68] ;  /* 0x0000680001127983 */ /* 0x001eb60000300a00 */
[----:B------:R-:W-:Y:S07]  /*2ca00*/  @!UPT UIADD3 URZ, URZ, URZ, URZ ;  /* 0x0000003f3f3ff290 */ /* 0x000fee000fffe03f */
[----:B------:R-:W-:Y:S02]  /*2ca10*/  STL.64 [R1+0x160], R24 ;  /* 0x0001601801007387 */ /* 0x000fe40000100a00 */
[----:B------:R0:W-:Y:S02]  /*2ca20*/  STL.64 [R1+0x168], R26 ;  /* 0x0001681a01007387 */ /* 0x0001e40000100a00 */
[----:B0-----:R-:W4:Y:S01]  /*2ca30*/  LDL.LU.64 R26, [R1+0x2220] ;  /* 0x00222000011a7983 */ /* 0x001f220000300a00 */
[----:B------:R-:W4:Y:S02]  /*2ca40*/  LDL.LU.64 R24, [R1+0x2218] ;  /* 0x0022180001187983 */ /* 0x000f240000300a00 */
[----:B------:R-:W-:Y:S02]  /*2ca50*/  IMAD.MOV.U32 R4, RZ, RZ, R2 ;  /* 0x000000ffff047224 */ /* 0x000fe400078e0002 */
[----:B------:R-:W-:Y:S01]  /*2ca60*/  IMAD.MOV.U32 R5, RZ, RZ, R3 ;  /* 0x000000ffff057224 */ /* 0x000fe200078e0003 */
[----:B------:R-:W2:Y:S01]  /*2ca70*/  LDL.LU R2, [R1+0x2210] ;  /* 0x0022100001027983 */ /* 0x000ea20000300800 */
[----:B------:R-:W2:Y:S02]  /*2ca80*/  LDL.LU R3, [R1+0x220c] ;  /* 0x00220c0001037983 */ /* 0x000ea40000300800 */
[----:B---3--:R-:W-:Y:S01]  /*2ca90*/  IMAD.MOV.U32 R23, RZ, RZ, R15 ;  /* 0x000000ffff177224 */ /* 0x008fe200078e000f */
[----:B----4-:R-:W-:Y:S11]  /*2caa0*/  HMMA.16816.F32 R24, R8, R14, R24 ;  /* 0x0000000e0818723c */ /* 0x010ff60000001818 */
[----:B------:R-:W-:Y:S11]  /*2cab0*/  @!UPT UIADD3 URZ, URZ, URZ, URZ ;  /* 0x0000003f3f3ff290 */ /* 0x000ff6000fffe03f */
[----:B------:R-:W-:Y:S01]  /*2cac0*/  @!UPT UIADD3 URZ, URZ, URZ, URZ ;  /* 0x0000003f3f3ff290 */ /* 0x000fe2000fffe03f */
[----:B------:R0:W-:Y:S01]  /*2cad0*/  STL.64 [R1+0x170], R24 ;  /* 0x0001701801007387 */ /* 0x0001e20000100a00 */
[----:B------:R1:W-:Y:S02]  /*2cae0*/  STL.64 [R1+0x178], R26 ;  /* 0x0001781a01007387 */ /* 0x0003e40000100a00 */
[----:B0-----:R-:W-:Y:S01]  /*2caf0*/  IMAD.MOV.U32 R24, RZ, RZ, R14 ;  /* 0x000000ffff187224 */ /* 0x001fe200078e000e */
[----:B-1----:R-:W3:Y:S01]  /*2cb00*/  LDL.LU R27, [R1+0x2208] ;  /* 0x00220800011b7983 */ /* 0x002ee20000300800 */
[----:B------:R-:W4:Y:S02]  /*2cb10*/  LDL.LU.64 R14, [R1+0x2200] ;  /* 0x00220000010e7983 */ /* 0x000f240000300a00 */
[----:B------:R-:W4:Y:S02]  /*2cb20*/  LDL.LU.64 R12, [R1+0x21f8] ;  /* 0x0021f800010c7983 */ /* 0x000f240000300a00 */
[----:B--2---:R-:W-:Y:S02]  /*2cb30*/  IMAD.MOV.U32 R26, RZ, RZ, R18 ;  /* 0x000000ffff1a7224 */ /* 0x004fe400078e0012 */
[----:B------:R-:W-:-:S02]  /*2cb40*/  IMAD.MOV.U32 R25, RZ, RZ, R19 ;  /* 0x000000ffff197224 */ /* 0x000fc400078e0013 */
[----:B------:R-:W-:Y:S02]  /*2cb50*/  IMAD.MOV.U32 R22, RZ, RZ, R6 ;  /* 0x000000ffff167224 */ /* 0x000fe400078e0006 */
[----:B------:R-:W-:Y:S01]  /*2cb60*/  IMAD.MOV.U32 R21, RZ, RZ, R7 ;  /* 0x000000ffff157224 */ /* 0x000fe200078e0007 */
[C---:B----4-:R-:W-:Y:S01]  /*2cb70*/  HMMA.16816.F32 R12, R8.reuse, R18, R12 ;  /* 0x00000012080c723c */ /* 0x050fe2000000180c */
[----:B------:R-:W2:Y:S01]  /*2cb80*/  LDL.LU.64 R18, [R1+0x21f0] ;  /* 0x0021f00001127983 */ /* 0x000ea20000300a00 */
[----:B------:R-:W2:Y:S11]  /*2cb90*/  LDL.LU.64 R16, [R1+0x21e8] ;  /* 0x0021e80001107983 */ /* 0x000eb60000300a00 */
[----:B------:R-:W-:Y:S10]  /*2cba0*/  @!UPT UIADD3 URZ, URZ, URZ, URZ ;  /* 0x0000003f3f3ff290 */ /* 0x000ff4000fffe03f */
[----:B------:R-:W-:Y:S01]  /*2cbb0*/  STL.64 [R1+0x1d0], R12 ;  /* 0x0001d00c01007387 */ /* 0x000fe20000100a00 */
[----:B------:R-:W-:Y:S02]  /*2cbc0*/  IMAD.MOV.U32 R7, RZ, RZ, R14 ;  /* 0x000000ffff077224 */ /* 0x000fe400078e000e */
[----:B------:R-:W-:Y:S02]  /*2cbd0*/  IMAD.MOV.U32 R6, RZ, RZ, R15 ;  /* 0x000000ffff067224 */ /* 0x000fe400078e000f */
[----:B------:R-:W2:Y:S03]  /*2cbe0*/  LDL.LU.64 R14, [R1+0x21e0] ;  /* 0x0021e000010e7983 */ /* 0x000ea60000300a00 */
[----:B------:R-:W-:Y:S02]  /*2cbf0*/  STL.64 [R1+0x2088], R6 ;  /* 0x0020880601007387 */ /* 0x000fe40000100a00 */
[----:B------:R0:W-:Y:S01]  /*2cc00*/  STL.64 [R1+0x2080], R4 ;  /* 0x0020800401007387 */ /* 0x0001e20000100a00 */
[----:B--2---:R-:W-:Y:S01]  /*2cc10*/  HMMA.16816.F32 R16, R8, R14, R16 ;  /* 0x0000000e0810723c */ /* 0x004fe20000001810 */
[----:B0-----:R-:W-:-:S02]  /*2cc20*/  IMAD.MOV.U32 R5, RZ, RZ, R14 ;  /* 0x000000ffff057224 */ /* 0x001fc400078e000e */
[----:B------:R-:W-:Y:S11]  /*2cc30*/  IMAD.MOV.U32 R4, RZ, RZ, R15 ;  /* 0x000000ffff047224 */ /* 0x000ff600078e000f */
[----:B------:R-:W-:Y:S09]  /*2cc40*/  @!UPT UIADD3 URZ, URZ, URZ, URZ ;  /* 0x0000003f3f3ff290 */ /* 0x000ff2000fffe03f */
[----:B------:R-:W-:Y:S01]  /*2cc50*/  STL.64 [R1+0x1f0], R16 ;  /* 0x0001f01001007387 */ /* 0x000fe20000100a00 */
[----:B------:R0:W-:Y:S03]  /*2cc60*/  STL.64 [R1+0x1f8], R18 ;  /* 0x0001f81201007387 */ /* 0x0001e60000100a00 */
[----:B0-----:R-:W2:Y:S01]  /*2cc70*/  LDL.LU.64 R18, [R1+0x21d8] ;  /* 0x0021d80001127983 */ /* 0x001ea20000300a00 */
[----:B------:R-:W4:Y:S02]  /*2cc80*/  LDL.LU.64 R16, [R1+0x21d0] ;  /* 0x0021d00001107983 */ /* 0x000f240000300a00 */
[----:B------:R-:W2:Y:S02]  /*2cc90*/  LDL.LU.64 R14, [R1+0x21c8] ;  /* 0x0021c800010e7983 */ /* 0x000ea40000300a00 */
[----:B------:R-:W2:Y:S02]  /*2cca0*/  LDL.LU.64 R12, [R1+0x21c0] ;  /* 0x0021c000010c7983 */ /* 0x000ea40000300a00 */
[----:B------:R-:W-:-:S02]  /*2ccb0*/  IMAD.MOV.U32 R6, RZ, RZ, R29 ;  /* 0x000000ffff067224 */ /* 0x000fc400078e001d */
[----:B------:R-:W3:Y:S01]  /*2ccc0*/  LDL R29, [R1+0x10e0] ;  /* 0x0010e000011d7983 */ /* 0x000ee20000100800 */
[----:B--2---:R-:W-:Y:S11]  /*2ccd0*/  HMMA.16816.F32 R12, R8, R18, R12 ;  /* 0x00000012080c723c */ /* 0x004ff6000000180c */
[----:B------:R-:W-:Y:S11]  /*2cce0*/  @!UPT UIADD3 URZ, URZ, URZ, URZ ;  /* 0x0000003f3f3ff290 */ /* 0x000ff6000fffe03f */
[----:B------:R-:W-:Y:S01]  /*2ccf0*/  @!UPT UIADD3 URZ, URZ, URZ, URZ ;  /* 0x0000003f3f3ff290 */ /* 0x000fe2000fffe03f */
[----:B------:R-:W-:Y:S01]  /*2cd00*/  STL.64 [R1+0x370], R12 ;  /* 0x0003700c01007387 */ /* 0x000fe20000100a00 */
[----:B------:R0:W-:Y:S03]  /*2cd10*/  STL.64 [R1+0x378], R14 ;  /* 0x0003780e01007387 */ /* 0x0001e60000100a00 */
[----:B0-----:R-:W2:Y:S01]  /*2cd20*/  LDL.LU.64 R14, [R1+0x21b8] ;  /* 0x0021b800010e7983 */ /* 0x001ea20000300a00 */
[----:B------:R-:W2:Y:S02]  /*2cd30*/  LDL.LU.64 R12, [R1+0x21b0] ;  /* 0x0021b000010c7983 */ /* 0x000ea40000300a00 */
[----:B---3--:R-:W-:Y:S02]  /*2cd40*/  IMAD.MOV.U32 R7, RZ, RZ, R27 ;  /* 0x000000ffff077224 */ /* 0x008fe400078e001b */
[----:B------:R0:W-:Y:S02]  /*2cd50*/  STL.64 [R1+0x2110], R18 ;  /* 0x0021101201007387 */ /* 0x0001e40000100a00 */
[----:B0-----:R-:W-:-:S02]  /*2cd60*/  IMAD.MOV.U32 R18, RZ, RZ, R5 ;  /* 0x000000ffff127224 */ /* 0x001fc400078e0005 */
[----:B------:R-:W-:-:S05]  /*2cd70*/  IMAD.MOV.U32 R19, RZ, RZ, R4 ;  /* 0x000000ffff137224 */ /* 0x000fca00078e0004 */
[----:B------:R0:W-:Y:S02]  /*2cd80*/  STL.64 [R1+0x2128], R18 ;  /* 0x0021281201007387 */ /* 0x0001e40000100a00 */
[----:B0-----:R-:W-:Y:S02]  /*2cd90*/  IMAD.MOV.U32 R18, RZ, RZ, R26 ;  /* 0x000000ffff127224 */ /* 0x001fe400078e001a */
[----:B------:R-:W-:-:S05]  /*2cda0*/  IMAD.MOV.U32 R19, RZ, RZ, R25 ;  /* 0x000000ffff137224 */ /* 0x000fca00078e0019 */
[----:B------:R0:W-:Y:S02]  /*2cdb0*/  STL.64 [R1+0x2140], R18 ;  /* 0x0021401201007387 */ /* 0x0001e40000100a00 */
[----:B0-----:R-:W-:Y:S02]  /*2cdc0*/  IMAD.MOV.U32 R18, RZ, RZ, R24 ;  /* 0x000000ffff127224 */ /* 0x001fe400078e0018 */
[----:B------:R-:W-:Y:S01]  /*2cdd0*/  IMAD.MOV.U32 R19, RZ, RZ, R23 ;  /* 0x000000ffff137224 */ /* 0x000fe200078e0017 */
[----:B--2---:R-:W-:Y:S01]  /*2cde0*/  HMMA.16816.F32 R8, R8, R6, R12 ;  /* 0x000000060808723c */ /* 0x004fe2000000180c */
[----:B------:R-:W2:Y:S01]  /*2cdf0*/  LDL.LU.64 R14, [R1+0x21a8] ;  /* 0x0021a800010e7983 */ /* 0x000ea20000300a00 */
[----:B------:R-:W2:Y:S11]  /*2ce00*/  LDL.LU.64 R12, [R1+0x21a0] ;  /* 0x0021a000010c7983 */ /* 0x000eb60000300a00 */
[----:B------:R-:W-:Y:S10]  /*2ce10*/  @!UPT UIADD3 URZ, URZ, URZ, URZ ;  /* 0x0000003f3f3ff290 */ /* 0x000ff4000fffe03f */
[----:B------:R-:W-:Y:S01]  /*2ce20*/  STL.64 [R1+0x360], R8 ;  /* 0x0003600801007387 */ /* 0x000fe20000100a00 */
[----:B------:R-:W-:Y:S02]  /*2ce30*/  STL.64 [R1+0x368], R10 ;  /* 0x0003680a01007387 */ /* 0x000fe40000100a00 */
[----:B------:R-:W-:Y:S02]  /*2ce40*/  STL.64 [R1+0x2158], R18 ;  /* 0x0021581201007387 */ /* 0x000fe40000100a00 */
[----:B------:R0:W-:Y:S01]  /*2ce50*/  STL.64 [R1+0x2108], R6 ;  /* 0x0021080601007387 */ /* 0x0001e20000100a00 */
[----:B------:R-:W3:Y:S01]  /*2ce60*/  LDL.LU R4, [R1+0x340] ;  /* 0x0003400001047983 */ /* 0x000ee20000300800 */
[----:B------:R-:W3:Y:S03]  /*2ce70*/  LDL.LU R5, [R1+0x344] ;  /* 0x0003440001057983 */ /* 0x000ee60000300800 */
[----:B0-----:R-:W2:Y:S01]  /*2ce80*/  LDL.LU R6, [R1+0x348] ;  /* 0x0003480001067983 */ /* 0x001ea20000300800 */
[----:B------:R-:W2:Y:S02]  /*2ce90*/  LDL.LU R7, [R1+0x34c] ;  /* 0x00034c0001077983 */ /* 0x000ea40000300800 */
[----:B------:R-:W-:-:S02]  /*2cea0*/  IMAD.MOV.U32 R18, RZ, RZ, R22 ;  /* 0x000000ffff127224 */ /* 0x000fc400078e0016 */
[----:B------:R-:W-:-:S05]  /*2ceb0*/  IMAD.MOV.U32 R19, RZ, RZ, R21 ;  /* 0x000000ffff137224 */ /* 0x000fca00078e0015 */
[----:B------:R0:W-:Y:S02]  /*2cec0*/  STL.64 [R1+0x2170], R18 ;  /* 0x0021701201007387 */ /* 0x0001e40000100a00 */
[----:B0-----:R-:W-:Y:S02]  /*2ced0*/  IMAD.MOV.U32 R18, RZ, RZ, R20 ;  /* 0x000000ffff127224 */ /* 0x001fe400078e0014 */
[----:B----4-:R-:W-:-:S05]  /*2cee0*/  IMAD.MOV.U32 R19, RZ, RZ, R17 ;  /* 0x000000ffff137224 */ /* 0x010fca00078e0011 */
[----:B------:R-:W-:Y:S04]  /*2cef0*/  STL.64 [R1+0x2188], R18 ;  /* 0x0021881201007387 */ /* 0x000fe80000100a00 */
[----:B--2---:R-:W-:Y:S01]  /*2cf00*/  STL.64 [R1+0x2120], R6 ;  /* 0x0021200601007387 */ /* 0x004fe20000100a00 */
[----:B---3--:R0:W-:Y:S03]  /*2cf10*/  STL.64 [R1+0x2118], R4 ;  /* 0x0021180401007387 */ /* 0x0081e60000100a00 */
[----:B0-----:R-:W2:Y:S01]  /*2cf20*/  LDL.LU R4, [R1+0x2c0] ;  /* 0x0002c00001047983 */ /* 0x001ea20000300800 */
[----:B------:R-:W2:Y:S02]  /*2cf30*/  LDL.LU R5, [R1+0x2c4] ;  /* 0x0002c40001057983 */ /* 0x000ea40000300800 */
[----:B------:R-:W3:Y:S02]  /*2cf40*/  LDL.LU R6, [R1+0x2c8] ;  /* 0x0002c80001067983 */ /* 0x000ee40000300800 */
[----:B------:R-:W3:Y:S02]  /*2cf50*/  LDL.LU R7, [R1+0x2cc] ;  /* 0x0002cc0001077983 */ /* 0x000ee40000300800 */
[----:B---3--:R-:W-:Y:S01]  /*2cf60*/  STL.64 [R1+0x2138], R6 ;  /* 0x0021380601007387 */ /* 0x008fe20000100a00 */
[----:B--2---:R0:W-:Y:S03]  /*2cf70*/  STL.64 [R1+0x2130], R4 ;  /* 0x0021300401007387 */ /* 0x0041e60000100a00 */
        /* <DEDUP_REMOVED lines=22> */
[----:B------:R-:W-:-:S02]  /*2d0e0*/  IMAD.MOV.U32 R18, RZ, RZ, R16 ;  /* 0x000000ffff127224 */ /* 0x000fc400078e0010 */
[----:B------:R-:W-:Y:S01]  /*2d0f0*/  IMAD.MOV.U32 R19, RZ, RZ, R0 ;  /* 0x000000ffff137224 */ /* 0x000fe200078e0000 */
[----:B---3--:R-:W-:Y:S01]  /*2d100*/  STL.64 [R1+0x2198], R6 ;  /* 0x0021980601007387 */ /* 0x008fe20000100a00 */
[----:B--2---:R0:W-:Y:S03]  /*2d110*/  STL.64 [R1+0x2190], R4 ;  /* 0x0021900401007387 */ /* 0x0041e60000100a00 */
[----:B0-----:R-:W2:Y:S01]  /*2d120*/  LDL.LU R4, [R1+0x230] ;  /* 0x0002300001047983 */ /* 0x001ea20000300800 */
[----:B------:R-:W2:Y:S02]  /*2d130*/  LDL.LU R5, [R1+0x234] ;  /* 0x0002340001057983 */ /* 0x000ea40000300800 */
[----:B------:R-:W2:Y:S02]  /*2d140*/  LDL.LU R6, [R1+0x238] ;  /* 0x0002380001067983 */ /* 0x000ea40000300800 */
[----:B------:R-:W2:Y:S01]  /*2d150*/  LDL.LU R7, [R1+0x23c] ;  /* 0x00023c0001077983 */ /* 0x000ea20000300800 */
[----:B------:R-:W3:Y:S01]  /*2d160*/  LDL.LU R8, [R1+0x330] ;  /* 0x0003300001087983 */ /* 0x000ee20000300800 */
[----:B------:R-:W3:Y:S02]  /*2d170*/  LDL.LU R9, [R1+0x334] ;  /* 0x0003340001097983 */ /* 0x000ee40000300800 */
[----:B------:R-:W3:Y:S02]  /*2d180*/  LDL.LU R10, [R1+0x338] ;  /* 0x00033800010a7983 */ /* 0x000ee40000300800 */
[----:B------:R-:W3:Y:S01]  /*2d190*/  LDL.LU R11, [R1+0x33c] ;  /* 0x00033c00010b7983 */ /* 0x000ee20000300800 */
[----:B------:R-:W4:Y:S01]  /*2d1a0*/  LDL.LU R20, [R1+0x320] ;  /* 0x0003200001147983 */ /* 0x000f220000300800 */
[----:B------:R-:W4:Y:S02]  /*2d1b0*/  LDL.LU R21, [R1+0x324] ;  /* 0x0003240001157983 */ /* 0x000f240000300800 */
[----:B------:R-:W4:Y:S02]  /*2d1c0*/  LDL.LU R22, [R1+0x328] ;  /* 0x0003280001167983 */ /* 0x000f240000300800 */
[----:B------:R-:W4:Y:S01]  /*2d1d0*/  LDL.LU R23, [R1+0x32c] ;  /* 0x00032c0001177983 */ /* 0x000f220000300800 */
[----:B------:R-:W4:Y:S01]  /*2d1e0*/  LDL.64 R24, [R1+0x20] ;  /* 0x0000200001187983 */ /* 0x000f220000100a00 */
[C---:B--2---:R-:W-:Y:S03]  /*2d1f0*/  HMMA.16816.F32 R16, R12.reuse, R18, R4 ;  /* 0x000000120c10723c */ /* 0x044fe60000001804 */
[----:B------:R-:W2:Y:S01]  /*2d200*/  LDL.LU.64 R6, [R1+0x2198] ;  /* 0x0021980001067983 */ /* 0x000ea20000300a00 */
[----:B------:R-:W2:Y:S11]  /*2d210*/  LDL.LU.64 R4, [R1+0x2190] ;  /* 0x0021900001047983 */ /* 0x000eb60000300a00 */
[----:B------:R-:W-:Y:S08]  /*2d220*/  @!UPT UIADD3 URZ, URZ, URZ, URZ ;  /* 0x0000003f3f3ff290 */ /* 0x000ff0000fffe03f */
        /* <DEDUP_REMOVED lines=8> */
[----:B------:R0:W-:Y:S02]  /*2d2b0*/  STL [R1+0x288], R18 ;  /* 0x0002881201007387 */ /* 0x0001e40000100800 */
[----:B------:R-:W-:Y:S02]  /*2d2c0*/  IMAD.MOV.U32 R0, RZ, RZ, R19 ;  /* 0x000000ffff007224 */ /* 0x000fe400078e0013 */
[----:B0-----:R-:W2:Y:S03]  /*2d2d0*/  LDL.LU.64 R18, [R1+0x2170] ;  /* 0x0021700001127983 */ /* 0x001ea60000300a00 */
[----:B------:R-:W-:Y:S01]  /*2d2e0*/  STL [R1+0x1f78], R0 ;  /* 0x001f780001007387 */ /* 0x000fe20000100800 */
[C---:B--2---:R-:W-:Y:S01]  /*2d2f0*/  HMMA.16816.F32 R16, R12.reuse, R18, R4 ;  /* 0x000000120c10723c */ /* 0x044fe20000001804 */
[----:B------:R-:W2:Y:S01]  /*2d300*/  LDL.LU.64 R6, [R1+0x2168] ;  /* 0x0021680001067983 */ /* 0x000ea20000300a00 */
[----:B------:R-:W2:Y:S11]  /*2d310*/  LDL.LU.64 R4, [R1+0x2160] ;  /* 0x0021600001047983 */ /* 0x000eb60000300a00 */
[----:B------:R-:W-:Y:S10]  /*2d320*/  @!UPT UIADD3 URZ, URZ, URZ, URZ ;  /* 0x0000003f3f3ff290 */ /* 0x000ff4000fffe03f */
        /* <DEDUP_REMOVED lines=26> */
[----:B------:R-:W3:Y:S11]  /*2d4d0*/  LDL.LU.64 R6, [R1+0x2108] ;  /* 0x0021080001067983 */ /* 0x000ef60000300a00 */
[----:B------:R-:W-:Y:S10]  /*2d4e0*/  @!UPT UIADD3 URZ, URZ, URZ, URZ ;  /* 0x0000003f3f3ff290 */ /* 0x000ff4000fffe03f */
[----:B------:R-:W-:Y:S01]  /*2d4f0*/  STL.64 [R1+0x230], R16 ;  /* 0x0002301001007387 */ /* 0x000fe20000100a00 */
[----:B------:R0:W-:Y:S03]  /*2d500*/  STL.64 [R1+0x238], R18 ;  /* 0x0002381201007387 */ /* 0x0001e60000100a00 */
[----:B0-----:R-:W4:Y:S01]  /*2d510*/  LDL.LU.64 R18, [R1+0x2100] ;  /* 0x0021000001127983 */ /* 0x001f220000300a00 */
[----:B------:R-:W4:Y:S01]  /*2d520*/  LDL.LU.64 R16, [R1+0x20f8] ;  /* 0x0020f80001107983 */ /* 0x000f220000300a00 */
[----:B---3--:R-:W-:Y:S02]  /*2d530*/  HMMA.16816.F32 R4, R12, R6, R8 ;  /* 0x000000060c04723c */ /* 0x008fe40000001808 */
[----:B------:R-:W2:Y:S11]  /*2d540*/  LDL.LU R8, [R1+0x150] ;  /* 0x0001500001087983 */ /* 0x000eb60000300800 */
[----:B------:R-:W-:Y:S10]  /*2d550*/  @!UPT UIADD3 URZ, URZ, URZ, URZ ;  /* 0x0000003f3f3ff290 */ /* 0x000ff4000fffe03f */
[----:B------:R-:W-:Y:S01]  /*2d560*/  STL.64 [R1+0x210], R4 ;  /* 0x0002100401007387 */ /* 0x000fe20000100a00 */
[----:B------:R4:W-:Y:S02]  /*2d570*/  STL.64 [R1+0x218], R6 ;  /* 0x0002180601007387 */ /* 0x0009e40000100a00 */
[----:B------:R-:W2:Y:S02]  /*2d580*/  LDL.LU R9, [R1+0x154] ;  /* 0x0001540001097983 */ /* 0x000ea40000300800 */
[----:B------:R-:W3:Y:S01]  /*2d590*/  LDL.LU R10, [R1+0x158] ;  /* 0x00015800010a7983 */ /* 0x000ee20000300800 */
[----:B------:R-:W3:Y:S01]  /*2d5a0*/  LDL.LU R11, [R1+0x15c] ;  /* 0x00015c00010b7983 */ /* 0x000ee20000300800 */
[----:B------:R-:W2:Y:S01]  /*2d5b0*/  LDL.64 R12, [R1+0xb0] ;  /* 0x0000b000010c7983 */ /* 0x000ea20000100a00 */
[----:B----4-:R-:W-:Y:S02]  /*2d5c0*/  HMMA.16816.F32 R4, R16, R24, R20 ;  /* 0x000000181004723c */ /* 0x010fe40000001814 */
[----:B--2---:R-:W-:Y:S01]  /*2d5d0*/  STL.64 [R1+0x20a8], R12 ;  /* 0x0020a80c01007387 */ /* 0x004fe20000100a00 */
[----:B---3--:R-:W-:Y:S02]  /*2d5e0*/  STL.64 [R1+0x2038], R10 ;  /* 0x0020380a01007387 */ /* 0x008fe40000100a00 */
[----:B------:R0:W-:Y:S02]  /*2d5f0*/  STL.64 [R1+0x2030], R8 ;  /* 0x0020300801007387 */ /* 0x0001e40000100a00 */
[----:B0-----:R-:W2:Y:S01]  /*2d600*/  LDL.LU R8, [R1+0x180] ;  /* 0x0001800001087983 */ /* 0x001ea20000300800 */
[----:B------:R-:W2:Y:S02]  /*2d610*/  LDL.LU R9, [R1+0x184] ;  /* 0x0001840001097983 */ /* 0x000ea40000300800 */
[----:B------:R-:W3:Y:S02]  /*2d620*/  LDL.LU R10, [R1+0x188] ;  /* 0x00018800010a7983 */ /* 0x000ee40000300800 */
[----:B------:R-:W3:Y:S01]  /*2d630*/  LDL.LU R11, [R1+0x18c] ;  /* 0x00018c00010b7983 */ /* 0x000ee20000300800 */
[----:B------:R-:W4:Y:S04]  /*2d640*/  LDL R12, [R1+0xc0] ;  /* 0x0000c000010c7983 */ /* 0x000f280000100800 */
[----:B------:R-:W4:Y:S04]  /*2d650*/  LDL R13, [R1+0xc4] ;  /* 0x0000c400010d7983 */ /* 0x000f280000100800 */
[----:B----4-:R-:W-:Y:S01]  /*2d660*/  STL.64 [R1+0x20c0], R12 ;  /* 0x0020c00c01007387 */ /* 0x010fe20000100a00 */
[----:B---3--:R-:W-:Y:S02]  /*2d670*/  STL.64 [R1+0x2048], R10 ;  /* 0x0020480a01007387 */ /* 0x008fe40000100a00 */
[----:B--2---:R0:W-:Y:S02]  /*2d680*/  STL.64 [R1+0x2040], R8 ;  /* 0x0020400801007387 */ /* 0x0041e40000100a00 */
[----:B------:R-:W-:Y:S01]  /*2d690*/  STL.64 [R1+0x220], R4 ;  /* 0x0002200401007387 */ /* 0x000fe20000100a00 */
[----:B------:R-:W-:Y:S01]  /*2d6a0*/  STL.64 [R1+0x228], R6 ;  /* 0x0002280601007387 */ /* 0x000fe20000100a00 */
[----:B0-----:R-:W-:-:S02]  /*2d6b0*/  IMAD.MOV.U32 R8, RZ, RZ, R3 ;  /* 0x000000ffff087224 */ /* 0x001fc400078e0003 */
[----:B------:R-:W-:Y:S02]  /*2d6c0*/  IMAD.MOV.U32 R9, RZ, RZ, R2 ;  /* 0x000000ffff097224 */ /* 0x000fe400078e0002 */
[----:B------:R-:W-:Y:S02]  /*2d6d0*/  IMAD.MOV.U32 R3, RZ, RZ, R24 ;  /* 0x000000ffff037224 */ /* 0x000fe400078e0018 */
[----:B------:R-:W-:Y:S02]  /*2d6e0*/  IMAD.MOV.U32 R2, RZ, RZ, R25 ;  /* 0x000000ffff027224 */ /* 0x000fe400078e0019 */
[----:B------:R-:W2:Y:S04]  /*2d6f0*/  LDL.64 R24, [R1] ;  /* 0x0000000001187983 */ /* 0x000ea80000100a00 */
[----:B--2---:R0:W-:Y:S04]  /*2d700*/  STL.64 [R1+0x20e8], R24 ;  /* 0x0020e81801007387 */ /* 0x0041e80000100a00 */
[----:B0-----:R-:W2:Y:S01]  /*2d710*/  LDL.LU R24, [R1+0x310] ;  /* 0x0003100001187983 */ /* 0x001ea20000300800 */
[----:B------:R-:W2:Y:S02]  /*2d720*/  LDL.LU R25, [R1+0x314] ;  /* 0x0003140001197983 */ /* 0x000ea40000300800 */
[----:B------:R-:W2:Y:S02]  /*2d730*/  LDL.LU R26, [R1+0x318] ;  /* 0x00031800011a7983 */ /* 0x000ea40000300800 */
[----:B------:R-:W2:Y:S01]  /*2d740*/  LDL.LU R27, [R1+0x31c] ;  /* 0x00031c00011b7983 */ /* 0x000ea20000300800 */
[----:B------:R-:W3:Y:S01]  /*2d750*/  LDL.LU R12, [R1+0x2d0] ;  /* 0x0002d000010c7983 */ /* 0x000ee20000300800 */
[----:B------:R-:W3:Y:S02]  /*2d760*/  LDL.LU R13, [R1+0x2d4] ;  /* 0x0002d400010d7983 */ /* 0x000ee40000300800 */
[----:B------:R-:W4:Y:S02]  /*2d770*/  LDL.LU R14, [R1+0x2d8] ;  /* 0x0002d800010e7983 */ /* 0x000f240000300800 */
[----:B------:R-:W4:Y:S02]  /*2d780*/  LDL.LU R15, [R1+0x2dc] ;  /* 0x0002dc00010f7983 */ /* 0x000f240000300800 */
[----:B----4-:R-:W-:Y:S01]  /*2d790*/  STL.64 [R1+0x20e0], R14 ;  /* 0x0020e00e01007387 */ /* 0x010fe20000100a00 */
[----:B---3--:R0:W-:Y:S03]  /*2d7a0*/  STL.64 [R1+0x20d8], R12 ;  /* 0x0020d80c01007387 */ /* 0x0081e60000100a00 */
[----:B0-----:R-:W3:Y:S01]  /*2d7b0*/  LDL.LU R12, [R1+0x300] ;  /* 0x00030000010c7983 */ /* 0x001ee20000300800 */
[----:B------:R-:W3:Y:S02]  /*2d7c0*/  LDL.LU R13, [R1+0x304] ;  /* 0x00030400010d7983 */ /* 0x000ee40000300800 */
[----:B------:R-:W3:Y:S02]  /*2d7d0*/  LDL.LU R14, [R1+0x308] ;  /* 0x00030800010e7983 */ /* 0x000ee40000300800 */
[----:B------:R-:W3:Y:S01]  /*2d7e0*/  LDL.LU R15, [R1+0x30c] ;  /* 0x00030c00010f7983 */ /* 0x000ee20000300800 */
[----:B------:R-:W4:Y:S01]  /*2d7f0*/  LDL R4, [R1+0xe0] ;  /* 0x0000e00001047983 */ /* 0x000f220000100800 */
[----:B------:R-:W-:-:S02]  /*2d800*/  IMAD.MOV.U32 R5, RZ, RZ, R28 ;  /* 0x000000ffff057224 */ /* 0x000fc400078e001c */
[----:B------:R-:W2:Y:S03]  /*2d810*/  LDL.LU R28, [R1+0x20f0] ;  /* 0x0020f000011c7983 */ /* 0x000ea60000300800 */
[----:B----4-:R0:W-:Y:S04]  /*2d820*/  STL.64 [R1+0x20a0], R4 ;  /* 0x0020a00401007387 */ /* 0x0101e80000100a00 */
[----:B0-----:R-:W4:Y:S01]  /*2d830*/  LDL.LU R4, [R1+0x2e0] ;  /* 0x0002e00001047983 */ /* 0x001f220000300800 */
[----:B------:R-:W4:Y:S02]  /*2d840*/  LDL.LU R5, [R1+0x2e4] ;  /* 0x0002e40001057983 */ /* 0x000f240000300800 */
[----:B------:R-:W3:Y:S02]  /*2d850*/  LDL.LU R6, [R1+0x2e8] ;  /* 0x0002e80001067983 */ /* 0x000ee40000300800 */
[----:B------:R-:W3:Y:S01]  /*2d860*/  LDL.LU R7, [R1+0x2ec] ;  /* 0x0002ec0001077983 */ /* 0x000ee20000300800 */
[C---:B--2---:R-:W-:Y:S01]  /*2d870*/  HMMA.16816.F32 R24, R16.reuse, R8, R24 ;  /* 0x000000081018723c */ /* 0x044fe20000001818 */
[----:B---3--:R-:W-:Y:S01]  /*2d880*/  STL.64 [R1+0x20b8], R6 ;  /* 0x0020b80601007387 */ /* 0x008fe20000100a00 */
[----:B----4-:R0:W-:Y:S03]  /*2d890*/  STL.64 [R1+0x20b0], R4 ;  /* 0x0020b00401007387 */ /* 0x0101e60000100a00 */
        /* <DEDUP_REMOVED lines=13> */
[----:B------:R0:W-:Y:S01]  /*2d970*/  STL.64 [R1+0x2a0], R24 ;  /* 0x0002a01801007387 */ /* 0x0001e20000100a00 */
[----:B------:R-:W-:Y:S04]  /*2d980*/  STL.64 [R1+0x2a8], R26 ;  /* 0x0002a81a01007387 */ /* 0x000fe80000100a00 */
[----:B0-----:R-:W4:Y:S01]  /*2d990*/  LDL.LU.64 R24, [R1+0x20e8] ;  /* 0x0020e80001187983 */ /* 0x001f220000300a00 */
[----:B------:R-:W-:Y:S01]  /*2d9a0*/  STL.64 [R1+0x2060], R8 ;  /* 0x0020600801007387 */ /* 0x000fe20000100a00 */
[----:B----4-:R-:W-:Y:S01]  /*2d9b0*/  HMMA.16816.F32 R12, R16, R24, R12 ;  /* 0x00000018100c723c */ /* 0x010fe2000000180c */
[----:B------:R-:W-:-:S02]  /*2d9c0*/  IMAD.MOV.U32 R11, RZ, RZ, R24 ;  /* 0x000000ffff0b7224 */ /* 0x000fc400078e0018 */
[----:B------:R-:W-:Y:S11]  /*2d9d0*/  IMAD.MOV.U32 R10, RZ, RZ, R25 ;  /* 0x000000ffff0a7224 */ /* 0x000ff600078e0019 */
[----:B------:R-:W-:Y:S09]  /*2d9e0*/  @!UPT UIADD3 URZ, URZ, URZ, URZ ;  /* 0x0000003f3f3ff290 */ /* 0x000ff2000fffe03f */
[----:B------:R-:W-:Y:S01]  /*2d9f0*/  STL.64 [R1+0x2c0], R12 ;  /* 0x0002c00c01007387 */ /* 0x000fe20000100a00 */
[----:B------:R0:W-:Y:S03]  /*2da00*/  STL.64 [R1+0x2c8], R14 ;  /* 0x0002c80e01007387 */ /* 0x0001e60000100a00 */
[----:B0-----:R-:W4:Y:S01]  /*2da10*/  LDL.LU.64 R14, [R1+0x20e0] ;  /* 0x0020e000010e7983 */ /* 0x001f220000300a00 */
[----:B------:R-:W4:Y:S02]  /*2da20*/  LDL.LU.64 R12, [R1+0x20d8] ;  /* 0x0020d800010c7983 */ /* 0x000f240000300a00 */
[----:B------:R-:W2:Y:S02]  /*2da30*/  LDL.LU R27, [R1+0x20d0] ;  /* 0x0020d000011b7983 */ /* 0x000ea40000300800 */
[----:B------:R-:W4:Y:S02]  /*2da40*/  LDL.LU.64 R24, [R1+0x20c8] ;  /* 0x0020c80001187983 */ /* 0x000f240000300a00 */
[C---:B----4-:R-:W-:Y:S11]  /*2da50*/  HMMA.16816.F32 R12, R16.reuse, R24, R12 ;  /* 0x00000018100c723c */ /* 0x050ff6000000180c */
[----:B------:R-:W-:Y:S11]  /*2da60*/  @!UPT UIADD3 URZ, URZ, URZ, URZ ;  /* 0x0000003f3f3ff290 */ /* 0x000ff6000fffe03f */
[----:B------:R-:W-:Y:S01]  /*2da70*/  @!UPT UIADD3 URZ, URZ, URZ, URZ ;  /* 0x0000003f3f3ff290 */ /* 0x000fe2000fffe03f */
        /* <DEDUP_REMOVED lines=8> */
[----:B------:R-:W-:Y:S03]  /*2db00*/  STL.64 [R1+0x2f8], R14 ;  /* 0x0002f80e01007387 */ /* 0x000fe60000100a00 */
[----:B0-----:R-:W2:Y:S01]  /*2db10*/  LDL.LU.64 R12, [R1+0x20a8] ;  /* 0x0020a800010c7983 */ /* 0x001ea20000300a00 */
[----:B------:R-:W-:Y:S01]  /*2db20*/  IMAD.MOV.U32 R23, RZ, RZ, R28 ;  /* 0x000000ffff177224 */ /* 0x000fe200078e001c */
[----:B--2---:R-:W-:Y:S11]  /*2db30*/  HMMA.16816.F32 R4, R16, R12, R4 ;  /* 0x0000000c1004723c */ /* 0x004ff60000001804 */
[----:B------:R-:W-:Y:S11]  /*2db40*/  @!UPT UIADD3 URZ, URZ, URZ, URZ ;  /* 0x0000003f3f3ff290 */ /* 0x000ff6000fffe03f */
[----:B------:R-:W-:Y:S01]  /*2db50*/  @!UPT UIADD3 URZ, URZ, URZ, URZ ;  /* 0x0000003f3f3ff290 */ /* 0x000fe2000fffe03f */
[----:B------:R0:W-:Y:S01]  /*2db60*/  STL [R1+0x300], R4 ;  /* 0x0003000401007387 */ /* 0x0001e20000100800 */
[----:B------:R-:W-:-:S03]  /*2db70*/  IMAD.MOV.U32 R28, RZ, RZ, R5 ;  /* 0x000000ffff1c7224 */ /* 0x000fc600078e0005 */
[----:B0-----:R-:W3:Y:S01]  /*2db80*/  LDL.LU.64 R4, [R1+0x20a0] ;  /* 0x0020a00001047983 */ /* 0x001ee20000300a00 */
[----:B------:R-:W-:Y:S02]  /*2db90*/  IMAD.MOV.U32 R8, RZ, RZ, R3 ;  /* 0x000000ffff087224 */ /* 0x000fe400078e0003 */
[----:B------:R-:W-:Y:S02]  /*2dba0*/  IMAD.MOV.U32 R9, RZ, RZ, R2 ;  /* 0x000000ffff097224 */ /* 0x000fe400078e0002 */
[----:B------:R-:W-:Y:S02]  /*2dbb0*/  IMAD.MOV.U32 R3, RZ, RZ, R6 ;  /* 0x000000ffff037224 */ /* 0x000fe400078e0006 */
[----:B------:R-:W-:Y:S02]  /*2dbc0*/  IMAD.MOV.U32 R2, RZ, RZ, R7 ;  /* 0x000000ffff027224 */ /* 0x000fe400078e0007 */
[----:B------:R-:W-:Y:S02]  /*2dbd0*/  IMAD.MOV.U32 R14, RZ, RZ, R13 ;  /* 0x000000ffff0e7224 */ /* 0x000fe400078e000d */
[----:B------:R-:W-:-:S03]  /*2dbe0*/  IMAD.MOV.U32 R26, RZ, RZ, R12 ;  /* 0x000000ffff1a7224 */ /* 0x000fc600078e000c */
[----:B------:R0:W-:Y:S01]  /*2dbf0*/  STL [R1+0x2068], R14 ;  /* 0x0020680e01007387 */ /* 0x0001e20000100800 */
[----:B------:R-:W2:Y:S02]  /*2dc00*/  LDL.LU R12, [R1+0x1a0] ;  /* 0x0001a000010c7983 */ /* 0x000ea40000300800 */
[----:B------:R-:W2:Y:S01]  /*2dc10*/  LDL.LU R13, [R1+0x1a4] ;  /* 0x0001a400010d7983 */ /* 0x000ea20000300800 */
[----:B0-----:R-:W2:Y:S01]  /*2dc20*/  LDL.LU R14, [R1+0x1a8] ;  /* 0x0001a800010e7983 */ /* 0x001ea20000300800 */
[----:B------:R-:W2:Y:S02]  /*2dc30*/  LDL.LU R15, [R1+0x1ac] ;  /* 0x0001ac00010f7983 */ /* 0x000ea40000300800 */
[----:B------:R-:W-:Y:S02]  /*2dc40*/  STL.64 [R1+0x2058], R26 ;  /* 0x0020581a01007387 */ /* 0x000fe40000100a00 */
[----:B------:R0:W-:Y:S02]  /*2dc50*/  STL.64 [R1+0x2050], R24 ;  /* 0x0020501801007387 */ /* 0x0001e40000100a00 */
[----:B0-----:R-:W4:Y:S01]  /*2dc60*/  LDL.LU R24, [R1+0x190] ;  /* 0x0001900001187983 */ /* 0x001f220000300800 */
[----:B------:R-:W4:Y:S02]  /*2dc70*/  LDL.LU R25, [R1+0x194] ;  /* 0x0001940001197983 */ /* 0x000f240000300800 */
[----:B------:R-:W4:Y:S02]  /*2dc80*/  LDL.LU R26, [R1+0x198] ;  /* 0x00019800011a7983 */ /* 0x000f240000300800 */
[----:B------:R-:W4:Y:S01]  /*2dc90*/  LDL.LU R27, [R1+0x19c] ;  /* 0x00019c00011b7983 */ /* 0x000f220000300800 */
[----:B------:R-:W-:Y:S01]  /*2dca0*/  STL [R1+0x1f70], R2 ;  /* 0x001f700201007387 */ /* 0x000fe20000100800 */
[----:B------:R-:W-:Y:S02]  /*2dcb0*/  STL [R1+0x1f6c], R3 ;  /* 0x001f6c0301007387 */ /* 0x000fe40000100800 */
[----:B------:R-:W-:Y:S01]  /*2dcc0*/  STL [R1+0x1f68], R28 ;  /* 0x001f681c01007387 */ /* 0x000fe20000100800 */
[C---:B---3--:R-:W-:Y:S01]  /*2dcd0*/  HMMA.16816.F32 R4, R16.reuse, R4, R20 ;  /* 0x000000041004723c */ /* 0x048fe20000001814 */
[----:B------:R-:W3:Y:S01]  /*2dce0*/  LDL.LU.64 R22, [R1+0x2098] ;  /* 0x0020980001167983 */ /* 0x000ee20000300a00 */
[----:B------:R-:W3:Y:S11]  /*2dcf0*/  LDL.LU.64 R20, [R1+0x2090] ;  /* 0x0020900001147983 */ /* 0x000ef60000300a00 */
[----:B------:R-:W-:Y:S10]  /*2dd00*/  @!UPT UIADD3 URZ, URZ, URZ, URZ ;  /* 0x0000003f3f3ff290 */ /* 0x000ff4000fffe03f */
[----:B------:R-:W-:Y:S01]  /*2dd10*/  STL.64 [R1+0x2e0], R4 ;  /* 0x0002e00401007387 */ /* 0x000fe20000100a00 */
[----:B------:R0:W-:Y:S03]  /*2dd20*/  STL.64 [R1+0x2e8], R6 ;  /* 0x0002e80601007387 */ /* 0x0001e60000100a00 */
[----:B0-----:R-:W2:Y:S01]  /*2dd30*/  LDL.LU.64 R6, [R1+0x2088] ;  /* 0x0020880001067983 */ /* 0x001ea20000300a00 */
[----:B------:R-:W3:Y:S02]  /*2dd40*/  LDL.LU.64 R4, [R1+0x2080] ;  /* 0x0020800001047983 */ /* 0x000ee40000300a00 */
[----:B---3--:R-:W-:Y:S01]  /*2dd50*/  HMMA.16816.F32 R16, R16, R4, R20 ;  /* 0x000000041010723c */ /* 0x008fe20000001814 */
[----:B------:R-:W2:Y:S01]  /*2dd60*/  LDL.LU.64 R22, [R1+0x2078] ;  /* 0x0020780001167983 */ /* 0x000ea20000300a00 */
[----:B------:R-:W2:Y:S11]  /*2dd70*/  LDL.LU.64 R20, [R1+0x2070] ;  /* 0x0020700001147983 */ /* 0x000eb60000300a00 */
[----:B------:R-:W-:Y:S10]  /*2dd80*/  @!UPT UIADD3 URZ, URZ, URZ, URZ ;  /* 0x0000003f3f3ff290 */ /* 0x000ff4000fffe03f */
[----:B------:R0:W-:Y:S02]  /*2dd90*/  STL.64 [R1+0x2b0], R16 ;  /* 0x0002b01001007387 */ /* 0x0001e40000100a00 */
[----:B0-----:R-:W-:Y:S02]  /*2dda0*/  IMAD.MOV.U32 R16, RZ, RZ, R11 ;  /* 0x000000ffff107224 */ /* 0x001fe400078e000b */
[----:B------:R-:W-:Y:S01]  /*2ddb0*/  IMAD.MOV.U32 R17, RZ, RZ, R10 ;  /* 0x000000ffff117224 */ /* 0x000fe200078e000a */
[----:B------:R-:W-:Y:S01]  /*2ddc0*/  STL.64 [R1+0x2b8], R18 ;  /* 0x0002b81201007387 */ /* 0x000fe20000100a00 */
[----:B------:R-:W-:Y:S01]  /*2ddd0*/  STL.64 [R1+0x2000], R4 ;  /* 0x0020000401007387 */ /* 0x000fe20000100a00 */
[C---:B--2---:R-:W-:Y:S02]  /*2dde0*/  HMMA.16816.F32 R8, R20.reuse, R8, R12 ;  /* 0x000000081408723c */ /* 0x044fe4000000180c */
[----:B------:R-:W2:Y:S11]  /*2ddf0*/  LDL.LU R14, [R1+0x2068] ;  /* 0x00206800010e7983 */ /* 0x000eb60000300800 */
[----:B------:R-:W-:Y:S10]  /*2de00*/  @!UPT UIADD3 URZ, URZ, URZ, URZ ;  /* 0x0000003f3f3ff290 */ /* 0x000ff4000fffe03f */
[----:B------:R0:W-:Y:S01]  /*2de10*/  STL.64 [R1+0x290], R8 ;  /* 0x0002900801007387 */ /* 0x0001e20000100a00 */
[----:B------:R4:W-:Y:S03]  /*2de20*/  STL.64 [R1+0x298], R10 ;  /* 0x0002980a01007387 */ /* 0x0009e60000100a00 */
[----:B0-----:R-:W4:Y:S02]  /*2de30*/  LDL.LU.64 R8, [R1+0x2060] ;  /* 0x0020600001087983 */ /* 0x001f240000300a00 */
[C---:B----4-:R-:W-:Y:S02]  /*2de40*/  HMMA.16816.F32 R8, R20.reuse, R8, R24 ;  /* 0x000000081408723c */ /* 0x050fe40000001818 */
[----:B------:R-:W3:Y:S01]  /*2de50*/  LDL.LU.64 R26, [R1+0x2058] ;  /* 0x00205800011a7983 */ /* 0x000ee20000300a00 */
[----:B------:R-:W4:Y:S11]  /*2de60*/  LDL.LU.64 R24, [R1+0x2050] ;  /* 0x0020500001187983 */ /* 0x000f360000300a00 */
[----:B------:R-:W-:Y:S09]  /*2de70*/  @!UPT UIADD3 URZ, URZ, URZ, URZ ;  /* 0x0000003f3f3ff290 */ /* 0x000ff2000fffe03f */
[----:B------:R-:W-:Y:S01]  /*2de80*/  STL.64 [R1+0x200], R8 ;  /* 0x0002000801007387 */ /* 0x000fe20000100a00 */
[----:B------:R0:W-:Y:S03]  /*2de90*/  STL.64 [R1+0x208], R10 ;  /* 0x0002080a01007387 */ /* 0x0001e60000100a00 */
[----:B0-----:R-:W2:Y:S01]  /*2dea0*/  LDL.LU.64 R10, [R1+0x2048] ;  /* 0x00204800010a7983 */ /* 0x001ea20000300a00 */
[----:B------:R-:W2:Y:S02]  /*2deb0*/  LDL.LU.64 R8, [R1+0x2040] ;  /* 0x0020400001087983 */ /* 0x000ea40000300a00 */
[C---:B--2---:R-:W-:Y:S01]  /*2dec0*/  HMMA.16816.F32 R16, R20.reuse, R16, R8 ;  /* 0x000000101410723c */ /* 0x044fe20000001808 */
[----:B------:R-:W4:Y:S01]  /*2ded0*/  LDL.LU.64 R10, [R1+0x2038] ;  /* 0x00203800010a7983 */ /* 0x000f220000300a00 */
[----:B------:R-:W4:Y:S02]  /*2dee0*/  LDL.LU.64 R8, [R1+0x2030] ;  /* 0x0020300001087983 */ /* 0x000f240000300a00 */
[----:B------:R-:W2:Y:S02]  /*2def0*/  LDL R15, [R1+0x38c] ;  /* 0x00038c00010f7983 */ /* 0x000ea40000100800 */
[----:B--2---:R-:W-:Y:S11]  /*2df00*/  STL [R1+0x1f90], R15 ;  /* 0x001f900f01007387 */ /* 0x004ff60000100800 */
[----:B------:R-:W-:Y:S06]  /*2df10*/  @!UPT UIADD3 URZ, URZ, URZ, URZ ;  /* 0x0000003f3f3ff290 */ /* 0x000fec000fffe03f */
[----:B------:R-:W-:Y:S02]  /*2df20*/  STL.64 [R1+0x1e0], R16 ;  /* 0x0001e01001007387 */ /* 0x000fe40000100a00 */
[----:B------:R0:W-:Y:S02]  /*2df30*/  STL.64 [R1+0x1e8], R18 ;  /* 0x0001e81201007387 */ /* 0x0001e40000100a00 */
[----:B------:R-:W2:Y:S01]  /*2df40*/  LDL.64 R12, [R1+0xc0] ;  /* 0x0000c000010c7983 */ /* 0x000ea20000100a00 */
[----:B0-----:R-:W2:Y:S01]  /*2df50*/  LDL R19, [R1+0x10e8] ;  /* 0x0010e80001137983 */ /* 0x001ea20000100800 */
[----:B---3--:R-:W-:Y:S01]  /*2df60*/  IMAD.MOV.U32 R16, RZ, RZ, R26 ;  /* 0x000000ffff107224 */ /* 0x008fe200078e001a */
[----:B----4-:R-:W-:Y:S01]  /*2df70*/  HMMA.16816.F32 R8, R20, R24, R8 ;  /* 0x000000181408723c */ /* 0x010fe20000001808 */
[----:B------:R-:W-:Y:S01]  /*2df80*/  IMAD.MOV.U32 R17, RZ, RZ, R14 ;  /* 0x000000ffff117224 */ /* 0x000fe200078e000e */
[----:B--2---:R-:W-:Y:S01]  /*2df90*/  STL [R1+0x1f7c], R19 ;  /* 0x001f7c1301007387 */ /* 0x004fe20000100800 */
[----:B------:R-:W2:Y:S03]  /*2dfa0*/  LDL.LU R26, [R1+0x2028] ;  /* 0x00202800011a7983 */ /* 0x000ea60000300800 */
[----:B------:R0:W-:Y:S02]  /*2dfb0*/  STL.64 [R1+0x2018], R16 ;  /* 0x0020181001007387 */ /* 0x0001e40000100a00 */
[----:B0-----:R-:W3:Y:S01]  /*2dfc0*/  LDL.LU R16, [R1+0x140] ;  /* 0x0001400001107983 */ /* 0x001ee20000300800 */
[----:B------:R-:W3:Y:S02]  /*2dfd0*/  LDL.LU R17, [R1+0x144] ;  /* 0x0001440001117983 */ /* 0x000ee40000300800 */
[----:B------:R-:W3:Y:S02]  /*2dfe0*/  LDL.LU R18, [R1+0x148] ;  /* 0x0001480001127983 */ /* 0x000ee40000300800 */
[----:B------:R-:W3:Y:S10]  /*2dff0*/  LDL.LU R19, [R1+0x14c] ;  /* 0x00014c0001137983 */ /* 0x000ef40000300800 */
[----:B------:R0:W-:Y:S01]  /*2e000*/  STL.64 [R1+0x1c0], R8 ;  /* 0x0001c00801007387 */ /* 0x0001e20000100a00 */
[----:B------:R1:W-:Y:S03]  /*2e010*/  STL.64 [R1+0x1c8], R10 ;  /* 0x0001c80a01007387 */ /* 0x0003e60000100a00 */
[----:B0-----:R-:W4:Y:S01]  /*2e020*/  LDL.LU R8, [R1+0x120] ;  /* 0x0001200001087983 */ /* 0x001f220000300800 */
[----:B------:R-:W4:Y:S02]  /*2e030*/  LDL.LU R9, [R1+0x124] ;  /* 0x0001240001097983 */ /* 0x000f240000300800 */
[----:B-1----:R-:W-:-:S02]  /*2e040*/  IMAD.MOV.U32 R11, RZ, RZ, R27 ;  /* 0x000000ffff0b7224 */ /* 0x002fc400078e001b */
[----:B--2---:R-:W-:Y:S02]  /*2e050*/  IMAD.MOV.U32 R10, RZ, RZ, R26 ;  /* 0x000000ffff0a7224 */ /* 0x004fe400078e001a */
[----:B------:R-:W2:Y:S01]  /*2e060*/  LDL.LU R26, [R1+0x2024] ;  /* 0x00202400011a7983 */ /* 0x000ea20000300800 */
[----:B------:R-:W2:Y:S02]  /*2e070*/  LDL.LU R27, [R1+0x2020] ;  /* 0x00202000011b7983 */ /* 0x000ea40000300800 */
[----:B------:R-:W-:Y:S01]  /*2e080*/  STL.64 [R1+0x2010], R10 ;  /* 0x0020100a01007387 */ /* 0x000fe20000100a00 */
[----:B----4-:R0:W-:Y:S04]  /*2e090*/  STL.64 [R1+0x2008], R8 ;  /* 0x0020080801007387 */ /* 0x0101e80000100a00 */
[----:B0-----:R-:W4:Y:S01]  /*2e0a0*/  LDL.LU R8, [R1+0x130] ;  /* 0x0001300001087983 */ /* 0x001f220000300800 */
[----:B------:R-:W4:Y:S02]  /*2e0b0*/  LDL.LU R9, [R1+0x134] ;  /* 0x0001340001097983 */ /* 0x000f240000300800 */
[----:B------:R-:W4:Y:S02]  /*2e0c0*/  LDL.LU R10, [R1+0x138] ;  /* 0x00013800010a7983 */ /* 0x000f240000300800 */
[----:B------:R-:W4:Y:S01]  /*2e0d0*/  LDL.LU R11, [R1+0x13c] ;  /* 0x00013c00010b7983 */ /* 0x000f220000300800 */
[----:B------:R-:W3:Y:S04]  /*2e0e0*/  LDL.64 R4, [R1+0xe0] ;  /* 0x0000e00001047983 */ /* 0x000ee80000100a00 */
[----:B--2---:R-:W-:Y:S01]  /*2e0f0*/  STL.64 [R1+0x1fb0], R26 ;  /* 0x001fb01a01007387 */ /* 0x004fe20000100a00 */
[----:B------:R0:W-:Y:S03]  /*2e100*/  STL.64 [R1+0x1fa8], R24 ;  /* 0x001fa81801007387 */ /* 0x0001e60000100a00 */
[----:B0-----:R-:W2:Y:S04]  /*2e110*/  LDL.LU.64 R24, [R1] ;  /* 0x0000000001187983 */ /* 0x001ea80000300a00 */
[----:B--2---:R0:W-:Y:S04]  /*2e120*/  STL.64 [R1+0x1fc8], R24 ;  /* 0x001fc81801007387 */ /* 0x0041e80000100a00 */
[----:B0-----:R-:W2:Y:S01]  /*2e130*/  LDL.LU.64 R24, [R1+0x10] ;  /* 0x0000100001187983 */ /* 0x001ea20000300a00 */
[C---:B---3--:R-:W-:Y:S03]  /*2e140*/  HMMA.16816.F32 R16, R20.reuse, R12, R16 ;  /* 0x0000000c1410723c */ /* 0x048fe60000001810 */
[----:B--2---:R0:W-:Y:S04]  /*2e150*/  STL.64 [R1+0x1fe0], R24 ;  /* 0x001fe01801007387 */ /* 0x0041e80000100a00 */
[----:B0-----:R-:W2:Y:S04]  /*2e160*/  LDL.LU.64 R24, [R1+0x20] ;  /* 0x0000200001187983 */ /* 0x001ea80000300a00 */
[----:B--2---:R0:W-:Y:S04]  /*2e170*/  STL.64 [R1+0x1ff8], R24 ;  /* 0x001ff81801007387 */ /* 0x0041e80000100a00 */
[----:B0-----:R-:W2:Y:S01]  /*2e180*/  LDL.LU R24, [R1+0x110] ;  /* 0x0001100001187983 */ /* 0x001ea20000300800 */
[----:B------:R-:W2:Y:S02]  /*2e190*/  LDL.LU R25, [R1+0x114] ;  /* 0x0001140001197983 */ /* 0x000ea40000300800 */
[----:B------:R-:W2:Y:S02]  /*2e1a0*/  LDL.LU R26, [R1+0x118] ;  /* 0x00011800011a7983 */ /* 0x000ea40000300800 */
[----:B------:R-:W2:Y:S03]  /*2e1b0*/  LDL.LU R27, [R1+0x11c] ;  /* 0x00011c00011b7983 */ /* 0x000ea60000300800 */
[----:B------:R0:W-:Y:S01]  /*2e1c0*/  STL.64 [R1+0x1b0], R16 ;  /* 0x0001b01001007387 */ /* 0x0001e20000100a00 */
[----:B------:R-:W-:Y:S03]  /*2e1d0*/  STL.64 [R1+0x1b8], R18 ;  /* 0x0001b81201007387 */ /* 0x000fe60000100a00 */
[----:B0-----:R-:W4:Y:S01]  /*2e1e0*/  LDL.LU.64 R16, [R1+0x2018] ;  /* 0x0020180001107983 */ /* 0x001f220000300a00 */
[----:B------:R0:W-:Y:S03]  /*2e1f0*/  STL.64 [R1+0x1fa0], R12 ;  /* 0x001fa00c01007387 */ /* 0x0001e60000100a00 */
[----:B0-----:R-:W3:Y:S01]  /*2e200*/  LDL.LU R12, [R1+0x170] ;  /* 0x00017000010c7983 */ /* 0x001ee20000300800 */
[----:B------:R-:W3:Y:S02]  /*2e210*/  LDL.LU R13, [R1+0x174] ;  /* 0x00017400010d7983 */ /* 0x000ee40000300800 */
[----:B------:R-:W2:Y:S02]  /*2e220*/  LDL.LU R14, [R1+0x178] ;  /* 0x00017800010e7983 */ /* 0x000ea40000300800 */
[----:B------:R-:W2:Y:S02]  /*2e230*/  LDL.LU R15, [R1+0x17c] ;  /* 0x00017c00010f7983 */ /* 0x000ea40000300800 */
[----:B--2---:R-:W-:Y:S01]  /*2e240*/  STL.64 [R1+0x1fc0], R14 ;  /* 0x001fc00e01007387 */ /* 0x004fe20000100a00 */
[----:B---3--:R0:W-:Y:S03]  /*2e250*/  STL.64 [R1+0x1fb8], R12 ;  /* 0x001fb80c01007387 */ /* 0x0081e60000100a00 */
[----:B0-----:R-:W2:Y:S01]  /*2e260*/  LDL.LU R12, [R1+0x160] ;  /* 0x00016000010c7983 */ /* 0x001ea20000300800 */
[----:B------:R-:W2:Y:S02]  /*2e270*/  LDL.LU R13, [R1+0x164] ;  /* 0x00016400010d7983 */ /* 0x000ea40000300800 */
[----:B------:R-:W3:Y:S02]  /*2e280*/  LDL.LU R14, [R1+0x168] ;  /* 0x00016800010e7983 */ /* 0x000ee40000300800 */
[----:B------:R-:W3:Y:S01]  /*2e290*/  LDL.LU R15, [R1+0x16c] ;  /* 0x00016c00010f7983 */ /* 0x000ee20000300800 */
[C---:B----4-:R-:W-:Y:S01]  /*2e2a0*/  HMMA.16816.F32 R8, R20.reuse, R16, R8 ;  /* 0x000000101408723c */ /* 0x050fe20000001808 */
[----:B---3--:R-:W-:Y:S01]  /*2e2b0*/  STL.64 [R1+0x1fd8], R14 ;  /* 0x001fd80e01007387 */ /* 0x008fe20000100a00 */
[----:B--2---:R0:W-:Y:S03]  /*2e2c0*/  STL.64 [R1+0x1fd0], R12 ;  /* 0x001fd00c01007387 */ /* 0x0041e60000100a00 */
[----:B0-----:R-:W2:Y:S01]  /*2e2d0*/  LDL.LU R12, [R1+0xd0] ;  /* 0x0000d000010c7983 */ /* 0x001ea20000300800 */
[----:B------:R-:W2:Y:S02]  /*2e2e0*/  LDL.LU R13, [R1+0xd4] ;  /* 0x0000d400010d7983 */ /* 0x000ea40000300800 */
[----:B------:R-:W2:Y:S02]  /*2e2f0*/  LDL.LU R14, [R1+0xd8] ;  /* 0x0000d800010e7983 */ /* 0x000ea40000300800 */
[----:B------:R-:W2:Y:S11]  /*2e300*/  LDL.LU R15, [R1+0xdc] ;  /* 0x0000dc00010f7983 */ /* 0x000eb60000300800 */
[----:B------:R-:W-:Y:S02]  /*2e310*/  @!UPT UIADD3 URZ, URZ, URZ, URZ ;  /* 0x0000003f3f3ff290 */ /* 0x000fe4000fffe03f */
[----:B------:R-:W-:Y:S01]  /*2e320*/  STL.64 [R1+0x1a0], R8 ;  /* 0x0001a00801007387 */ /* 0x000fe20000100a00 */
[----:B------:R0:W-:Y:S03]  /*2e330*/  STL.64 [R1+0x1a8], R10 ;  /* 0x0001a80a01007387 */ /* 0x0001e60000100a00 */
[----:B0-----:R-:W3:Y:S01]  /*2e340*/  LDL.LU.64 R10, [R1+0x2010] ;  /* 0x00201000010a7983 */ /* 0x001ee20000300a00 */
[----:B------:R-:W3:Y:S02]  /*2e350*/  LDL.LU.64 R8, [R1+0x2008] ;  /* 0x0020080001087983 */ /* 0x000ee40000300a00 */
[----:B------:R0:W-:Y:S02]  /*2e360*/  STL.64 [R1+0x1f98], R16 ;  /* 0x001f981001007387 */ /* 0x0001e40000100a00 */
[----:B------:R-:W-:Y:S01]  /*2e370*/  IMAD.MOV.U32 R2, RZ, RZ, R5 ;  /* 0x000000ffff027224 */ /* 0x000fe200078e0005 */
[----:B0-----:R-:W4:Y:S01]  /*2e380*/  LDL.LU R16, [R1+0x1d0] ;  /* 0x0001d00001107983 */ /* 0x001f220000300800 */
[----:B------:R-:W4:Y:S01]  /*2e390*/  LDL.LU R17, [R1+0x1d4] ;  /* 0x0001d40001117983 */ /* 0x000f220000300800 */
[C---:B---3--:R-:W-:Y:S11]  /*2e3a0*/  HMMA.16816.F32 R8, R20.reuse, R4, R8 ;  /* 0x000000041408723c */ /* 0x048ff60000001808 */
[----:B------:R-:W-:Y:S11]  /*2e3b0*/  @!UPT UIADD3 URZ, URZ, URZ, URZ ;  /* 0x0000003f3f3ff290 */ /* 0x000ff6000fffe03f */
[----:B------:R-:W-:Y:S01]  /*2e3c0*/  @!UPT UIADD3 URZ, URZ, URZ, URZ ;  /* 0x0000003f3f3ff290 */ /* 0x000fe2000fffe03f */
[----:B------:R0:W-:Y:S01]  /*2e3d0*/  STL.64 [R1+0x180], R8 ;  /* 0x0001800801007387 */ /* 0x0001e20000100a00 */
[----:B------:R-:W-:Y:S02]  /*2e3e0*/  STL.64 [R1+0x188], R10 ;  /* 0x0001880a01007387 */ /* 0x000fe40000100a00 */
[----:B0-----:R-:W-:Y:S02]  /*2e3f0*/  IMAD.MOV.U32 R8, RZ, RZ, R4 ;  /* 0x000000ffff087224 */ /* 0x001fe400078e0004 */
[----:B------:R-:W3:Y:S01]  /*2e400*/  LDL.LU.64 R4, [R1+0x2000] ;  /* 0x0020000001047983 */ /* 0x000ee20000300a00 */
[----:B------:R-:W-:Y:S02]  /*2e410*/  IMAD.MOV.U32 R18, RZ, RZ, R7 ;  /* 0x000000ffff127224 */ /* 0x000fe400078e0007 */
[----:B------:R-:W-:Y:S01]  /*2e420*/  IMAD.MOV.U32 R19, RZ, RZ, R6 ;  /* 0x000000ffff137224 */ /* 0x000fe200078e0006 */
[----:B---3--:R-:W-:Y:S01]  /*2e430*/  HMMA.16816.F32 R20, R20, R4, R24 ;  /* 0x000000041414723c */ /* 0x008fe20000001818 */
[----:B------:R-:W3:Y:S01]  /*2e440*/  LDL.LU.64 R24, [R1+0x1ff8] ;  /* 0x001ff80001187983 */ /* 0x000ee20000300a00 */
[----:B------:R-:W3:Y:S02]  /*2e450*/  LDL.LU.64 R6, [R1+0x1ff0] ;  /* 0x001ff00001067983 */ /* 0x000ee40000300a00 */
[----:B------:R-:W3:Y:S11]  /*2e460*/  LDL.LU.64 R4, [R1+0x1fe8] ;  /* 0x001fe80001047983 */ /* 0x000ef60000300a00 */
[----:B------:R-:W-:Y:S08]  /*2e470*/  @!UPT UIADD3 URZ, URZ, URZ, URZ ;  /* 0x0000003f3f3ff290 */ /* 0x000ff0000fffe03f */
[----:B------:R0:W-:Y:S01]  /*2e480*/  STL.64 [R1+0x150], R20 ;  /* 0x0001501401007387 */ /* 0x0001e20000100a00 */
[----:B------:R1:W-:Y:S03]  /*2e490*/  STL.64 [R1+0x158], R22 ;  /* 0x0001581601007387 */ /* 0x0003e60000100a00 */
[----:B0-----:R-:W3:Y:S01]  /*2e4a0*/  LDL.LU R20, [R1+0xf0] ;  /* 0x0000f00001147983 */ /* 0x001ee20000300800 */
[----:B------:R-:W3:Y:S02]  /*2e4b0*/  LDL.LU R21, [R1+0xf4] ;  /* 0x0000f40001157983 */ /* 0x000ee40000300800 */
[----:B-1----:R-:W3:Y:S02]  /*2e4c0*/  LDL.LU R22, [R1+0xf8] ;  /* 0x0000f80001167983 */ /* 0x002ee40000300800 */
[----:B------:R-:W3:Y:S02]  /*2e4d0*/  LDL.LU R23, [R1+0xfc] ;  /* 0x0000fc0001177983 */ /* 0x000ee40000300800 */
[C---:B---3--:R-:W-:Y:S11]  /*2e4e0*/  HMMA.16816.F32 R20, R4.reuse, R24, R20 ;  /* 0x000000180414723c */ /* 0x048ff60000001814 */
[----:B------:R-:W-:Y:S11]  /*2e4f0*/  @!UPT UIADD3 URZ, URZ, URZ, URZ ;  /* 0x0000003f3f3ff290 */ /* 0x000ff6000fffe03f */
[----:B------:R-:W-:Y:S01]  /*2e500*/  @!UPT UIADD3 URZ, URZ, URZ, URZ ;  /* 0x0000003f3f3ff290 */ /* 0x000fe2000fffe03f */
[----:B------:R0:W-:Y:S01]  /*2e510*/  STL.64 [R1+0x130], R20 ;  /* 0x0001301401007387 */ /* 0x0001e20000100a00 */
[----:B------:R1:W-:Y:S02]  /*2e520*/  STL.64 [R1+0x138], R22 ;  /* 0x0001381601007387 */ /* 0x0003e40000100a00 */
[----:B0-----:R-:W-:Y:S02]  /*2e530*/  IMAD.MOV.U32 R21, RZ, RZ, R24 ;  /* 0x000000ffff157224 */ /* 0x001fe400078e0018 */
[----:B------:R-:W-:Y:S02]  /*2e540*/  IMAD.MOV.U32 R20, RZ, RZ, R25 ;  /* 0x000000ffff147224 */ /* 0x000fe400078e0019 */
[----:B------:R-:W2:Y:S02]  /*2e550*/  LDL.LU.64 R24, [R1+0x1fe0] ;  /* 0x001fe00001187983 */ /* 0x000ea40000300a00 */
[----:B--2---:R-:W-:Y:S01]  /*2e560*/  HMMA.16816.F32 R12, R4, R24, R12 ;  /* 0x00000018040c723c */ /* 0x004fe2000000180c */
[----:B-1----:R-:W-:-:S02]  /*2e570*/  IMAD.MOV.U32 R23, RZ, RZ, R24 ;  /* 0x000000ffff177224 */ /* 0x002fc400078e0018 */
[----:B------:R-:W-:Y:S11]  /*2e580*/  IMAD.MOV.U32 R22, RZ, RZ, R25 ;  /* 0x000000ffff167224 */ /* 0x000ff600078e0019 */
[----:B------:R-:W-:Y:S09]  /*2e590*/  @!UPT UIADD3 URZ, URZ, URZ, URZ ;  /* 0x0000003f3f3ff290 */ /* 0x000ff2000fffe03f */
[----:B------:R-:W-:Y:S01]  /*2e5a0*/  STL.64 [R1+0x110], R12 ;  /* 0x0001100c01007387 */ /* 0x000fe20000100a00 */
[----:B------:R0:W-:Y:S03]  /*2e5b0*/  STL.64 [R1+0x118], R14 ;  /* 0x0001180e01007387 */ /* 0x0001e60000100a00 */
[----:B0-----:R-:W2:Y:S01]  /*2e5c0*/  LDL.LU.64 R14, [R1+0x1fd8] ;  /* 0x001fd800010e7983 */ /* 0x001ea20000300a00 */
[----:B------:R-:W2:Y:S02]  /*2e5d0*/  LDL.LU.64 R12, [R1+0x1fd0] ;  /* 0x001fd000010c7983 */ /* 0x000ea40000300a00 */
[----:B------:R-:W2:Y:S02]  /*2e5e0*/  LDL.LU.64 R24, [R1+0x1fc8] ;  /* 0x001fc80001187983 */ /* 0x000ea40000300a00 */
[----:B------:R-:W-:Y:S01]  /*2e5f0*/  STL.64 [R1+0x1f88], R22 ;  /* 0x001f881601007387 */ /* 0x000fe20000100a00 */
[----:B------:R0:W-:Y:S04]  /*2e600*/  STL.64 [R1+0x1f80], R20 ;  /* 0x001f801401007387 */ /* 0x0001e80000100a00 */
[----:B0-----:R-:W3:Y:S01]  /*2e610*/  LDL.LU R20, [R1+0x1f0] ;  /* 0x0001f00001147983 */ /* 0x001ee20000300800 */
[----:B------:R-:W3:Y:S02]  /*2e620*/  LDL.LU R21, [R1+0x1f4] ;  /* 0x0001f40001157983 */ /* 0x000ee40000300800 */
[----:B------:R-:W3:Y:S02]  /*2e630*/  LDL.LU R22, [R1+0x1f8] ;  /* 0x0001f80001167983 */ /* 0x000ee40000300800 */
[----:B------:R-:W3:Y:S01]  /*2e640*/  LDL.LU R23, [R1+0x1fc] ;  /* 0x0001fc0001177983 */ /* 0x000ee20000300800 */
[----:B--2---:R-:W-:Y:S01]  /*2e650*/  HMMA.16816.F32 R12, R4, R24, R12 ;  /* 0x00000018040c723c */ /* 0x004fe2000000180c */
[----:B------:R-:W-:-:S02]  /*2e660*/  IMAD.MOV.U32 R3, RZ, RZ, R24 ;  /* 0x000000ffff037224 */ /* 0x000fc400078e0018 */
[----:B------:R-:W-:Y:S11]  /*2e670*/  IMAD.MOV.U32 R28, RZ, RZ, R25 ;  /* 0x000000ffff1c7224 */ /* 0x000ff600078e0019 */
[----:B------:R-:W-:Y:S09]  /*2e680*/  @!UPT UIADD3 URZ, URZ, URZ, URZ ;  /* 0x0000003f3f3ff290 */ /* 0x000ff2000fffe03f */
[----:B------:R-:W-:Y:S01]  /*2e690*/  STL.64 [R1+0xf0], R12 ;  /* 0x0000f00c01007387 */ /* 0x000fe20000100a00 */
[----:B------:R0:W-:Y:S03]  /*2e6a0*/  STL.64 [R1+0xf8], R14 ;  /* 0x0000f80e01007387 */ /* 0x0001e60000100a00 */
[----:B0-----:R-:W2:Y:S01]  /*2e6b0*/  LDL.LU.64 R14, [R1+0x1fc0] ;  /* 0x001fc000010e7983 */ /* 0x001ea20000300a00 */
[----:B------:R-:W2:Y:S02]  /*2e6c0*/  LDL.LU.64 R12, [R1+0x1fb8] ;  /* 0x001fb800010c7983 */ /* 0x000ea40000300a00 */
[----:B------:R-:W2:Y:S02]  /*2e6d0*/  LDL.LU.64 R26, [R1+0x1fb0] ;  /* 0x001fb000011a7983 */ /* 0x000ea40000300a00 */
[----:B------:R-:W2:Y:S02]  /*2e6e0*/  LDL.LU.64 R24, [R1+0x1fa8] ;  /* 0x001fa80001187983 */ /* 0x000ea40000300a00 */
[C---:B--2---:R-:W-:Y:S11]  /*2e6f0*/  HMMA.16816.F32 R12, R4.reuse, R24, R12 ;  /* 0x00000018040c723c */ /* 0x044ff6000000180c */
[----:B------:R-:W-:Y:S11]  /*2e700*/  @!UPT UIADD3 URZ, URZ, URZ, URZ ;  /* 0x0000003f3f3ff290 */ /* 0x000ff6000fffe03f */
[----:B------:R-:W-:Y:S01]  /*2e710*/  @!UPT UIADD3 URZ, URZ, URZ, URZ ;  /* 0x0000003f3f3ff290 */ /* 0x000fe2000fffe03f */
[----:B------:R0:W-:Y:S01]  /*2e720*/  STL.64 [R1+0xd0], R12 ;  /* 0x0000d00c01007387 */ /* 0x0001e20000100a00 */
[----:B------:R-:W-:Y:S03]  /*2e730*/  STL.64 [R1+0xd8], R14 ;  /* 0x0000d80e01007387 */ /* 0x000fe60000100a00 */
[----:B0-----:R-:W4:Y:S01]  /*2e740*/  LDL.LU.64 R12, [R1+0x1fa0] ;  /* 0x001fa000010c7983 */ /* 0x001f220000300a00 */
[----:B------:R-:W-:Y:S02]  /*2e750*/  STL.64 [R1+0x1f28], R26 ;  /* 0x001f281a01007387 */ /* 0x000fe40000100a00 */
[----:B------:R-:W-:Y:S01]  /*2e760*/  STL.64 [R1+0x1f20], R24 ;  /* 0x001f201801007387 */ /* 0x000fe20000100a00 */
[C---:B----4-:R-:W-:Y:S11]  /*2e770*/  HMMA.16816.F32 R16, R4.reuse, R12, R16 ;  /* 0x0000000c0410723c */ /* 0x050ff60000001810 */
[----:B------:R-:W-:Y:S11]  /*2e780*/  @!UPT UIADD3 URZ, URZ, URZ, URZ ;  /* 0x0000003f3f3ff290 */ /* 0x000ff6000fffe03f */
[----:B------:R-:W-:Y:S01]  /*2e790*/  @!UPT UIADD3 URZ, URZ, URZ, URZ ;  /* 0x0000003f3f3ff290 */ /* 0x000fe2000fffe03f */
[----:B------:R0:W-:Y:S01]  /*2e7a0*/  STL.64 [R1+0xa0], R16 ;  /* 0x0000a01001007387 */ /* 0x0001e20000100a00 */
[----:B------:R3:W-:Y:S03]  /*2e7b0*/  STL.64 [R1+0xa8], R18 ;  /* 0x0000a81201007387 */ /* 0x0007e60000100a00 */
[----:B0-----:R-:W3:Y:S01]  /*2e7c0*/  LDL.LU.64 R16, [R1+0x1f98] ;  /* 0x001f980001107983 */ /* 0x001ee20000300a00 */
[----:B------:R-:W2:Y:S02]  /*2e7d0*/  LDL.LU R15, [R1+0x1f90] ;  /* 0x001f9000010f7983 */ /* 0x000ea40000300800 */
[----:B------:R-:W-:Y:S02]  /*2e7e0*/  IMAD.MOV.U32 R25, RZ, RZ, R2 ;  /* 0x000000ffff197224 */ /* 0x000fe400078e0002 */
[----:B------:R-:W-:Y:S02]  /*2e7f0*/  IMAD.MOV.U32 R2, RZ, RZ, R13 ;  /* 0x000000ffff027224 */ /* 0x000fe400078e000d */
[----:B--2---:R-:W0:Y:S01]  /*2e800*/  LDSM.16.MT88.4 R12, [R15+0x9800] ;  /* 0x009800000f0c783b */ /* 0x004e220000004200 */
[----:B---3--:R-:W-:Y:S03]  /*2e810*/  HMMA.16816.F32 R16, R4, R16, R20 ;  /* 0x000000100410723c */ /* 0x008fe60000001814 */
[----:B0-----:R-:W-:Y:S01]  /*2e820*/  STL.64 [R1+0x1ed8], R14 ;  /* 0x001ed80e01007387 */ /* 0x001fe20000100a00 */
[----:B------:R0:W-:Y:S03]  /*2e830*/  STL.64 [R1+0x1ed0], R12 ;  /* 0x001ed00c01007387 */ /* 0x0001e60000100a00 */
[----:B0-----:R-:W2:Y:S01]  /*2e840*/  LDL.LU R12, [R1+0x370] ;  /* 0x00037000010c7983 */ /* 0x001ea20000300800 */
[----:B------:R-:W2:Y:S02]  /*2e850*/  LDL.LU R13, [R1+0x374] ;  /* 0x00037400010d7983 */ /* 0x000ea40000300800 */
[----:B------:R-:W2:Y:S02]  /*2e860*/  LDL.LU R14, [R1+0x378] ;  /* 0x00037800010e7983 */ /* 0x000ea40000300800 */
[----:B------:R-:W2:Y:S01]  /*2e870*/  LDL.LU R15, [R1+0x37c] ;  /* 0x00037c00010f7983 */ /* 0x000ea20000300800 */
[----:B------:R-:W3:Y:S01]  /*2e880*/  LDL.LU.64 R22, [R1+0x1f88] ;  /* 0x001f880001167983 */ /* 0x000ee20000300a00 */
[----:B------:R-:W4:Y:S09]  /*2e890*/  LDL.LU.64 R20, [R1+0x1f80] ;  /* 0x001f800001147983 */ /* 0x000f320000300a00 */
[----:B------:R-:W-:Y:S02]  /*2e8a0*/  STL.64 [R1+0x90], R16 ;  /* 0x0000901001007387 */ /* 0x000fe40000100a00 */
[----:B------:R0:W-:Y:S02]  /*2e8b0*/  STL.64 [R1+0x98], R18 ;  /* 0x0000981201007387 */ /* 0x0001e40000100a00 */
[----:B0-----:R-:W2:Y:S01]  /*2e8c0*/  LDL.LU R19, [R1+0x1f7c] ;  /* 0x001f7c0001137983 */ /* 0x001ea20000300800 */
[----:B------:R-:W-:-:S02]  /*2e8d0*/  IMAD.MOV.U32 R24, RZ, RZ, R8 ;  /* 0x000000ffff187224 */ /* 0x000fc400078e0008 */
[----:B------:R-:W-:Y:S01]  /*2e8e0*/  LDSM.16.MT88.4 R8, [R29+0x9000] ;  /* 0x009000001d08783b */ /* 0x000fe20000004200 */
[----:B--2---:R-:W0:Y:S04]  /*2e8f0*/  LDSM.16.MT88.4 R16, [R19+0x9800] ;  /* 0x009800001310783b */ /* 0x004e280000004200 */
[----:B------:R-:W-:Y:S01]  /*2e900*/  HMMA.16816.F32 R24, R4, R24, R12 ;  /* 0x000000180418723c */ /* 0x000fe2000000180c */
[----:B0-----:R-:W-:Y:S01]  /*2e910*/  STL.64 [R1+0x1e58], R18 ;  /* 0x001e581201007387 */ /* 0x001fe20000100a00 */
[----:B------:R0:W-:Y:S03]  /*2e920*/  STL.64 [R1+0x1e50], R16 ;  /* 0x001e501001007387 */ /* 0x0001e60000100a00 */
[----:B0-----:R-:W2:Y:S01]  /*2e930*/  LDL.LU.64 R16, [R1+0x100] ;  /* 0x0001000001107983 */ /* 0x001ea20000300a00 */
[----:B------:R-:W2:Y:S02]  /*2e940*/  LDL.LU.64 R18, [R1+0x108] ;  /* 0x0001080001127983 */ /* 0x000ea40000300a00 */
[----:B------:R-:W2:Y:S11]  /*2e950*/  LDL.LU R12, [R1+0x260] ;  /* 0x00026000010c7983 */ /* 0x000eb60000300800 */
[----:B------:R-:W-:Y:S04]  /*2e960*/  @!UPT UIADD3 URZ, URZ, URZ, URZ ;  /* 0x0000003f3f3ff290 */ /* 0x000fe8000fffe03f */
[----:B------:R0:W-:Y:S01]  /*2e970*/  STL.64 [R1+0x80], R24 ;  /* 0x0000801801007387 */ /* 0x0001e20000100a00 */
[----:B------:R1:W-:Y:S01]  /*2e980*/  STL.64 [R1+0x88], R26 ;  /* 0x0000881a01007387 */ /* 0x0003e20000100a00 */
[----:B------:R-:W2:Y:S02]  /*2e990*/  LDL.LU R13, [R1+0x264] ;  /* 0x00026400010d7983 */ /* 0x000ea40000300800 */
[----:B------:R-:W2:Y:S02]  /*2e9a0*/  LDL.LU R14, [R1+0x268] ;  /* 0x00026800010e7983 */ /* 0x000ea40000300800 */
[----:B------:R-:W-:Y:S02]  /*2e9b0*/  IMAD.MOV.U32 R15, RZ, RZ, R0 ;  /* 0x000000ffff0f7224 */ /* 0x000fe400078e0000 */
[----:B------:R-:W3:Y:S04]  /*2e9c0*/  LDL.LU R0, [R1+0x1f78] ;  /* 0x001f780001007983 */ /* 0x000ee80000300800 */
[----:B--2---:R-:W-:Y:S01]  /*2e9d0*/  STL.64 [R1+0x1f38], R14 ;  /* 0x001f380e01007387 */ /* 0x004fe20000100a00 */
[----:B------:R3:W-:Y:S02]  /*2e9e0*/  STL.64 [R1+0x1f30], R12 ;  /* 0x001f300c01007387 */ /* 0x0007e40000100a00 */
[----:B0-----:R-:W2:Y:S02]  /*2e9f0*/  LDL.LU R24, [R1+0x270] ;  /* 0x0002700001187983 */ /* 0x001ea40000300800 */
[----:B------:R-:W2:Y:S01]  /*2ea00*/  LDL.LU R25, [R1+0x274] ;  /* 0x0002740001197983 */ /* 0x000ea20000300800 */
[----:B-1----:R-:W2:Y:S01]  /*2ea10*/  LDL.LU R26, [R1+0x278] ;  /* 0x00027800011a7983 */ /* 0x002ea20000300800 */
[----:B------:R-:W2:Y:S02]  /*2ea20*/  LDL.LU R27, [R1+0x27c] ;  /* 0x00027c00011b7983 */ /* 0x000ea40000300800 */
[----:B---3--:R-:W-:-:S02]  /*2ea30*/  IMAD.MOV.U32 R12, RZ, RZ, R23 ;  /* 0x000000ffff0c7224 */ /* 0x008fc400078e0017 */
[----:B------:R-:W-:Y:S01]  /*2ea40*/  IMAD.MOV.U32 R13, RZ, RZ, R22 ;  /* 0x000000ffff0d7224 */ /* 0x000fe200078e0016 */
[----:B--2---:R-:W-:Y:S01]  /*2ea50*/  STL.64 [R1+0x1f48], R26 ;  /* 0x001f481a01007387 */ /* 0x004fe20000100a00 */
[----:B------:R0:W-:Y:S03]  /*2ea60*/  STL.64 [R1+0x1f40], R24 ;  /* 0x001f401801007387 */ /* 0x0001e60000100a00 */
[----:B------:R4:W-:Y:S01]  /*2ea70*/  STL.64 [R1+0x1f50], R12 ;  /* 0x001f500c01007387 */ /* 0x0009e20000100a00 */
[----:B0-----:R-:W2:Y:S01]  /*2ea80*/  LDL.LU R24, [R1+0x280] ;  /* 0x0002800001187983 */ /* 0x001ea20000300800 */
[----:B------:R-:W2:Y:S02]  /*2ea90*/  LDL.LU R25, [R1+0x284] ;  /* 0x0002840001197983 */ /* 0x000ea40000300800 */
[----:B------:R-:W3:Y:S02]  /*2eaa0*/  LDL.LU R26, [R1+0x288] ;  /* 0x00028800011a7983 */ /* 0x000ee40000300800 */
[----:B------:R-:W-:-:S02]  /*2eab0*/  IMAD.MOV.U32 R27, RZ, RZ, R0 ;  /* 0x000000ffff1b7224 */ /* 0x000fc400078e0000 */
[----:B------:R-:W2:Y:S01]  /*2eac0*/  LDL.LU R0, [R1+0x1f74] ;  /* 0x001f740001007983 */ /* 0x000ea20000300800 */
[----:B----4-:R-:W-:Y:S02]  /*2ead0*/  IMAD.MOV.U32 R12, RZ, RZ, R21 ;  /* 0x000000ffff0c7224 */ /* 0x010fe400078e0015 */
[----:B------:R-:W-:Y:S02]  /*2eae0*/  IMAD.MOV.U32 R13, RZ, RZ, R20 ;  /* 0x000000ffff0d7224 */ /* 0x000fe400078e0014 */
[----:B--2---:R-:W0:Y:S04]  /*2eaf0*/  LDSM.16.MT88.4 R20, [R0+0x9800] ;  /* 0x009800000014783b */ /* 0x004e280000004200 */
[----:B---3--:R-:W-:Y:S01]  /*2eb00*/  STL.64 [R1+0x1f60], R26 ;  /* 0x001f601a01007387 */ /* 0x008fe20000100a00 */
[----:B------:R1:W-:Y:S03]  /*2eb10*/  STL.64 [R1+0x1f58], R24 ;  /* 0x001f581801007387 */ /* 0x0003e60000100a00 */
[----:B-1----:R-:W2:Y:S01]  /*2eb20*/  LDL.LU R24, [R1+0x350] ;  /* 0x0003500001187983 */ /* 0x002ea20000300800 */
[----:B------:R-:W2:Y:S02]  /*2eb30*/  LDL.LU R25, [R1+0x354] ;  /* 0x0003540001197983 */ /* 0x000ea40000300800 */
[----:B------:R-:W2:Y:S02]  /*2eb40*/  LDL.LU R26, [R1+0x358] ;  /* 0x00035800011a7983 */ /* 0x000ea40000300800 */
[----:B------:R-:W2:Y:S01]  /*2eb50*/  LDL.LU R27, [R1+0x35c] ;  /* 0x00035c00011b7983 */ /* 0x000ea20000300800 */
[----:B0-----:R-:W-:Y:S01]  /*2eb60*/  STL.64 [R1+0x1dd0], R22 ;  /* 0x001dd01601007387 */ /* 0x001fe20000100a00 */
[----:B------:R0:W-:Y:S03]  /*2eb70*/  STL.64 [R1+0x1dc8], R20 ;  /* 0x001dc81401007387 */ /* 0x0001e60000100a00 */
[----:B0-----:R-:W3:Y:S01]  /*2eb80*/  LDL.LU.64 R20, [R1+0xe0] ;  /* 0x0000e00001147983 */ /* 0x001ee20000300a00 */
[----:B------:R-:W4:Y:S03]  /*2eb90*/  LDL.LU.64 R22, [R1+0xe8] ;  /* 0x0000e80001167983 */ /* 0x000f260000300a00 */
[----:B----4-:R-:W-:Y:S01]  /*2eba0*/  STL.64 [R1+0x1ef8], R22 ;  /* 0x001ef81601007387 */ /* 0x010fe20000100a00 */
[----:B---3--:R0:W-:Y:S03]  /*2ebb0*/  STL.64 [R1+0x1ef0], R20 ;  /* 0x001ef01401007387 */ /* 0x0081e60000100a00 */
[----:B0-----:R-:W3:Y:S01]  /*2ebc0*/  LDL.LU R20, [R1+0x360] ;  /* 0x0003600001147983 */ /* 0x001ee20000300800 */
[----:B------:R-:W3:Y:S02]  /*2ebd0*/  LDL.LU R21, [R1+0x364] ;  /* 0x0003640001157983 */ /* 0x000ee40000300800 */
[----:B------:R-:W3:Y:S02]  /*2ebe0*/  LDL.LU R22, [R1+0x368] ;  /* 0x0003680001167983 */ /* 0x000ee40000300800 */
[----:B------:R-:W3:Y:S01]  /*2ebf0*/  LDL.LU R23, [R1+0x36c] ;  /* 0x00036c0001177983 */ /* 0x000ee20000300800 */
[----:B------:R-:W-:Y:S01]  /*2ec00*/  STL [R1+0x1c80], R0 ;  /* 0x001c800001007387 */ /* 0x000fe20000100800 */
[----:B---3--:R-:W-:Y:S03]  /*2ec10*/  HMMA.16816.F32 R4, R4, R16, R20 ;  /* 0x000000100404723c */ /* 0x008fe60000001814 */
[----:B------:R-:W3:Y:S11]  /*2ec20*/  LDL.LU R20, [R1+0x240] ;  /* 0x0002400001147983 */ /* 0x000ef60000300800 */
[----:B------:R-:W-:Y:S09]  /*2ec30*/  @!UPT UIADD3 URZ, URZ, URZ, URZ ;  /* 0x0000003f3f3ff290 */ /* 0x000ff2000fffe03f */
[----:B------:R-:W-:Y:S01]  /*2ec40*/  STL.64 [R1+0x70], R4 ;  /* 0x0000700401007387 */ /* 0x000fe20000100a00 */
[----:B------:R-:W-:Y:S02]  /*2ec50*/  STL.64 [R1+0x78], R6 ;  /* 0x0000780601007387 */ /* 0x000fe40000100a00 */
[----:B------:R-:W3:Y:S02]  /*2ec60*/  LDL.LU R21, [R1+0x244] ;  /* 0x0002440001157983 */ /* 0x000ee40000300800 */
[----:B------:R-:W4:Y:S01]  /*2ec70*/  LDL.LU R22, [R1+0x248] ;  /* 0x0002480001167983 */ /* 0x000f220000300800 */
[----:B------:R-:W4:Y:S04]  /*2ec80*/  LDL.LU R23, [R1+0x24c] ;  /* 0x00024c0001177983 */ /* 0x000f280000300800 */
[----:B------:R-:W0:Y:S01]  /*2ec90*/  LDSM.16.MT88.4 R4, [R29+0x9800] ;  /* 0x009800001d04783b */ /* 0x000e220000004200 */
[----:B--2---:R-:W-:Y:S03]  /*2eca0*/  HMMA.16816.F32 R12, R8, R12, R24 ;  /* 0x0000000c080c723c */ /* 0x004fe60000001818 */
[----:B----4-:R-:W-:Y:S01]  /*2ecb0*/  STL.64 [R1+0x1f08], R22 ;  /* 0x001f081601007387 */ /* 0x010fe20000100a00 */
[----:B---3--:R1:W-:Y:S03]  /*2ecc0*/  STL.64 [R1+0x1f00], R20 ;  /* 0x001f001401007387 */ /* 0x0083e60000100a00 */
[----:B-1----:R-:W2:Y:S01]  /*2ecd0*/  LDL.LU R20, [R1+0xc0] ;  /* 0x0000c00001147983 */ /* 0x002ea20000300800 */
[----:B------:R-:W-:-:S02]  /*2ece0*/  IMAD.MOV.U32 R21, RZ, RZ, R2 ;  /* 0x000000ffff157224 */ /* 0x000fc400078e0002 */
[----:B------:R-:W3:Y:S02]  /*2ecf0*/  LDL.LU R2, [R1+0x1f70] ;  /* 0x001f700001027983 */ /* 0x000ee40000300800 */
[----:B------:R-:W-:Y:S01]  /*2ed00*/  STL.64 [R1+0x1ee8], R18 ;  /* 0x001ee81201007387 */ /* 0x000fe20000100a00 */
[----:B------:R1:W-:Y:S02]  /*2ed10*/  STL.64 [R1+0x1ee0], R16 ;  /* 0x001ee01001007387 */ /* 0x0003e40000100a00 */
[----:B-1----:R-:W-:Y:S02]  /*2ed20*/  IMAD.MOV.U32 R16, RZ, RZ, R3 ;  /* 0x000000ffff107224 */ /* 0x002fe400078e0003 */
[----:B------:R-:W-:Y:S01]  /*2ed30*/  IMAD.MOV.U32 R17, RZ, RZ, R28 ;  /* 0x000000ffff117224 */ /* 0x000fe200078e001c */
[----:B------:R-:W4:Y:S01]  /*2ed40*/  LDL.LU R3, [R1+0x1f6c] ;  /* 0x001f6c0001037983 */ /* 0x000f220000300800 */
[----:B------:R-:W2:Y:S02]  /*2ed50*/  LDL.LU R28, [R1+0x1f68] ;  /* 0x001f6800011c7983 */ /* 0x000ea40000300800 */
[----:B0-----:R-:W-:Y:S02]  /*2ed60*/  STL.64 [R1+0x1d38], R6 ;  /* 0x001d380601007387 */ /* 0x001fe40000100a00 */
[----:B------:R0:W-:Y:S02]  /*2ed70*/  STL.64 [R1+0x1d30], R4 ;  /* 0x001d300401007387 */ /* 0x0001e40000100a00 */
[----:B0-----:R-:W2:Y:S01]  /*2ed80*/  LDL.LU.64 R4, [R1+0xb0] ;  /* 0x0000b00001047983 */ /* 0x001ea20000300a00 */
[----:B------:R-:W2:Y:S03]  /*2ed90*/  LDL.64 R6, [R1+0xb8] ;  /* 0x0000b80001067983 */ /* 0x000ea60000100a00 */
[----:B--2---:R-:W-:Y:S01]  /*2eda0*/  STL.64 [R1+0x1f18], R6 ;  /* 0x001f180601007387 */ /* 0x004fe20000100a00 */
[----:B------:R0:W-:Y:S03]  /*2edb0*/  STL.64 [R1+0x1f10], R4 ;  /* 0x001f100401007387 */ /* 0x0001e60000100a00 */
[----:B0-----:R-:W2:Y:S01]  /*2edc0*/  LDL.LU R4, [R1+0x250] ;  /* 0x0002500001047983 */ /* 0x001ea20000300800 */
[----:B------:R-:W2:Y:S02]  /*2edd0*/  LDL.LU R5, [R1+0x254] ;  /* 0x0002540001057983 */ /* 0x000ea40000300800 */
[----:B------:R-:W2:Y:S02]  /*2ede0*/  LDL.LU R6, [R1+0x258] ;  /* 0x0002580001067983 */ /* 0x000ea40000300800 */
[----:B------:R-:W2:Y:S01]  /*2edf0*/  LDL.LU R7, [R1+0x25c] ;  /* 0x00025c0001077983 */ /* 0x000ea20000300800 */
[----:B------:R-:W-:Y:S01]  /*2ee00*/  STL [R1+0x1c44], R29 ;  /* 0x001c441d01007387 */ /* 0x000fe20000100800 */
[----:B------:R-:W2:Y:S02]  /*2ee10*/  LDL.LU.64 R26, [R1+0x1f60] ;  /* 0x001f6000011a7983 */ /* 0x000ea40000300a00 */
[----:B------:R-:W2:Y:S02]  /*2ee20*/  LDL.LU.64 R24, [R1+0x1f58] ;  /* 0x001f580001187983 */ /* 0x000ea40000300a00 */
[----:B------:R0:W-:Y:S01]  /*2ee30*/  STL.64 [R1+0x60], R12 ;  /* 0x0000600c01007387 */ /* 0x0001e20000100a00 */
[----:B------:R2:W-:Y:S04]  /*2ee40*/  STL.64 [R1+0x68], R14 ;  /* 0x0000680e01007387 */ /* 0x0005e80000100a00 */
[----:B0-----:R-:W2:Y:S02]  /*2ee50*/  LDL.LU.64 R12, [R1+0x1f50] ;  /* 0x001f5000010c7983 */ /* 0x001ea40000300a00 */
[C---:B--2---:R-:W-:Y:S02]  /*2ee60*/  HMMA.16816.F32 R12, R8.reuse, R12, R24 ;  /* 0x0000000c080c723c */ /* 0x044fe40000001818 */
[----:B------:R-:W2:Y:S01]  /*2ee70*/  LDL.LU.64 R26, [R1+0x1f48] ;  /* 0x001f4800011a7983 */ /* 0x000ea20000300a00 */
[----:B------:R-:W2:Y:S11]  /*2ee80*/  LDL.LU.64 R24, [R1+0x1f40] ;  /* 0x001f400001187983 */ /* 0x000eb60000300a00 */
[----:B------:R-:W-:Y:S09]  /*2ee90*/  @!UPT UIADD3 URZ, URZ, URZ, URZ ;  /* 0x0000003f3f3ff290 */ /* 0x000ff2000fffe03f */
[----:B------:R-:W-:Y:S01]  /*2eea0*/  STL.64 [R1+0x50], R12 ;  /* 0x0000500c01007387 */ /* 0x000fe20000100a00 */
[----:B------:R0:W-:Y:S03]  /*2eeb0*/  STL.64 [R1+0x58], R14 ;  /* 0x0000580e01007387 */ /* 0x0001e60000100a00 */
[----:B0-----:R-:W3:Y:S01]  /*2eec0*/  LDL.LU.64 R14, [R1+0x1f38] ;  /* 0x001f3800010e7983 */ /* 0x001ee20000300a00 */
[----:B------:R-:W3:Y:S01]  /*2eed0*/  LDL.LU.64 R12, [R1+0x1f30] ;  /* 0x001f3000010c7983 */ /* 0x000ee20000300a00 */
[C---:B--2---:R-:W-:Y:S02]  /*2eee0*/  HMMA.16816.F32 R16, R8.reuse, R16, R24 ;  /* 0x000000100810723c */ /* 0x044fe40000001818 */
[----:B------:R-:W2:Y:S01]  /*2eef0*/  LDL.LU.64 R26, [R1+0x1f28] ;  /* 0x001f2800011a7983 */ /* 0x000ea20000300a00 */
[----:B------:R-:W3:Y:S11]  /*2ef00*/  LDL.LU.64 R24, [R1+0x1f20] ;  /* 0x001f200001187983 */ /* 0x000ef60000300a00 */
[----:B------:R-:W-:Y:S09]  /*2ef10*/  @!UPT UIADD3 URZ, URZ, URZ, URZ ;  /* 0x0000003f3f3ff290 */ /* 0x000ff2000fffe03f */
[----:B------:R-:W-:Y:S01]  /*2ef20*/  STL.64 [R1+0x40], R16 ;  /* 0x0000401001007387 */ /* 0x000fe20000100a00 */
[----:B------:R-:W-:Y:S01]  /*2ef30*/  STL.64 [R1+0x48], R18 ;  /* 0x0000481201007387 */ /* 0x000fe20000100a00 */
[C---:B---3--:R-:W-:Y:S11]  /*2ef40*/  HMMA.16816.F32 R12, R8.reuse, R24, R12 ;  /* 0x00000018080c723c */ /* 0x048ff6000000180c */
[----:B------:R-:W-:Y:S11]  /*2ef50*/  @!UPT UIADD3 URZ, URZ, URZ, URZ ;  /* 0x0000003f3f3ff290 */ /* 0x000ff6000fffe03f */
[----:B------:R-:W-:Y:S02]  /*2ef60*/  @!UPT UIADD3 URZ, URZ, URZ, URZ ;  /* 0x0000003f3f3ff290 */ /* 0x000fe4000fffe03f */
[----:B------:R-:W-:Y:S02]  /*2ef70*/  IMAD.MOV.U32 R25, RZ, RZ, R14 ;  /* 0x000000ffff197224 */ /* 0x000fe400078e000e */
[----:B------:R-:W-:Y:S01]  /*2ef80*/  IMAD.MOV.U32 R24, RZ, RZ, R15 ;  /* 0x000000ffff187224 */ /* 0x000fe200078e000f */
[----:B------:R-:W-:Y:S01]  /*2ef90*/  STL.64 [R1+0x30], R12 ;  /* 0x0000300c01007387 */ /* 0x000fe20000100a00 */
[----:B--2---:R-:W-:Y:S03]  /*2efa0*/  STL.64 [R1+0x1e90], R26 ;  /* 0x001e901a01007387 */ /* 0x004fe60000100a00 */
[----:B------:R0:W-:Y:S04]  /*2efb0*/  STL.64 [R1+0x1e88], R24 ;  /* 0x001e881801007387 */ /* 0x0001e80000100a00 */
[----:B0-----:R-:W2:Y:S01]  /*2efc0*/  LDL.LU R24, [R1+0x2c0] ;  /* 0x0002c00001187983 */ /* 0x001ea20000300800 */
[----:B------:R-:W2:Y:S02]  /*2efd0*/  LDL.LU R25, [R1+0x2c4] ;  /* 0x0002c40001197983 */ /* 0x000ea40000300800 */
[----:B------:R-:W3:Y:S02]  /*2efe0*/  LDL.LU R26, [R1+0x2c8] ;  /* 0x0002c800011a7983 */ /* 0x000ee40000300800 */
[----:B------:R-:W3:Y:S01]  /*2eff0*/  LDL.LU R27, [R1+0x2cc] ;  /* 0x0002cc00011b7983 */ /* 0x000ee20000300800 */
[C---:B------:R-:W-:Y:S01]  /*2f000*/  HMMA.16816.F32 R20, R8.reuse, R20, R4 ;  /* 0x000000140814723c */ /* 0x040fe20000001804 */
[----:B---3--:R0:W-:Y:S01]  /*2f010*/  STL.64 [R1+0x1ea0], R26 ;  /* 0x001ea01a01007387 */ /* 0x0081e20000100a00 */
[----:B--2---:R-:W-:Y:S03]  /*2f020*/  STL.64 [R1+0x1e98], R24 ;  /* 0x001e981801007387 */ /* 0x004fe60000100a00 */
[----:B0-----:R-:W2:Y:S04]  /*2f030*/  LDL R26, [R1+0x18] ;  /* 0x00001800011a7983 */ /* 0x001ea80000100800 */
[----:B------:R-:W2:Y:S01]  /*2f040*/  LDL R27, [R1+0x1c] ;  /* 0x00001c00011b7983 */ /* 0x000ea20000100800 */
[----:B------:R-:W3:Y:S02]  /*2f050*/  LDL.LU R16, [R1+0x230] ;  /* 0x0002300001107983 */ /* 0x000ee40000300800 */
[----:B------:R-:W3:Y:S02]  /*2f060*/  LDL.LU R17, [R1+0x234] ;  /* 0x0002340001117983 */ /* 0x000ee40000300800 */
[----:B------:R-:W3:Y:S01]  /*2f070*/  LDL.LU R18, [R1+0x238] ;  /* 0x0002380001127983 */ /* 0x000ee20000300800 */
[----:B------:R-:W3:Y:S01]  /*2f080*/  LDL.LU R19, [R1+0x23c] ;  /* 0x00023c0001137983 */ /* 0x000ee20000300800 */
[----:B------:R-:W3:Y:S02]  /*2f090*/  LDL.LU R12, [R1+0x210] ;  /* 0x00021000010c7983 */ /* 0x000ee40000300800 */
[----:B------:R-:W3:Y:S02]  /*2f0a0*/  LDL.LU R13, [R1+0x214] ;  /* 0x00021400010d7983 */ /* 0x000ee40000300800 */
[----:B------:R-:W3:Y:S01]  /*2f0b0*/  LDL.LU R14, [R1+0x218] ;  /* 0x00021800010e7983 */ /* 0x000ee20000300800 */
[----:B------:R-:W3:Y:S04]  /*2f0c0*/  LDL.LU R15, [R1+0x21c] ;  /* 0x00021c00010f7983 */ /* 0x000ee80000300800 */
[----:B--2---:R0:W-:Y:S04]  /*2f0d0*/  STL.64 [R1+0x1eb8], R26 ;  /* 0x001eb81a01007387 */ /* 0x0041e80000100a00 */
[----:B0-----:R-:W2:Y:S01]  /*2f0e0*/  LDL.64 R26, [R1+0x28] ;  /* 0x00002800011a7983 */ /* 0x001ea20000100a00 */
[----:B------:R-:W2:Y:S02]  /*2f0f0*/  LDL.LU.64 R6, [R1+0x1f18] ;  /* 0x001f180001067983 */ /* 0x000ea40000300a00 */
[----:B------:R-:W2:Y:S02]  /*2f100*/  LDL.LU.64 R4, [R1+0x1f10] ;  /* 0x001f100001047983 */ /* 0x000ea40000300a00 */
[----:B------:R-:W-:Y:S01]  /*2f110*/  STL.64 [R1+0x120], R20 ;  /* 0x0001201401007387 */ /* 0x000fe20000100a00 */
[----:B------:R0:W-:Y:S04]  /*2f120*/  STL.64 [R1+0x128], R22 ;  /* 0x0001281601007387 */ /* 0x0001e80000100a00 */
[----:B0-----:R-:W2:Y:S01]  /*2f130*/  LDL.LU.64 R22, [R1+0x1f08] ;  /* 0x001f080001167983 */ /* 0x001ea20000300a00 */
[----:B------:R-:W2:Y:S02]  /*2f140*/  LDL.LU.64 R20, [R1+0x1f00] ;  /* 0x001f000001147983 */ /* 0x000ea40000300a00 */
[C---:B--2---:R-:W-:Y:S11]  /*2f150*/  HMMA.16816.F32 R20, R8.reuse, R4, R20 ;  /* 0x000000040814723c */ /* 0x044ff60000001814 */
[----:B------:R-:W-:Y:S11]  /*2f160*/  @!UPT UIADD3 URZ, URZ, URZ, URZ ;  /* 0x0000003f3f3ff290 */ /* 0x000ff6000fffe03f */
[----:B------:R-:W-:Y:S01]  /*2f170*/  @!UPT UIADD3 URZ, URZ, URZ, URZ ;  /* 0x0000003f3f3ff290 */ /* 0x000fe2000fffe03f */
[----:B------:R-:W-:Y:S01]  /*2f180*/  STL.64 [R1+0x140], R20 ;  /* 0x0001401401007387 */ /* 0x000fe20000100a00 */
[----:B------:R0:W-:Y:S03]  /*2f190*/  STL.64 [R1+0x148], R22 ;  /* 0x0001481601007387 */ /* 0x0001e60000100a00 */
[----:B0-----:R-:W2:Y:S01]  /*2f1a0*/  LDL.LU.64 R22, [R1+0x1ef8] ;  /* 0x001ef80001167983 */ /* 0x001ea20000300a00 */
[----:B------:R-:W3:Y:S02]  /*2f1b0*/  LDL.LU.64 R20, [R1+0x1ef0] ;  /* 0x001ef00001147983 */ /* 0x000ee40000300a00 */
[----:B------:R0:W-:Y:S02]  /*2f1c0*/  STL.64 [R1+0x1e68], R6 ;  /* 0x001e680601007387 */ /* 0x0001e40000100a00 */
[----:B------:R-:W2:Y:S01]  /*2f1d0*/  LDL.LU R4, [R1+0x2f0] ;  /* 0x0002f00001047983 */ /* 0x000ea20000300800 */
[----:B------:R-:W2:Y:S04]  /*2f1e0*/  LDL.LU R5, [R1+0x2f4] ;  /* 0x0002f40001057983 */ /* 0x000ea80000300800 */
[----:B0-----:R-:W2:Y:S01]  /*2f1f0*/  LDL.LU R6, [R1+0x2f8] ;  /* 0x0002f80001067983 */ /* 0x001ea20000300800 */
[----:B------:R-:W2:Y:S03]  /*2f200*/  LDL.LU R7, [R1+0x2fc] ;  /* 0x0002fc0001077983 */ /* 0x000ea60000300800 */
[----:B--2---:R-:W-:Y:S01]  /*2f210*/  STL.64 [R1+0x1e80], R6 ;  /* 0x001e800601007387 */ /* 0x004fe20000100a00 */
[----:B------:R0:W-:Y:S03]  /*2f220*/  STL.64 [R1+0x1e78], R4 ;  /* 0x001e780401007387 */ /* 0x0001e60000100a00 */
[----:B0-----:R-:W2:Y:S01]  /*2f230*/  LDL.LU R4, [R1+0x2d0] ;  /* 0x0002d00001047983 */ /* 0x001ea20000300800 */
[----:B------:R-:W2:Y:S02]  /*2f240*/  LDL.LU R5, [R1+0x2d4] ;  /* 0x0002d40001057983 */ /* 0x000ea40000300800 */
[----:B------:R-:W2:Y:S02]  /*2f250*/  LDL.LU R6, [R1+0x2d8] ;  /* 0x0002d80001067983 */ /* 0x000ea40000300800 */
[----:B------:R-:W2:Y:S01]  /*2f260*/  LDL.LU R7, [R1+0x2dc] ;  /* 0x0002dc0001077983 */ /* 0x000ea20000300800 */
[C---:B---3--:R-:W-:Y:S01]  /*2f270*/  HMMA.16816.F32 R16, R8.reuse, R20, R16 ;  /* 0x000000140810723c */ /* 0x048fe20000001810 */
[----:B--2---:R-:W-:Y:S01]  /*2f280*/  STL.64 [R1+0x1eb0], R6 ;  /* 0x001eb00601007387 */ /* 0x004fe20000100a00 */
[----:B------:R0:W-:Y:S03]  /*2f290*/  STL.64 [R1+0x1ea8], R4 ;  /* 0x001ea80401007387 */ /* 0x0001e60000100a00 */
        /* <DEDUP_REMOVED lines=8> */
[----:B------:R-:W2:Y:S02]  /*2f320*/  LDL.LU R6, [R1+0x228] ;  /* 0x0002280001067983 */ /* 0x000ea40000300800 */
[----:B------:R-:W2:Y:S02]  /*2f330*/  LDL.LU R7, [R1+0x22c] ;  /* 0x00022c0001077983 */ /* 0x000ea40000300800 */
[----:B------:R-:W-:Y:S01]  /*2f340*/  STL.64 [R1+0x170], R16 ;  /* 0x0001701001007387 */ /* 0x000fe20000100a00 */
[----:B------:R0:W-:Y:S03]  /*2f350*/  STL.64 [R1+0x178], R18 ;  /* 0x0001781201007387 */ /* 0x0001e60000100a00 */
[----:B0-----:R-:W3:Y:S01]  /*2f360*/  LDL.LU.64 R18, [R1+0x1ee8] ;  /* 0x001ee80001127983 */ /* 0x001ee20000300a00 */
[----:B------:R-:W2:Y:S02]  /*2f370*/  LDL.LU.64 R16, [R1+0x1ee0] ;  /* 0x001ee00001107983 */ /* 0x000ea40000300a00 */
[----:B------:R0:W-:Y:S02]  /*2f380*/  STL.64 [R1+0x1e70], R22 ;  /* 0x001e701601007387 */ /* 0x0001e40000100a00 */
[----:B0-----:R-:W3:Y:S01]  /*2f390*/  LDL.64 R22, [R1+0xc8] ;  /* 0x0000c80001167983 */ /* 0x001ee20000100a00 */
[----:B--2---:R-:W-:Y:S03]  /*2f3a0*/  HMMA.16816.F32 R8, R8, R16, R12 ;  /* 0x000000100808723c */ /* 0x004fe6000000180c */
[----:B------:R-:W2:Y:S01]  /*2f3b0*/  LDL.LU.64 R14, [R1+0x1ed8] ;  /* 0x001ed800010e7983 */ /* 0x000ea20000300a00 */
[----:B------:R-:W2:Y:S11]  /*2f3c0*/  LDL.LU.64 R12, [R1+0x1ed0] ;  /* 0x001ed000010c7983 */ /* 0x000eb60000300a00 */
[----:B------:R-:W-:Y:S08]  /*2f3d0*/  @!UPT UIADD3 URZ, URZ, URZ, URZ ;  /* 0x0000003f3f3ff290 */ /* 0x000ff0000fffe03f */
[----:B------:R-:W-:Y:S01]  /*2f3e0*/  STL.64 [R1+0x190], R8 ;  /* 0x0001900801007387 */ /* 0x000fe20000100a00 */
[----:B------:R0:W-:Y:S03]  /*2f3f0*/  STL.64 [R1+0x198], R10 ;  /* 0x0001980a01007387 */ /* 0x0001e60000100a00 */
[----:B0-----:R-:W3:Y:S04]  /*2f400*/  LDL R10, [R1+0x8] ;  /* 0x00000800010a7983 */ /* 0x001ee80000100800 */
[----:B------:R-:W3:Y:S01]  /*2f410*/  LDL R11, [R1+0xc] ;  /* 0x00000c00010b7983 */ /* 0x000ee20000100800 */
[----:B------:R-:W-:Y:S02]  /*2f420*/  IMAD.MOV.U32 R9, RZ, RZ, R26 ;  /* 0x000000ffff097224 */ /* 0x000fe400078e001a */
[----:B------:R-:W-:Y:S01]  /*2f430*/  IMAD.MOV.U32 R8, RZ, RZ, R27 ;  /* 0x000000ffff087224 */ /* 0x000fe200078e001b */
[C---:B--2---:R-:W-:Y:S11]  /*2f440*/  HMMA.16816.F32 R4, R12.reuse, R26, R4 ;  /* 0x0000001a0c04723c */ /* 0x044ff60000001804 */
[----:B------:R-:W-:Y:S11]  /*2f450*/  @!UPT UIADD3 URZ, URZ, URZ, URZ ;  /* 0x0000003f3f3ff290 */ /* 0x000ff6000fffe03f */
[----:B------:R-:W-:Y:S01]  /*2f460*/  @!UPT UIADD3 URZ, URZ, URZ, URZ ;  /* 0x0000003f3f3ff290 */ /* 0x000fe2000fffe03f */
[----:B------:R-:W-:Y:S01]  /*2f470*/  STL.64 [R1+0x1f0], R4 ;  /* 0x0001f00401007387 */ /* 0x000fe20000100a00 */
[----:B------:R0:W-:Y:S03]  /*2f480*/  STL.64 [R1+0x1f8], R6 ;  /* 0x0001f80601007387 */ /* 0x0001e60000100a00 */
[----:B0-----:R-:W2:Y:S01]  /*2f490*/  LDL.LU.64 R6, [R1+0x1ec8] ;  /* 0x001ec80001067983 */ /* 0x001ea20000300a00 */
[----:B------:R-:W2:Y:S02]  /*2f4a0*/  LDL.LU.64 R4, [R1+0x1ec0] ;  /* 0x001ec00001047983 */ /* 0x000ea40000300a00 */
[----:B------:R-:W2:Y:S02]  /*2f4b0*/  LDL.LU.64 R26, [R1+0x1eb8] ;  /* 0x001eb800011a7983 */ /* 0x000ea40000300a00 */
[C---:B--2---:R-:W-:Y:S01]  /*2f4c0*/  HMMA.16816.F32 R24, R12.reuse, R26, R4 ;  /* 0x0000001a0c18723c */ /* 0x044fe20000001804 */
[----:B------:R-:W2:Y:S01]  /*2f4d0*/  LDL.LU.64 R6, [R1+0x1eb0] ;  /* 0x001eb00001067983 */ /* 0x000ea20000300a00 */
[----:B------:R-:W2:Y:S11]  /*2f4e0*/  LDL.LU.64 R4, [R1+0x1ea8] ;  /* 0x001ea80001047983 */ /* 0x000eb60000300a00 */
[----:B------:R-:W-:Y:S10]  /*2f4f0*/  @!UPT UIADD3 URZ, URZ, URZ, URZ ;  /* 0x0000003f3f3ff290 */ /* 0x000ff4000fffe03f */
[----:B------:R-:W-:Y:S01]  /*2f500*/  STL.64 [R1+0x210], R24 ;  /* 0x0002101801007387 */ /* 0x000fe20000100a00 */
[----:B------:R0:W-:Y:S03]  /*2f510*/  STL.64 [R1+0x218], R26 ;  /* 0x0002181a01007387 */ /* 0x0001e60000100a00 */
[----:B0-----:R-:W3:Y:S01]  /*2f520*/  LDL.LU.64 R26, [R1+0x1ea0] ;  /* 0x001ea000011a7983 */ /* 0x001ee20000300a00 */
[----:B------:R-:W3:Y:S02]  /*2f530*/  LDL.LU.64 R24, [R1+0x1e98] ;  /* 0x001e980001187983 */ /* 0x000ee40000300a00 */
[C---:B---3--:R-:W-:Y:S11]  /*2f540*/  HMMA.16816.F32 R24, R12.reuse, R10, R24 ;  /* 0x0000000a0c18723c */ /* 0x048ff60000001818 */
[----:B------:R-:W-:Y:S11]  /*2f550*/  @!UPT UIADD3 URZ, URZ, URZ, URZ ;  /* 0x0000003f3f3ff290 */ /* 0x000ff6000fffe03f */
[----:B------:R-:W-:Y:S01]  /*2f560*/  @!UPT UIADD3 URZ, URZ, URZ, URZ ;  /* 0x0000003f3f3ff290 */ /* 0x000fe2000fffe03f */
[----:B------:R-:W-:Y:S01]  /*2f570*/  STL.64 [R1+0x220], R24 ;  /* 0x0002201801007387 */ /* 0x000fe20000100a00 */
[----:B------:R0:W-:Y:S03]  /*2f580*/  STL.64 [R1+0x228], R26 ;  /* 0x0002281a01007387 */ /* 0x0001e60000100a00 */
[----:B0-----:R-:W2:Y:S01]  /*2f590*/  LDL.LU.64 R26, [R1+0x1e90] ;  /* 0x001e9000011a7983 */ /* 0x001ea20000300a00 */
[----:B------:R-:W3:Y:S02]  /*2f5a0*/  LDL.LU.64 R24, [R1+0x1e88] ;  /* 0x001e880001187983 */ /* 0x000ee40000300a00 */
[----:B------:R-:W-:Y:S01]  /*2f5b0*/  STL.64 [R1+0x1e20], R10 ;  /* 0x001e200a01007387 */ /* 0x000fe20000100a00 */
[----:B--2---:R-:W-:Y:S11]  /*2f5c0*/  HMMA.16816.F32 R4, R12, R26, R4 ;  /* 0x0000001a0c04723c */ /* 0x004ff60000001804 */
[----:B------:R-:W-:Y:S11]  /*2f5d0*/  @!UPT UIADD3 URZ, URZ, URZ, URZ ;  /* 0x0000003f3f3ff290 */ /* 0x000ff6000fffe03f */
[----:B------:R-:W-:Y:S01]  /*2f5e0*/  @!UPT UIADD3 URZ, URZ, URZ, URZ ;  /* 0x0000003f3f3ff290 */ /* 0x000fe2000fffe03f */
[----:B------:R-:W-:Y:S01]  /*2f5f0*/  STL.64 [R1+0x240], R4 ;  /* 0x0002400401007387 */ /* 0x000fe20000100a00 */
[----:B------:R0:W-:Y:S03]  /*2f600*/  STL.64 [R1+0x248], R6 ;  /* 0x0002480601007387 */ /* 0x0001e60000100a00 */
[----:B0-----:R-:W2:Y:S01]  /*2f610*/  LDL.LU.64 R6, [R1+0x1e80] ;  /* 0x001e800001067983 */ /* 0x001ea20000300a00 */
[----:B------:R-:W2:Y:S02]  /*2f620*/  LDL.LU.64 R4, [R1+0x1e78] ;  /* 0x001e780001047983 */ /* 0x000ea40000300a00 */
[----:B------:R4:W-:Y:S02]  /*2f630*/  STL.64 [R1+0x1e18], R26 ;  /* 0x001e181a01007387 */ /* 0x0009e40000100a00 */
[----:B---3--:R0:W-:Y:S02]  /*2f640*/  STL.64 [R1+0x1e10], R24 ;  /* 0x001e101801007387 */ /* 0x0081e40000100a00 */
[----:B------:R-:W-:-:S02]  /*2f650*/  IMAD.MOV.U32 R16, RZ, RZ, R22 ;  /* 0x000000ffff107224 */ /* 0x000fc400078e0016 */
[----:B------:R-:W-:Y:S02]  /*2f660*/  IMAD.MOV.U32 R0, RZ, RZ, R23 ;  /* 0x000000ffff007224 */ /* 0x000fe400078e0017 */
[----:B----4-:R-:W-:Y:S01]  /*2f670*/  IMAD.MOV.U32 R26, RZ, RZ, R3 ;  /* 0x000000ffff1a7224 */ /* 0x010fe200078e0003 */
[----:B0-----:R-:W3:Y:S01]  /*2f680*/  LDL.LU R24, [R1+0x300] ;  /* 0x0003000001187983 */ /* 0x001ee20000300800 */
[----:B------:R-:W-:Y:S01]  /*2f690*/  IMAD.MOV.U32 R27, RZ, RZ, R2 ;  /* 0x000000ffff1b7224 */ /* 0x000fe200078e0002 */
[C---:B--2---:R-:W-:Y:S02]  /*2f6a0*/  HMMA.16816.F32 R4, R12.reuse, R22, R4 ;  /* 0x000000160c04723c */ /* 0x044fe40000001804 */
[----:B------:R-:W2:Y:S11]  /*2f6b0*/  LDL.LU.64 R22, [R1+0x1e70] ;  /* 0x001e700001167983 */ /* 0x000eb60000300a00 */
[----:B------:R-:W-:Y:S11]  /*2f6c0*/  @!UPT UIADD3 URZ, URZ, URZ, URZ ;  /* 0x0000003f3f3ff290 */ /* 0x000ff6000fffe03f */
[----:B------:R-:W-:Y:S02]  /*2f6d0*/  IMAD.MOV.U32 R3, RZ, RZ, R6 ;  /* 0x000000ffff037224 */ /* 0x000fe400078e0006 */
[----:B------:R-:W-:Y:S02]  /*2f6e0*/  IMAD.MOV.U32 R2, RZ, RZ, R7 ;  /* 0x000000ffff027224 */ /* 0x000fe400078e0007 */
[----:B------:R-:W3:Y:S01]  /*2f6f0*/  LDL.LU.64 R6, [R1+0x1e68] ;  /* 0x001e680001067983 */ /* 0x000ee20000300a00 */
[----:B------:R-:W-:Y:S02]  /*2f700*/  IMAD.MOV.U32 R25, RZ, RZ, R28 ;  /* 0x000000ffff197224 */ /* 0x000fe400078e001c */
[----:B------:R-:W-:Y:S02]  /*2f710*/  IMAD.MOV.U32 R28, RZ, RZ, R5 ;  /* 0x000000ffff1c7224 */ /* 0x000fe400078e0005 */
[----:B------:R-:W-:Y:S01]  /*2f720*/  IMAD.MOV.U32 R29, RZ, RZ, R4 ;  /* 0x000000ffff1d7224 */ /* 0x000fe200078e0004 */
[----:B------:R-:W-:Y:S01]  /*2f730*/  STL [R1+0x1cbc], R2 ;  /* 0x001cbc0201007387 */ /* 0x000fe20000100800 */
[----:B------:R0:W-:Y:S02]  /*2f740*/  STL [R1+0x1cb8], R3 ;  /* 0x001cb80301007387 */ /* 0x0001e40000100800 */
[----:B------:R-:W-:Y:S01]  /*2f750*/  STL [R1+0x1cb4], R28 ;  /* 0x001cb41c01007387 */ /* 0x000fe20000100800 */
[----:B------:R-:W-:Y:S01]  /*2f760*/  STL [R1+0x1cb0], R29 ;  /* 0x001cb01d01007387 */ /* 0x000fe20000100800 */
[----:B---3--:R-:W-:Y:S01]  /*2f770*/  HMMA.16816.F32 R24, R12, R6, R24 ;  /* 0x000000060c18723c */ /* 0x008fe20000001818 */
[----:B0-----:R-:W-:-:S02]  /*2f780*/  IMAD.MOV.U32 R3, RZ, RZ, R6 ;  /* 0x000000ffff037224 */ /* 0x001fc400078e0006 */
[----:B------:R-:W-:Y:S11]  /*2f790*/  IMAD.MOV.U32 R2, RZ, RZ, R7 ;  /* 0x000000ffff027224 */ /* 0x000ff600078e0007 */
[----:B------:R-:W-:Y:S09]  /*2f7a0*/  @!UPT UIADD3 URZ, URZ, URZ, URZ ;  /* 0x0000003f3f3ff290 */ /* 0x000ff2000fffe03f */
[----:B------:R0:W-:Y:S01]  /*2f7b0*/  STL.64 [R1+0x2d0], R24 ;  /* 0x0002d01801007387 */ /* 0x0001e20000100a00 */
[----:B------:R1:W-:Y:S02]  /*2f7c0*/  STL.64 [R1+0x2d8], R26 ;  /* 0x0002d81a01007387 */ /* 0x0003e40000100a00 */
[----:B------:R-:W3:Y:S02]  /*2f7d0*/  LDL.LU R4, [R1+0x150] ;  /* 0x0001500001047983 */ /* 0x000ee40000300800 */
[----:B------:R-:W3:Y:S01]  /*2f7e0*/  LDL.LU R5, [R1+0x154] ;  /* 0x0001540001057983 */ /* 0x000ee20000300800 */
[----:B------:R-:W4:Y:S01]  /*2f7f0*/  LDL.LU R6, [R1+0x158] ;  /* 0x0001580001067983 */ /* 0x000f220000300800 */
[----:B------:R-:W4:Y:S03]  /*2f800*/  LDL.LU R7, [R1+0x15c] ;  /* 0x00015c0001077983 */ /* 0x000f260000300800 */
[----:B----4-:R-:W-:Y:S01]  /*2f810*/  STL.64 [R1+0x1de0], R6 ;  /* 0x001de00601007387 */ /* 0x010fe20000100a00 */
[----:B---3--:R-:W-:Y:S02]  /*2f820*/  STL.64 [R1+0x1dd8], R4 ;  /* 0x001dd80401007387 */ /* 0x008fe40000100a00 */
[----:B0-----:R-:W3:Y:S02]  /*2f830*/  LDL.LU R24, [R1+0x1e0] ;  /* 0x0001e00001187983 */ /* 0x001ee40000300800 */
[----:B------:R-:W3:Y:S01]  /*2f840*/  LDL.LU R25, [R1+0x1e4] ;  /* 0x0001e40001197983 */ /* 0x000ee20000300800 */
[----:B-1----:R-:W4:Y:S01]  /*2f850*/  LDL.LU R26, [R1+0x1e8] ;  /* 0x0001e800011a7983 */ /* 0x002f220000300800 */
[----:B------:R-:W4:Y:S03]  /*2f860*/  LDL.LU R27, [R1+0x1ec] ;  /* 0x0001ec00011b7983 */ /* 0x000f260000300800 */
[----:B----4-:R-:W-:Y:S01]  /*2f870*/  STL.64 [R1+0x1e30], R26 ;  /* 0x001e301a01007387 */ /* 0x010fe20000100a00 */
[----:B---3--:R0:W-:Y:S03]  /*2f880*/  STL.64 [R1+0x1e28], R24 ;  /* 0x001e281801007387 */ /* 0x0081e60000100a00 */
[----:B0-----:R-:W3:Y:S01]  /*2f890*/  LDL.LU R24, [R1+0x200] ;  /* 0x0002000001187983 */ /* 0x001ee20000300800 */
[----:B------:R-:W3:Y:S02]  /*2f8a0*/  LDL.LU R25, [R1+0x204] ;  /* 0x0002040001197983 */ /* 0x000ee40000300800 */
[----:B------:R-:W4:Y:S02]  /*2f8b0*/  LDL.LU R26, [R1+0x208] ;  /* 0x00020800011a7983 */ /* 0x000f240000300800 */
[----:B------:R-:W4:Y:S02]  /*2f8c0*/  LDL.LU R27, [R1+0x20c] ;  /* 0x00020c00011b7983 */ /* 0x000f240000300800 */
[----:B----4-:R0:W-:Y:S01]  /*2f8d0*/  STL.64 [R1+0x1e40], R26 ;  /* 0x001e401a01007387 */ /* 0x0101e20000100a00 */
[----:B---3--:R1:W-:Y:S02]  /*2f8e0*/  STL.64 [R1+0x1e38], R24 ;  /* 0x001e381801007387 */ /* 0x0083e40000100a00 */
[----:B0-----:R-:W-:-:S02]  /*2f8f0*/  IMAD.MOV.U32 R26, RZ, RZ, R9 ;  /* 0x000000ffff1a7224 */ /* 0x001fc400078e0009 */
[----:B------:R-:W-:-:S05]  /*2f900*/  IMAD.MOV.U32 R27, RZ, RZ, R8 ;  /* 0x000000ffff1b7224 */ /* 0x000fca00078e0008 */
[----:B------:R0:W-:Y:S01]  /*2f910*/  STL.64 [R1+0x1e60], R26 ;  /* 0x001e601a01007387 */ /* 0x0001e20000100a00 */
[----:B-1----:R-:W3:Y:S02]  /*2f920*/  LDL.LU R24, [R1+0x2b0] ;  /* 0x0002b00001187983 */ /* 0x002ee40000300800 */
[----:B------:R-:W3:Y:S01]  /*2f930*/  LDL.LU R25, [R1+0x2b4] ;  /* 0x0002b40001197983 */ /* 0x000ee20000300800 */
[----:B0-----:R-:W3:Y:S01]  /*2f940*/  LDL.LU R26, [R1+0x2b8] ;  /* 0x0002b800011a7983 */ /* 0x001ee20000300800 */
[----:B------:R-:W3:Y:S02]  /*2f950*/  LDL.LU R27, [R1+0x2bc] ;  /* 0x0002bc00011b7983 */ /* 0x000ee40000300800 */
[----:B------:R-:W4:Y:S02]  /*2f960*/  LDL.LU.64 R10, [R1+0x18] ;  /* 0x00001800010a7983 */ /* 0x000f240000300a00 */
[----:B------:R-:W-:Y:S02]  /*2f970*/  IMAD.MOV.U32 R6, RZ, RZ, R3 ;  /* 0x000000ffff067224 */ /* 0x000fe400078e0003 */
[----:B------:R-:W-:Y:S01]  /*2f980*/  IMAD.MOV.U32 R7, RZ, RZ, R2 ;  /* 0x000000ffff077224 */ /* 0x000fe200078e0002 */
[----:B----4-:R0:W-:Y:S01]  /*2f990*/  STL.64 [R1+0x1e48], R10 ;  /* 0x001e480a01007387 */ /* 0x0101e20000100a00 */
[----:B------:R-:W4:Y:S02]  /*2f9a0*/  LDL.LU R8, [R1+0x290] ;  /* 0x0002900001087983 */ /* 0x000f240000300800 */
[----:B------:R-:W4:Y:S01]  /*2f9b0*/  LDL.LU R9, [R1+0x294] ;  /* 0x0002940001097983 */ /* 0x000f220000300800 */
[----:B0-----:R-:W4:Y:S01]  /*2f9c0*/  LDL.LU R10, [R1+0x298] ;  /* 0x00029800010a7983 */ /* 0x001f220000300800 */
[----:B------:R-:W4:Y:S02]  /*2f9d0*/  LDL.LU R11, [R1+0x29c] ;  /* 0x00029c00010b7983 */ /* 0x000f240000300800 */
[----:B------:R0:W-:Y:S02]  /*2f9e0*/  STL.64 [R1+0x1df0], R6 ;  /* 0x001df00601007387 */ /* 0x0001e40000100a00 */
[----:B------:R-:W2:Y:S01]  /*2f9f0*/  LDL.LU R4, [R1+0x2e0] ;  /* 0x0002e00001047983 */ /* 0x000ea20000300800 */
[----:B------:R-:W2:Y:S04]  /*2fa00*/  LDL.LU R5, [R1+0x2e4] ;  /* 0x0002e40001057983 */ /* 0x000ea80000300800 */
[----:B0-----:R-:W2:Y:S01]  /*2fa10*/  LDL.LU R6, [R1+0x2e8] ;  /* 0x0002e80001067983 */ /* 0x001ea20000300800 */
[----:B------:R-:W2:Y:S02]  /*2fa20*/  LDL.LU R7, [R1+0x2ec] ;  /* 0x0002ec0001077983 */ /* 0x000ea40000300800 */
[C---:B--2---:R-:W-:Y:S11]  /*2fa30*/  HMMA.16816.F32 R4, R12.reuse, R22, R4 ;  /* 0x000000160c04723c */ /* 0x044ff60000001804 */
[----:B------:R-:W-:Y:S11]  /*2fa40*/  @!UPT UIADD3 URZ, URZ, URZ, URZ ;  /* 0x0000003f3f3ff290 */ /* 0x000ff6000fffe03f */
[----:B------:R-:W-:Y:S02]  /*2fa50*/  @!UPT UIADD3 URZ, URZ, URZ, URZ ;  /* 0x0000003f3f3ff290 */ /* 0x000fe4000fffe03f */
[----:B------:R-:W-:Y:S02]  /*2fa60*/  IMAD.MOV.U32 R28, RZ, RZ, R6 ;  /* 0x000000ffff1c7224 */ /* 0x000fe400078e0006 */
[----:B------:R-:W-:Y:S02]  /*2fa70*/  IMAD.MOV.U32 R29, RZ, RZ, R7 ;  /* 0x000000ffff1d7224 */ /* 0x000fe400078e0007 */
[----:B------:R-:W-:Y:S02]  /*2fa80*/  IMAD.MOV.U32 R6, RZ, RZ, R16 ;  /* 0x000000ffff067224 */ /* 0x000fe400078e0010 */
[----:B------:R-:W-:Y:S02]  /*2fa90*/  IMAD.MOV.U32 R7, RZ, RZ, R0 ;  /* 0x000000ffff077224 */ /* 0x000fe400078e0000 */
[----:B------:R-:W-:Y:S02]  /*2faa0*/  IMAD.MOV.U32 R2, RZ, RZ, R4 ;  /* 0x000000ffff027224 */ /* 0x000fe400078e0004 */
[----:B------:R-:W-:Y:S01]  /*2fab0*/  IMAD.MOV.U32 R3, RZ, RZ, R5 ;  /* 0x000000ffff037224 */ /* 0x000fe200078e0005 */
[----:B------:R0:W-:Y:S01]  /*2fac0*/  STL.64 [R1+0x1e08], R6 ;  /* 0x001e080601007387 */ /* 0x0001e20000100a00 */
[----:B------:R-:W2:Y:S02]  /*2fad0*/  LDL.LU R4, [R1+0x1c0] ;  /* 0x0001c00001047983 */ /* 0x000ea40000300800 */
[----:B------:R-:W2:Y:S01]  /*2fae0*/  LDL.LU R5, [R1+0x1c4] ;  /* 0x0001c40001057983 */ /* 0x000ea20000300800 */
[----:B0-----:R-:W2:Y:S01]  /*2faf0*/  LDL.LU R6, [R1+0x1c8] ;  /* 0x0001c80001067983 */ /* 0x001ea20000300800 */
[----:B------:R-:W2:Y:S02]  /*2fb00*/  LDL.LU R7, [R1+0x1cc] ;  /* 0x0001cc0001077983 */ /* 0x000ea40000300800 */
[----:B------:R0:W-:Y:S02]  /*2fb10*/  STL.64 [R1+0x1de8], R22 ;  /* 0x001de81601007387 */ /* 0x0001e40000100a00 */
[----:B------:R-:W2:Y:S01]  /*2fb20*/  LDL.LU R20, [R1+0x1a0] ;  /* 0x0001a00001147983 */ /* 0x000ea20000300800 */
[----:B------:R-:W2:Y:S04]  /*2fb30*/  LDL.LU R21, [R1+0x1a4] ;  /* 0x0001a40001157983 */ /* 0x000ea80000300800 */
[----:B0-----:R-:W2:Y:S01]  /*2fb40*/  LDL.LU R22, [R1+0x1a8] ;  /* 0x0001a80001167983 */ /* 0x001ea20000300800 */
[----:B------:R-:W2:Y:S01]  /*2fb50*/  LDL.LU R23, [R1+0x1ac] ;  /* 0x0001ac0001177983 */ /* 0x000ea20000300800 */
[----:B---3--:R-:W-:Y:S01]  /*2fb60*/  HMMA.16816.F32 R12, R12, R18, R24 ;  /* 0x000000120c0c723c */ /* 0x008fe20000001818 */
[----:B------:R-:W-:Y:S01]  /*2fb70*/  IMAD.MOV.U32 R0, RZ, RZ, R19 ;  /* 0x000000ffff007224 */ /* 0x000fe200078e0013 */
[----:B--2---:R-:W-:Y:S01]  /*2fb80*/  STL.64 [R1+0x1e00], R22 ;  /* 0x001e001601007387 */ /* 0x004fe20000100a00 */
[----:B------:R0:W-:Y:S03]  /*2fb90*/  STL.64 [R1+0x1df8], R20 ;  /* 0x001df81401007387 */ /* 0x0001e60000100a00 */
[----:B0-----:R-:W2:Y:S01]  /*2fba0*/  LDL.LU R20, [R1+0x1b0] ;  /* 0x0001b00001147983 */ /* 0x001ea20000300800 */
[----:B------:R-:W2:Y:S02]  /*2fbb0*/  LDL.LU R21, [R1+0x1b4] ;  /* 0x0001b40001157983 */ /* 0x000ea40000300800 */
[----:B------:R-:W2:Y:S02]  /*2fbc0*/  LDL.LU R22, [R1+0x1b8] ;  /* 0x0001b80001167983 */ /* 0x000ea40000300800 */
[----:B------:R-:W2:Y:S01]  /*2fbd0*/  LDL.LU R23, [R1+0x1bc] ;  /* 0x0001bc0001177983 */ /* 0x000ea20000300800 */
[----:B------:R-:W-:Y:S01]  /*2fbe0*/  STL [R1+0x1cd4], R3 ;  /* 0x001cd40301007387 */ /* 0x000fe20000100800 */
[----:B------:R0:W-:Y:S02]  /*2fbf0*/  STL [R1+0x1cd0], R2 ;  /* 0x001cd00201007387 */ /* 0x0001e40000100800 */
[----:B------:R-:W4:Y:S08]  /*2fc00*/  LDL.LU.64 R26, [R1+0x1e60] ;  /* 0x001e6000011a7983 */ /* 0x000f300000300a00 */
[----:B------:R-:W-:Y:S01]  /*2fc10*/  STL.64 [R1+0x2e0], R12 ;  /* 0x0002e00c01007387 */ /* 0x000fe20000100a00 */
[----:B------:R-:W-:Y:S01]  /*2fc20*/  STL.64 [R1+0x2e8], R14 ;  /* 0x0002e80e01007387 */ /* 0x000fe20000100a00 */
[----:B0-----:R-:W-:-:S03]  /*2fc30*/  IMAD.MOV.U32 R2, RZ, RZ, R18 ;  /* 0x000000ffff027224 */ /* 0x001fc600078e0012 */
[----:B------:R-:W4:Y:S01]  /*2fc40*/  LDL.LU.64 R18, [R1+0x1e58] ;  /* 0x001e580001127983 */ /* 0x000f220000300a00 */
[----:B------:R-:W4:Y:S02]  /*2fc50*/  LDL.LU.64 R16, [R1+0x1e50] ;  /* 0x001e500001107983 */ /* 0x000f240000300a00 */
[C---:B----4-:R-:W-:Y:S01]  /*2fc60*/  HMMA.16816.F32 R24, R16.reuse, R26, R8 ;  /* 0x0000001a1018723c */ /* 0x050fe20000001808 */
[----:B------:R-:W3:Y:S11]  /*2fc70*/  LDL.LU.64 R10, [R1+0x1e48] ;  /* 0x001e4800010a7983 */ /* 0x000ef60000300a00 */
[----:B------:R-:W-:Y:S11]  /*2fc80*/  @!UPT UIADD3 URZ, URZ, URZ, URZ ;  /* 0x0000003f3f3ff290 */ /* 0x000ff6000fffe03f */
[----:B------:R-:W-:Y:S01]  /*2fc90*/  STL.64 [R1+0x350], R24 ;  /* 0x0003501801007387 */ /* 0x000fe20000100a00 */
[----:B------:R0:W-:Y:S03]  /*2fca0*/  STL.64 [R1+0x358], R26 ;  /* 0x0003581a01007387 */ /* 0x0001e60000100a00 */
[----:B0-----:R-:W4:Y:S01]  /*2fcb0*/  LDL.LU.64 R26, [R1+0x1e40] ;  /* 0x001e4000011a7983 */ /* 0x001f220000300a00 */
[----:B------:R-:W4:Y:S02]  /*2fcc0*/  LDL.LU.64 R24, [R1+0x1e38] ;  /* 0x001e380001187983 */ /* 0x000f240000300a00 */
[----:B------:R-:W-:Y:S02]  /*2fcd0*/  IMAD.MOV.U32 R14, RZ, RZ, R2 ;  /* 0x000000ffff0e7224 */ /* 0x000fe400078e0002 */
[----:B---3--:R-:W-:Y:S02]  /*2fce0*/  IMAD.MOV.U32 R3, RZ, RZ, R10 ;  /* 0x000000ffff037224 */ /* 0x008fe400078e000a */
[----:B------:R-:W-:Y:S01]  /*2fcf0*/  IMAD.MOV.U32 R2, RZ, RZ, R11 ;  /* 0x000000ffff027224 */ /* 0x000fe200078e000b */
[C---:B----4-:R-:W-:Y:S11]  /*2fd00*/  HMMA.16816.F32 R24, R16.reuse, R10, R24 ;  /* 0x0000000a1018723c */ /* 0x050ff60000001818 */
[----:B------:R-:W-:Y:S11]  /*2fd10*/  @!UPT UIADD3 URZ, URZ, URZ, URZ ;  /* 0x0000003f3f3ff290 */ /* 0x000ff6000fffe03f */
[----:B------:R-:W-:Y:S01]  /*2fd20*/  @!UPT UIADD3 URZ, URZ, URZ, URZ ;  /* 0x0000003f3f3ff290 */ /* 0x000fe2000fffe03f */
[----:B------:R-:W-:Y:S01]  /*2fd30*/  STL.64 [R1+0x340], R24 ;  /* 0x0003401801007387 */ /* 0x000fe20000100a00 */
[----:B------:R0:W-:Y:S03]  /*2fd40*/  STL.64 [R1+0x348], R26 ;  /* 0x0003481a01007387 */ /* 0x0001e60000100a00 */
[----:B0-----:R-:W3:Y:S01]  /*2fd50*/  LDL.LU.64 R26, [R1+0x1e30] ;  /* 0x001e3000011a7983 */ /* 0x001ee20000300a00 */
[----:B------:R-:W3:Y:S02]  /*2fd60*/  LDL.LU.64 R24, [R1+0x1e28] ;  /* 0x001e280001187983 */ /* 0x000ee40000300a00 */
[----:B------:R-:W3:Y:S02]  /*2fd70*/  LDL.LU.64 R10, [R1+0x1e20] ;  /* 0x001e2000010a7983 */ /* 0x000ee40000300a00 */
[----:B------:R-:W-:Y:S02]  /*2fd80*/  IMAD.MOV.U32 R15, RZ, RZ, R0 ;  /* 0x000000ffff0f7224 */ /* 0x000fe400078e0000 */
[----:B------:R-:W4:Y:S01]  /*2fd90*/  LDL R0, [R1+0x388] ;  /* 0x0003880001007983 */ /* 0x000f220000100800 */
[C---:B---3--:R-:W-:Y:S03]  /*2fda0*/  HMMA.16816.F32 R8, R16.reuse, R10, R24 ;  /* 0x0000000a1008723c */ /* 0x048fe60000001818 */
[----:B------:R-:W3:Y:S01]  /*2fdb0*/  LDL.LU.64 R26, [R1+0x1e18] ;  /* 0x001e1800011a7983 */ /* 0x000ee20000300a00 */
[----:B------:R-:W2:Y:S11]  /*2fdc0*/  LDL.LU.64 R24, [R1+0x1e10] ;  /* 0x001e100001187983 */ /* 0x000eb60000300a00 */
[----:B------:R-:W-:Y:S08]  /*2fdd0*/  @!UPT UIADD3 URZ, URZ, URZ, URZ ;  /* 0x0000003f3f3ff290 */ /* 0x000ff0000fffe03f */
[----:B------:R0:W-:Y:S01]  /*2fde0*/  STL.64 [R1+0x330], R8 ;  /* 0x0003300801007387 */ /* 0x0001e20000100a00 */
[----:B------:R2:W-:Y:S03]  /*2fdf0*/  STL.64 [R1+0x338], R10 ;  /* 0x0003380a01007387 */ /* 0x0005e60000100a00 */
[----:B0-----:R-:W4:Y:S01]  /*2fe00*/  LDL.LU R8, [R1+0x30] ;  /* 0x0000300001087983 */ /* 0x001f220000300800 */
[----:B------:R-:W4:Y:S01]  /*2fe10*/  LDL.LU R9, [R1+0x34] ;  /* 0x0000340001097983 */ /* 0x000f220000300800 */
[----:B---3--:R-:W-:Y:S01]  /*2fe20*/  HMMA.16816.F32 R4, R16, R26, R4 ;  /* 0x0000001a1004723c */ /* 0x008fe20000001804 */
[----:B--2---:R-:W-:Y:S02]  /*2fe30*/  IMAD.MOV.U32 R10, RZ, RZ, R25 ;  /* 0x000000ffff0a7224 */ /* 0x004fe400078e0019 */
[----:B------:R-:W-:-:S05]  /*2fe40*/  IMAD.MOV.U32 R11, RZ, RZ, R24 ;  /* 0x000000ffff0b7224 */ /* 0x000fca00078e0018 */
[----:B------:R0:W-:Y:S02]  /*2fe50*/  STL.64 [R1+0x1d00], R10 ;  /* 0x001d000a01007387 */ /* 0x0001e40000100a00 */
[----:B0-----:R-:W-:Y:S02]  /*2fe60*/  IMAD.MOV.U32 R10, RZ, RZ, R3 ;  /* 0x000000ffff0a7224 */ /* 0x001fe400078e0003 */
[----:B------:R-:W-:Y:S01]  /*2fe70*/  IMAD.MOV.U32 R11, RZ, RZ, R2 ;  /* 0x000000ffff0b7224 */ /* 0x000fe200078e0002 */
[----:B----4-:R0:W-:Y:S04]  /*2fe80*/  STL.64 [R1+0x1cf8], R8 ;  /* 0x001cf80801007387 */ /* 0x0101e80000100a00 */
[----:B------:R1:W-:Y:S01]  /*2fe90*/  STL.64 [R1+0x1db0], R10 ;  /* 0x001db00a01007387 */ /* 0x0003e20000100a00 */
[----:B0-----:R-:W2:Y:S01]  /*2fea0*/  LDL.LU R8, [R1+0x180] ;  /* 0x0001800001087983 */ /* 0x001ea20000300800 */
[----:B------:R-:W2:Y:S02]  /*2feb0*/  LDL.LU R9, [R1+0x184] ;  /* 0x0001840001097983 */ /* 0x000ea40000300800 */
[----:B-1----:R-:W2:Y:S02]  /*2fec0*/  LDL.LU R10, [R1+0x188] ;  /* 0x00018800010a7983 */ /* 0x002ea40000300800 */
[----:B------:R-:W2:Y:S01]  /*2fed0*/  LDL.LU R11, [R1+0x18c] ;  /* 0x00018c00010b7983 */ /* 0x000ea20000300800 */
[----:B------:R0:W-:Y:S04]  /*2fee0*/  STL.64 [R1+0x328], R6 ;  /* 0x0003280601007387 */ /* 0x0001e80000100a00 */
[----:B0-----:R-:W3:Y:S01]  /*2fef0*/  LDL.LU.64 R6, [R1+0x1e08] ;  /* 0x001e080001067983 */ /* 0x001ee20000300a00 */
[----:B------:R-:W-:-:S02]  /*2ff00*/  IMAD.MOV.U32 R24, RZ, RZ, R4 ;  /* 0x000000ffff187224 */ /* 0x000fc400078e0004 */
[----:B------:R-:W-:-:S05]  /*2ff10*/  IMAD.MOV.U32 R25, RZ, RZ, R5 ;  /* 0x000000ffff197224 */ /* 0x000fca00078e0005 */
[----:B------:R-:W-:Y:S01]  /*2ff20*/  STL [R1+0x1c34], R25 ;  /* 0x001c341901007387 */ /* 0x000fe20000100800 */
[----:B------:R-:W-:Y:S01]  /*2ff30*/  STL [R1+0x1c30], R24 ;  /* 0x001c301801007387 */ /* 0x000fe20000100800 */
[C---:B---3--:R-:W-:Y:S02]  /*2ff40*/  HMMA.16816.F32 R4, R16.reuse, R6, R20 ;  /* 0x000000061004723c */ /* 0x048fe40000001814 */
[----:B------:R-:W3:Y:S01]  /*2ff50*/  LDL.LU.64 R22, [R1+0x1e00] ;  /* 0x001e000001167983 */ /* 0x000ee20000300a00 */
[----:B------:R-:W3:Y:S11]  /*2ff60*/  LDL.LU.64 R20, [R1+0x1df8] ;  /* 0x001df80001147983 */ /* 0x000ef60000300a00 */
[----:B------:R-:W-:Y:S09]  /*2ff70*/  @!UPT UIADD3 URZ, URZ, URZ, URZ ;  /* 0x0000003f3f3ff290 */ /* 0x000ff2000fffe03f */
[----:B------:R-:W-:Y:S01]  /*2ff80*/  STL.64 [R1+0x310], R4 ;  /* 0x0003100401007387 */ /* 0x000fe20000100a00 */
[----:B------:R0:W-:Y:S03]  /*2ff90*/  STL.64 [R1+0x318], R6 ;  /* 0x0003180601007387 */ /* 0x0001e60000100a00 */
[----:B0-----:R-:W3:Y:S02]  /*2ffa0*/  LDL.LU.64 R6, [R1+0x1df0] ;  /* 0x001df00001067983 */ /* 0x001ee40000300a00 */
[C---:B---3--:R-:W-:Y:S02]  /*2ffb0*/  HMMA.16816.F32 R4, R16.reuse, R6, R20 ;  /* 0x000000061004723c */ /* 0x048fe40000001814 */
[----:B------:R-:W2:Y:S11]  /*2ffc0*/  LDL.LU.64 R22, [R1+0x1de8] ;  /* 0x001de80001167983 */ /* 0x000eb60000300a00 */
[----:B------:R-:W-:Y:S10]  /*2ffd0*/  @!UPT UIADD3 URZ, URZ, URZ, URZ ;  /* 0x0000003f3f3ff290 */ /* 0x000ff4000fffe03f */
[----:B------:R-:W-:Y:S01]  /*2ffe0*/  STL.64 [R1+0x1c0], R4 ;  /* 0x0001c00401007387 */ /* 0x000fe20000100a00 */
[----:B------:R0:W-:Y:S03]  /*2fff0*/  STL.64 [R1+0x1c8], R6 ;  /* 0x0001c80601007387 */ /* 0x0001e60000100a00 */
[----:B0-----:R-:W3:Y:S01]  /*30000*/  LDL.LU.64 R6, [R1+0x1de0] ;  /* 0x001de00001067983 */ /* 0x001ee20000300a00 */
[----:B------:R-:W3:Y:S01]  /*30010*/  LDL.LU.64 R4, [R1+0x1dd8] ;  /* 0x001dd80001047983 */ /* 0x000ee20000300a00 */
[----:B--2---:R-:W-:Y:S01]  /*30020*/  HMMA.16816.F32 R8, R16, R22, R8 ;  /* 0x000000161008723c */ /* 0x004fe20000001808 */
[----:B------:R-:W-:Y:S02]  /*30030*/  IMAD.MOV.U32 R3, RZ, RZ, R22 ;  /* 0x000000ffff037224 */ /* 0x000fe400078e0016 */
[----:B------:R-:W-:-:S05]  /*30040*/  IMAD.MOV.U32 R2, RZ, RZ, R23 ;  /* 0x000000ffff027224 */ /* 0x000fca00078e0017 */
[----:B---3--:R-:W-:Y:S11]  /*30050*/  HMMA.16816.F32 R4, R16, R14, R4 ;  /* 0x0000000e1004723c */ /* 0x008ff60000001804 */
[----:B------:R-:W-:Y:S04]  /*30060*/  @!UPT UIADD3 URZ, URZ, URZ, URZ ;  /* 0x0000003f3f3ff290 */ /* 0x000fe8000fffe03f */
[----:B------:R-:W-:Y:S01]  /*30070*/  STL.64 [R1+0x300], R8 ;  /* 0x0003000801007387 */ /* 0x000fe20000100a00 */
[----:B------:R-:W-:Y:S02]  /*30080*/  STL.64 [R1+0x308], R10 ;  /* 0x0003080a01007387 */ /* 0x000fe40000100a00 */
[----:B------:R-:W2:Y:S02]  /*30090*/  LDL.LU.64 R22, [R1+0x1dd0] ;  /* 0x001dd00001167983 */ /* 0x000ea40000300a00 */
[----:B------:R-:W2:Y:S02]  /*300a0*/  LDL.LU.64 R20, [R1+0x1dc8] ;  /* 0x001dc80001147983 */ /* 0x000ea40000300a00 */
[----:B------:R-:W-:Y:S02]  /*300b0*/  IMAD.MOV.U32 R18, RZ, RZ, R3 ;  /* 0x000000ffff127224 */ /* 0x000fe400078e0003 */
[----:B------:R-:W-:Y:S02]  /*300c0*/  IMAD.MOV.U32 R19, RZ, RZ, R2 ;  /* 0x000000ffff137224 */ /* 0x000fe400078e0002 */
[----:B------:R-:W-:-:S02]  /*300d0*/  IMAD.MOV.U32 R25, RZ, RZ, R6 ;  /* 0x000000ffff197224 */ /* 0x000fc400078e0006 */
[----:B------:R-:W-:Y:S01]  /*300e0*/  IMAD.MOV.U32 R24, RZ, RZ, R7 ;  /* 0x000000ffff187224 */ /* 0x000fe200078e0007 */
[----:B------:R0:W-:Y:S01]  /*300f0*/  STL.64 [R1+0x2c0], R4 ;  /* 0x0002c00401007387 */ /* 0x0001e20000100a00 */
[----:B------:R1:W-:Y:S03]  /*30100*/  STL.64 [R1+0x1d90], R26 ;  /* 0x001d901a01007387 */ /* 0x0003e60000100a00 */
[----:B------:R-:W-:Y:S01]  /*30110*/  STL.64 [R1+0x1d88], R24 ;  /* 0x001d881801007387 */ /* 0x000fe20000100a00 */
[----:B------:R3:W-:Y:S02]  /*30120*/  STL.64 [R1+0x1d70], R14 ;  /* 0x001d700e01007387 */ /* 0x0007e40000100a00 */
[----:B------:R-:W-:Y:S01]  /*30130*/  STL.64 [R1+0x1d50], R18 ;  /* 0x001d501201007387 */ /* 0x000fe20000100a00 */
[----:B0-----:R-:W4:Y:S01]  /*30140*/  LDL.LU R4, [R1+0x70] ;  /* 0x0000700001047983 */ /* 0x001f220000300800 */
[----:B------:R-:W4:Y:S02]  /*30150*/  LDL.LU R5, [R1+0x74] ;  /* 0x0000740001057983 */ /* 0x000f240000300800 */
[----:B------:R-:W2:Y:S02]  /*30160*/  LDL.LU R6, [R1+0x78] ;  /* 0x0000780001067983 */ /* 0x000ea40000300800 */
[----:B------:R-:W2:Y:S01]  /*30170*/  LDL.LU R7, [R1+0x7c] ;  /* 0x00007c0001077983 */ /* 0x000ea20000300800 */
[----:B-1----:R-:W2:Y:S04]  /*30180*/  LDL.LU.64 R26, [R1+0x8] ;  /* 0x00000800011a7983 */ /* 0x002ea80000300a00 */
[----:B--2---:R0:W-:Y:S01]  /*30190*/  STL.64 [R1+0x1da8], R26 ;  /* 0x001da81a01007387 */ /* 0x0041e20000100a00 */
[----:B------:R-:W2:Y:S02]  /*301a0*/  LDL.LU R12, [R1+0xa0] ;  /* 0x0000a000010c7983 */ /* 0x000ea40000300800 */
[----:B------:R-:W2:Y:S02]  /*301b0*/  LDL.LU R13, [R1+0xa4] ;  /* 0x0000a400010d7983 */ /* 0x000ea40000300800 */
[----:B---3--:R-:W3:Y:S01]  /*301c0*/  LDL.LU R14, [R1+0xa8] ;  /* 0x0000a800010e7983 */ /* 0x008ee20000300800 */
[----:B------:R-:W3:Y:S01]  /*301d0*/  LDL.LU R15, [R1+0xac] ;  /* 0x0000ac00010f7983 */ /* 0x000ee20000300800 */
[----:B------:R-:W2:Y:S02]  /*301e0*/  LDL.LU.64 R10, [R1+0x28] ;  /* 0x00002800010a7983 */ /* 0x000ea40000300a00 */
[----:B------:R-:W2:Y:S02]  /*301f0*/  LDL.LU R24, [R1+0x110] ;  /* 0x0001100001187983 */ /* 0x000ea40000300800 */
[----:B------:R-:W2:Y:S01]  /*30200*/  LDL.LU R25, [R1+0x114] ;  /* 0x0001140001197983 */ /* 0x000ea20000300800 */
        /* <DEDUP_REMOVED lines=8> */
[----:B---3--:R-:W-:Y:S01]  /*30290*/  STL.64 [R1+0x1d80], R14 ;  /* 0x001d800e01007387 */ /* 0x008fe20000100a00 */
        /* <DEDUP_REMOVED lines=9> */
[----:B------:R-:W2:Y:S02]  /*30330*/  LDL.LU R14, [R1+0xf8] ;  /* 0x0000f800010e7983 */ /* 0x000ea40000300800 */
[----:B------:R-:W2:Y:S01]  /*30340*/  LDL.LU R15, [R1+0xfc] ;  /* 0x0000fc00010f7983 */ /* 0x000ea20000300800 */
[----:B------:R-:W3:Y:S01]  /*30350*/  LDL.LU.64 R18, [R1+0xb8] ;  /* 0x0000b80001127983 */ /* 0x000ee20000300a00 */
[----:B------:R-:W-:Y:S03]  /*30360*/  HMMA.16816.F32 R24, R20, R10, R24 ;  /* 0x0000000a1418723c */ /* 0x000fe60000001818 */
[----:B---3--:R0:W-:Y:S04]  /*30370*/  STL.64 [R1+0x1d68], R18 ;  /* 0x001d681201007387 */ /* 0x0081e80000100a00 */
[----:B0-----:R-:W3:Y:S01]  /*30380*/  LDL.LU.64 R18, [R1+0xc8] ;  /* 0x0000c80001127983 */ /* 0x001ee20000300a00 */
[----:B------:R-:W-:Y:S02]  /*30390*/  STL.64 [R1+0x1d48], R6 ;  /* 0x001d480601007387 */ /* 0x000fe40000100a00 */
[----:B----4-:R0:W-:Y:S02]  /*303a0*/  STL.64 [R1+0x1d40], R4 ;  /* 0x001d400401007387 */ /* 0x0101e40000100a00 */
[----:B0-----:R-:W4:Y:S01]  /*303b0*/  LDL.LU R4, [R1+0x80] ;  /* 0x0000800001047983 */ /* 0x001f220000300800 */
[----:B------:R-:W4:Y:S02]  /*303c0*/  LDL.LU R5, [R1+0x84] ;  /* 0x0000840001057983 */ /* 0x000f240000300800 */
[----:B------:R-:W2:Y:S02]  /*303d0*/  LDL.LU R6, [R1+0x88] ;  /* 0x0000880001067983 */ /* 0x000ea40000300800 */
[----:B------:R-:W2:Y:S02]  /*303e0*/  LDL.LU R7, [R1+0x8c] ;  /* 0x00008c0001077983 */ /* 0x000ea40000300800 */
[----:B------:R-:W-:-:S02]  /*303f0*/  IMAD.MOV.U32 R3, RZ, RZ, R10 ;  /* 0x000000ffff037224 */ /* 0x000fc400078e000a */
[----:B------:R-:W-:Y:S01]  /*30400*/  IMAD.MOV.U32 R2, RZ, RZ, R11 ;  /* 0x000000ffff027224 */ /* 0x000fe200078e000b */
[----:B--2---:R-:W-:Y:S01]  /*30410*/  STL.64 [R1+0x1d60], R6 ;  /* 0x001d600601007387 */ /* 0x004fe20000100a00 */
[----:B----4-:R0:W-:Y:S03]  /*30420*/  STL.64 [R1+0x1d58], R4 ;  /* 0x001d580401007387 */ /* 0x0101e60000100a00 */
[----:B0-----:R-:W2:Y:S01]  /*30430*/  LDL.LU R4, [R1+0x90] ;  /* 0x0000900001047983 */ /* 0x001ea20000300800 */
[----:B------:R-:W2:Y:S02]  /*30440*/  LDL.LU R5, [R1+0x94] ;  /* 0x0000940001057983 */ /* 0x000ea40000300800 */
[----:B------:R-:W2:Y:S02]  /*30450*/  LDL.LU R6, [R1+0x98] ;  /* 0x0000980001067983 */ /* 0x000ea40000300800 */
[----:B------:R-:W2:Y:S01]  /*30460*/  LDL.LU R7, [R1+0x9c] ;  /* 0x00009c0001077983 */ /* 0x000ea20000300800 */
[----:B------:R-:W-:Y:S01]  /*30470*/  STL.64 [R1+0x2b0], R24 ;  /* 0x0002b01801007387 */ /* 0x000fe20000100a00 */
[----:B------:R0:W-:Y:S03]  /*30480*/  STL.64 [R1+0x2b8], R26 ;  /* 0x0002b81a01007387 */ /* 0x0001e60000100a00 */
[----:B0-----:R-:W4:Y:S01]  /*30490*/  LDL.LU.64 R26, [R1+0x1dc0] ;  /* 0x001dc000011a7983 */ /* 0x001f220000300a00 */
[----:B------:R-:W4:Y:S02]  /*304a0*/  LDL.LU.64 R24, [R1+0x1db8] ;  /* 0x001db80001187983 */ /* 0x000f240000300a00 */
[----:B------:R-:W4:Y:S02]  /*304b0*/  LDL.LU.64 R10, [R1+0x1db0] ;  /* 0x001db000010a7983 */ /* 0x000f240000300a00 */
[C---:B----4-:R-:W-:Y:S11]  /*304c0*/  HMMA.16816.F32 R24, R20.reuse, R10, R24 ;  /* 0x0000000a1418723c */ /* 0x050ff60000001818 */
[----:B------:R-:W-:Y:S11]  /*304d0*/  @!UPT UIADD3 URZ, URZ, URZ, URZ ;  /* 0x0000003f3f3ff290 */ /* 0x000ff6000fffe03f */
[----:B------:R-:W-:Y:S01]  /*304e0*/  @!UPT UIADD3 URZ, URZ, URZ, URZ ;  /* 0x0000003f3f3ff290 */ /* 0x000fe2000fffe03f */
[----:B------:R-:W-:Y:S01]  /*304f0*/  STL.64 [R1+0x290], R24 ;  /* 0x0002901801007387 */ /* 0x000fe20000100a00 */
[----:B------:R0:W-:Y:S03]  /*30500*/  STL.64 [R1+0x298], R26 ;  /* 0x0002981a01007387 */ /* 0x0001e60000100a00 */
[----:B0-----:R-:W4:Y:S01]  /*30510*/  LDL.LU.64 R26, [R1+0x1da8] ;  /* 0x001da800011a7983 */ /* 0x001f220000300a00 */
[----:B------:R-:W-:Y:S01]  /*30520*/  STL.64 [R1+0x1d18], R10 ;  /* 0x001d180a01007387 */ /* 0x000fe20000100a00 */
[C---:B----4-:R-:W-:Y:S01]  /*30530*/  HMMA.16816.F32 R12, R20.reuse, R26, R12 ;  /* 0x0000001a140c723c */ /* 0x050fe2000000180c */
[----:B------:R-:W-:Y:S02]  /*30540*/  IMAD.MOV.U32 R9, RZ, RZ, R26 ;  /* 0x000000ffff097224 */ /* 0x000fe400078e001a */
[----:B------:R-:W-:Y:S11]  /*30550*/  IMAD.MOV.U32 R8, RZ, RZ, R27 ;  /* 0x000000ffff087224 */ /* 0x000ff600078e001b */
[----:B------:R-:W-:Y:S09]  /*30560*/  @!UPT UIADD3 URZ, URZ, URZ, URZ ;  /* 0x0000003f3f3ff290 */ /* 0x000ff2000fffe03f */
[----:B------:R-:W-:Y:S01]  /*30570*/  STL.64 [R1+0x280], R12 ;  /* 0x0002800c01007387 */ /* 0x000fe20000100a00 */
[----:B------:R0:W-:Y:S03]  /*30580*/  STL.64 [R1+0x288], R14 ;  /* 0x0002880e01007387 */ /* 0x0001e60000100a00 */
[----:B0-----:R-:W4:Y:S01]  /*30590*/  LDL.LU.64 R14, [R1+0x1da0] ;  /* 0x001da000010e7983 */ /* 0x001f220000300a00 */
[----:B------:R-:W4:Y:S02]  /*305a0*/  LDL.LU.64 R12, [R1+0x1d98] ;  /* 0x001d9800010c7983 */ /* 0x000f240000300a00 */
[----:B------:R-:W4:Y:S02]  /*305b0*/  LDL.LU.64 R26, [R1+0x1d90] ;  /* 0x001d9000011a7983 */ /* 0x000f240000300a00 */
[----:B------:R-:W2:Y:S01]  /*305c0*/  LDL.LU.64 R24, [R1+0x1d88] ;  /* 0x001d880001187983 */ /* 0x000ea20000300a00 */
[C---:B----4-:R-:W-:Y:S11]  /*305d0*/  HMMA.16816.F32 R12, R20.reuse, R26, R12 ;  /* 0x0000001a140c723c */ /* 0x050ff6000000180c */
[----:B------:R-:W-:Y:S11]  /*305e0*/  @!UPT UIADD3 URZ, URZ, URZ, URZ ;  /* 0x0000003f3f3ff290 */ /* 0x000ff6000fffe03f */
[----:B------:R-:W-:Y:S01]  /*305f0*/  @!UPT UIADD3 URZ, URZ, URZ, URZ ;  /* 0x0000003f3f3ff290 */ /* 0x000fe2000fffe03f */
[----:B------:R-:W-:Y:S01]  /*30600*/  STL.64 [R1+0x270], R12 ;  /* 0x0002700c01007387 */ /* 0x000fe20000100a00 */
[----:B------:R0:W-:Y:S03]  /*30610*/  STL.64 [R1+0x278], R14 ;  /* 0x0002780e01007387 */ /* 0x0001e60000100a00 */
[----:B0-----:R-:W3:Y:S01]  /*30620*/  LDL.LU.64 R14, [R1+0x1d80] ;  /* 0x001d8000010e7983 */ /* 0x001ee20000300a00 */
[----:B------:R-:W3:Y:S02]  /*30630*/  LDL.LU.64 R12, [R1+0x1d78] ;  /* 0x001d7800010c7983 */ /* 0x000ee40000300a00 */
[----:B------:R-:W-:Y:S02]  /*30640*/  STL.64 [R1+0x1d10], R26 ;  /* 0x001d101a01007387 */ /* 0x000fe40000100a00 */
[----:B--2---:R0:W-:Y:S02]  /*30650*/  STL.64 [R1+0x1d08], R24 ;  /* 0x001d081801007387 */ /* 0x0041e40000100a00 */
[----:B0-----:R-:W2:Y:S01]  /*30660*/  LDL.LU R24, [R1+0x50] ;  /* 0x0000500001187983 */ /* 0x001ea20000300800 */
[----:B------:R-:W2:Y:S02]  /*30670*/  LDL.LU R25, [R1+0x54] ;  /* 0x0000540001197983 */ /* 0x000ea40000300800 */
[----:B------:R-:W4:Y:S02]  /*30680*/  LDL.LU R26, [R1+0x58] ;  /* 0x00005800011a7983 */ /* 0x000f240000300800 */
[----:B------:R-:W4:Y:S01]  /*30690*/  LDL.LU R27, [R1+0x5c] ;  /* 0x00005c00011b7983 */ /* 0x000f220000300800 */
[C---:B---3--:R-:W-:Y:S01]  /*306a0*/  HMMA.16816.F32 R12, R20.reuse, R18, R12 ;  /* 0x00000012140c723c */ /* 0x048fe2000000180c */
[----:B----4-:R-:W-:Y:S01]  /*306b0*/  STL.64 [R1+0x1d28], R26 ;  /* 0x001d281a01007387 */ /* 0x010fe20000100a00 */
[----:B--2---:R0:W-:Y:S03]  /*306c0*/  STL.64 [R1+0x1d20], R24 ;  /* 0x001d201801007387 */ /* 0x0041e60000100a00 */
[----:B0-----:R-:W2:Y:S01]  /*306d0*/  LDL.LU R24, [R1+0x60] ;  /* 0x0000600001187983 */ /* 0x001ea20000300800 */
[----:B------:R-:W2:Y:S02]  /*306e0*/  LDL.LU R25, [R1+0x64] ;  /* 0x0000640001197983 */ /* 0x000ea40000300800 */
[----:B------:R-:W2:Y:S02]  /*306f0*/  LDL.LU R26, [R1+0x68] ;  /* 0x00006800011a7983 */ /* 0x000ea40000300800 */
[----:B------:R-:W2:Y:S11]  /*30700*/  LDL.LU R27, [R1+0x6c] ;  /* 0x00006c00011b7983 */ /* 0x000eb60000300800 */
[----:B------:R-:W-:Y:S02]  /*30710*/  @!UPT UIADD3 URZ, URZ, URZ, URZ ;  /* 0x0000003f3f3ff290 */ /* 0x000fe4000fffe03f */
[----:B------:R0:W-:Y:S01]  /*30720*/  STL.64 [R1+0x260], R12 ;  /* 0x0002600c01007387 */ /* 0x0001e20000100a00 */
[----:B------:R1:W-:Y:S02]  /*30730*/  STL.64 [R1+0x268], R14 ;  /* 0x0002680e01007387 */ /* 0x0003e40000100a00 */
[----:B0-----:R-:W-:Y:S01]  /*30740*/  IMAD.MOV.U32 R13, RZ, RZ, R18 ;  /* 0x000000ffff0d7224 */ /* 0x001fe200078e0012 */
[----:B-1----:R-:W3:Y:S01]  /*30750*/  LDL.LU.64 R14, [R1+0x1d70] ;  /* 0x001d7000010e7983 */ /* 0x002ee20000300a00 */
[----:B------:R-:W-:Y:S02]  /*30760*/  IMAD.MOV.U32 R12, RZ, RZ, R19 ;  /* 0x000000ffff0c7224 */ /* 0x000fe400078e0013 */
[----:B------:R-:W4:Y:S02]  /*30770*/  LDL.LU.64 R18, [R1+0x1d68] ;  /* 0x001d680001127983 */ /* 0x000f240000300a00 */
[----:B------:R-:W-:Y:S02]  /*30780*/  IMAD.MOV.U32 R10, RZ, RZ, R3 ;  /* 0x000000ffff0a7224 */ /* 0x000fe400078e0003 */
[----:B------:R-:W-:Y:S01]  /*30790*/  IMAD.MOV.U32 R11, RZ, RZ, R2 ;  /* 0x000000ffff0b7224 */ /* 0x000fe200078e0002 */
        /* <DEDUP_REMOVED lines=8> */
[----:B------:R-:W4:Y:S02]  /*30820*/  LDL.LU.64 R18, [R1+0x1d50] ;  /* 0x001d500001127983 */ /* 0x000f240000300a00 */
[----:B----4-:R-:W-:Y:S11]  /*30830*/  HMMA.16816.F32 R4, R20, R18, R4 ;  /* 0x000000121404723c */ /* 0x010ff60000001804 */
[----:B------:R-:W-:Y:S11]  /*30840*/  @!UPT UIADD3 URZ, URZ, URZ, URZ ;  /* 0x0000003f3f3ff290 */ /* 0x000ff6000fffe03f */
[----:B------:R-:W-:Y:S01]  /*30850*/  @!UPT UIADD3 URZ, URZ, URZ, URZ ;  /* 0x0000003f3f3ff290 */ /* 0x000fe2000fffe03f */
[----:B------:R-:W-:Y:S01]  /*30860*/  STL.64 [R1+0x230], R4 ;  /* 0x0002300401007387 */ /* 0x000fe20000100a00 */
[----:B------:R0:W-:Y:S03]  /*30870*/  STL.64 [R1+0x238], R6 ;  /* 0x0002380601007387 */ /* 0x0001e60000100a00 */
[----:B0-----:R-:W3:Y:S01]  /*30880*/  LDL.LU.64 R6, [R1+0x1d48] ;  /* 0x001d480001067983 */ /* 0x001ee20000300a00 */
[----:B------:R-:W3:Y:S02]  /*30890*/  LDL.LU.64 R4, [R1+0x1d40] ;  /* 0x001d400001047983 */ /* 0x000ee40000300a00 */
[----:B------:R0:W-:Y:S02]  /*308a0*/  STL.64 [R1+0x1ce8], R18 ;  /* 0x001ce81201007387 */ /* 0x0001e40000100a00 */
[----:B0-----:R-:W-:Y:S02]  /*308b0*/  IMAD.MOV.U32 R18, RZ, RZ, R13 ;  /* 0x000000ffff127224 */ /* 0x001fe400078e000d */
[----:B------:R-:W-:-:S05]  /*308c0*/  IMAD.MOV.U32 R19, RZ, RZ, R12 ;  /* 0x000000ffff137224 */ /* 0x000fca00078e000c */
[----:B------:R0:W-:Y:S01]  /*308d0*/  STL.64 [R1+0x1cf0], R18 ;  /* 0x001cf01201007387 */ /* 0x0001e20000100a00 */
[----:B---3--:R-:W-:Y:S03]  /*308e0*/  HMMA.16816.F32 R20, R20, R14, R4 ;  /* 0x0000000e1414723c */ /* 0x008fe60000001804 */
[----:B------:R-:W2:Y:S01]  /*308f0*/  LDL.LU.64 R6, [R1+0x1d38] ;  /* 0x001d380001067983 */ /* 0x000ea20000300a00 */
[----:B------:R-:W2:Y:S02]  /*30900*/  LDL.LU.64 R4, [R1+0x1d30] ;  /* 0x001d300001047983 */ /* 0x000ea40000300a00 */
[----:B0-----:R-:W-:Y:S02]  /*30910*/  IMAD.MOV.U32 R18, RZ, RZ, R9 ;  /* 0x000000ffff127224 */ /* 0x001fe400078e0009 */
[----:B------:R-:W-:Y:S11]  /*30920*/  IMAD.MOV.U32 R19, RZ, RZ, R8 ;  /* 0x000000ffff137224 */ /* 0x000ff600078e0008 */
[----:B------:R-:W-:Y:S04]  /*30930*/  @!UPT UIADD3 URZ, URZ, URZ, URZ ;  /* 0x0000003f3f3ff290 */ /* 0x000fe8000fffe03f */
[----:B------:R0:W-:Y:S01]  /*30940*/  STL.64 [R1+0x200], R20 ;  /* 0x0002001401007387 */ /* 0x0001e20000100a00 */
[----:B------:R1:W-:Y:S03]  /*30950*/  STL.64 [R1+0x208], R22 ;  /* 0x0002081601007387 */ /* 0x0003e60000100a00 */
[----:B0-----:R-:W3:Y:S01]  /*30960*/  LDL.LU R20, [R1+0x40] ;  /* 0x0000400001147983 */ /* 0x001ee20000300800 */
[----:B------:R-:W3:Y:S02]  /*30970*/  LDL.LU R21, [R1+0x44] ;  /* 0x0000440001157983 */ /* 0x000ee40000300800 */
[----:B-1----:R-:W3:Y:S02]  /*30980*/  LDL.LU R22, [R1+0x48] ;  /* 0x0000480001167983 */ /* 0x002ee40000300800 */
[----:B------:R-:W3:Y:S01]  /*30990*/  LDL.LU R23, [R1+0x4c] ;  /* 0x00004c0001177983 */ /* 0x000ee20000300800 */
[C---:B--2---:R-:W-:Y:S01]  /*309a0*/  HMMA.16816.F32 R8, R4.reuse, R10, R24 ;  /* 0x0000000a0408723c */ /* 0x044fe20000001818 */
[----:B------:R-:W2:Y:S01]  /*309b0*/  LDL.LU.64 R26, [R1+0x1d28] ;  /* 0x001d2800011a7983 */ /* 0x000ea20000300a00 */
[----:B------:R-:W2:Y:S11]  /*309c0*/  LDL.LU.64 R24, [R1+0x1d20] ;  /* 0x001d200001187983 */ /* 0x000eb60000300a00 */
[----:B------:R-:W-:Y:S10]  /*309d0*/  @!UPT UIADD3 URZ, URZ, URZ, URZ ;  /* 0x0000003f3f3ff290 */ /* 0x000ff4000fffe03f */
[----:B------:R-:W-:Y:S01]  /*309e0*/  STL.64 [R1+0x1e0], R8 ;  /* 0x0001e00801007387 */ /* 0x000fe20000100a00 */
[----:B------:R0:W-:Y:S03]  /*309f0*/  STL.64 [R1+0x1e8], R10 ;  /* 0x0001e80a01007387 */ /* 0x0001e60000100a00 */
[----:B0-----:R-:W2:Y:S01]  /*30a00*/  LDL.LU.64 R10, [R1+0x1d18] ;  /* 0x001d1800010a7983 */ /* 0x001ea20000300a00 */
[C---:B---3--:R-:W-:Y:S08]  /*30a10*/  HMMA.16816.F32 R16, R4.reuse, R18, R20 ;  /* 0x000000120410723c */ /* 0x048ff00000001814 */
[C---:B--2---:R-:W-:Y:S01]  /*30a20*/  HMMA.16816.F32 R8, R4.reuse, R10, R24 ;  /* 0x0000000a0408723c */ /* 0x044fe20000001818 */
[----:B------:R-:W2:Y:S01]  /*30a30*/  LDL.LU.64 R26, [R1+0x1d10] ;  /* 0x001d1000011a7983 */ /* 0x000ea20000300a00 */
[----:B------:R-:W3:Y:S11]  /*30a40*/  LDL.LU.64 R24, [R1+0x1d08] ;  /* 0x001d080001187983 */ /* 0x000ef60000300a00 */
[----:B------:R-:W-:Y:S10]  /*30a50*/  @!UPT UIADD3 URZ, URZ, URZ, URZ ;  /* 0x0000003f3f3ff290 */ /* 0x000ff4000fffe03f */
[----:B------:R-:W-:Y:S01]  /*30a60*/  STL.64 [R1+0x1d0], R8 ;  /* 0x0001d00801007387 */ /* 0x000fe20000100a00 */
[----:B------:R0:W-:Y:S03]  /*30a70*/  STL.64 [R1+0x1d8], R10 ;  /* 0x0001d80a01007387 */ /* 0x0001e60000100a00 */
[----:B0-----:R-:W2:Y:S01]  /*30a80*/  LDL.LU.64 R10, [R1+0x1d00] ;  /* 0x001d0000010a7983 */ /* 0x001ea20000300a00 */
[----:B------:R-:W2:Y:S02]  /*30a90*/  LDL.LU.64 R8, [R1+0x1cf8] ;  /* 0x001cf80001087983 */ /* 0x000ea40000300a00 */
[----:B------:R-:W4:Y:S02]  /*30aa0*/  LDL R23, [R1+0x10e8] ;  /* 0x0010e80001177983 */ /* 0x000f240000100800 */
[----:B------:R-:W-:Y:S01]  /*30ab0*/  STL.64 [R1+0x1b0], R16 ;  /* 0x0001b01001007387 */ /* 0x000fe20000100a00 */
[----:B------:R-:W-:Y:S02]  /*30ac0*/  STL.64 [R1+0x1b8], R18 ;  /* 0x0001b81201007387 */ /* 0x000fe40000100a00 */
[----:B------:R-:W-:Y:S01]  /*30ad0*/  LDSM.16.M88.4 R16, [R0+0x80] ;  /* 0x000080000010783b */ /* 0x000fe20000000200 */
[----:B--2---:R-:W-:Y:S01]  /*30ae0*/  HMMA.16816.F32 R8, R4, R26, R8 ;  /* 0x0000001a0408723c */ /* 0x004fe20000001808 */
[----:B----4-:R-:W-:Y:S11]  /*30af0*/  STL [R1+0x1c48], R23 ;  /* 0x001c481701007387 */ /* 0x010ff60000100800 */
[----:B------:R-:W-:Y:S11]  /*30b00*/  @!UPT UIADD3 URZ, URZ, URZ, URZ ;  /* 0x0000003f3f3ff290 */ /* 0x000ff6000fffe03f */
[----:B------:R-:W-:Y:S01]  /*30b10*/  STL.64 [R1+0x1a0], R8 ;  /* 0x0001a00801007387 */ /* 0x000fe20000100a00 */
[----:B------:R-:W-:Y:S02]  /*30b20*/  STL.64 [R1+0x1a8], R10 ;  /* 0x0001a80a01007387 */ /* 0x000fe40000100a00 */
[----:B------:R-:W2:Y:S02]  /*30b30*/  LDL R27, [R1+0x38c] ;  /* 0x00038c00011b7983 */ /* 0x000ea40000100800 */
[----:B--2---:R-:W0:Y:S04]  /*30b40*/  LDSM.16.MT88.4 R8, [R27+0xa000] ;  /* 0x00a000001b08783b */ /* 0x004e280000004200 */
[----:B0-----:R-:W-:Y:S01]  /*30b50*/  STL.64 [R1+0x1cc8], R10 ;  /* 0x001cc80a01007387 */ /* 0x001fe20000100a00 */
[----:B------:R0:W-:Y:S03]  /*30b60*/  STL.64 [R1+0x1cc0], R8 ;  /* 0x001cc00801007387 */ /* 0x0001e60000100a00 */
[----:B0-----:R-:W2:Y:S01]  /*30b70*/  LDL.LU R8, [R1+0x190] ;  /* 0x0001900001087983 */ /* 0x001ea20000300800 */
[----:B------:R-:W2:Y:S02]  /*30b80*/  LDL.LU R9, [R1+0x194] ;  /* 0x0001940001097983 */ /* 0x000ea40000300800 */
[----:B------:R-:W4:Y:S02]  /*30b90*/  LDL.LU R10, [R1+0x198] ;  /* 0x00019800010a7983 */ /* 0x000f240000300800 */
[----:B------:R-:W4:Y:S02]  /*30ba0*/  LDL.LU R11, [R1+0x19c] ;  /* 0x00019c00010b7983 */ /* 0x000f240000300800 */
[----:B----4-:R-:W-:Y:S01]  /*30bb0*/  STL.64 [R1+0x1ce0], R10 ;  /* 0x001ce00a01007387 */ /* 0x010fe20000100a00 */
[----:B--2---:R0:W-:Y:S03]  /*30bc0*/  STL.64 [R1+0x1cd8], R8 ;  /* 0x001cd80801007387 */ /* 0x0041e60000100a00 */
[----:B0-----:R-:W2:Y:S01]  /*30bd0*/  LDL.LU R8, [R1+0x170] ;  /* 0x0001700001087983 */ /* 0x001ea20000300800 */
[----:B------:R-:W2:Y:S02]  /*30be0*/  LDL.LU R9, [R1+0x174] ;  /* 0x0001740001097983 */ /* 0x000ea40000300800 */
[----:B------:R-:W2:Y:S02]  /*30bf0*/  LDL.LU R10, [R1+0x178] ;  /* 0x00017800010a7983 */ /* 0x000ea40000300800 */
[----:B------:R-:W2:Y:S01]  /*30c00*/  LDL.LU R11, [R1+0x17c] ;  /* 0x00017c00010b7983 */ /* 0x000ea20000300800 */
[----:B------:R-:W-:Y:S01]  /*30c10*/  STL [R1+0x1c40], R27 ;  /* 0x001c401b01007387 */ /* 0x000fe20000100800 */
[----:B---3--:R0:W-:Y:S03]  /*30c20*/  STL.64 [R1+0x1c38], R24 ;  /* 0x001c381801007387 */ /* 0x0081e60000100a00 */
[----:B0-----:R-:W3:Y:S01]  /*30c30*/  LDL.LU R24, [R1+0x120] ;  /* 0x0001200001187983 */ /* 0x001ee20000300800 */
[----:B------:R-:W3:Y:S02]  /*30c40*/  LDL.LU R25, [R1+0x124] ;  /* 0x0001240001197983 */ /* 0x000ee40000300800 */
[----:B------:R-:W3:Y:S02]  /*30c50*/  LDL.LU R26, [R1+0x128] ;  /* 0x00012800011a7983 */ /* 0x000ee40000300800 */
[----:B------:R-:W3:Y:S01]  /*30c60*/  LDL.LU R27, [R1+0x12c] ;  /* 0x00012c00011b7983 */ /* 0x000ee20000300800 */
[----:B------:R-:W-:Y:S01]  /*30c70*/  STL.64 [R1+0xf0], R16 ;  /* 0x0000f01001007387 */ /* 0x000fe20000100a00 */
[----:B------:R0:W-:Y:S03]  /*30c80*/  STL.64 [R1+0xf8], R18 ;  /* 0x0000f81201007387 */ /* 0x0001e60000100a00 */
[----:B0-----:R-:W3:Y:S01]  /*30c90*/  LDL.LU.64 R18, [R1+0x1cf0] ;  /* 0x001cf00001127983 */ /* 0x001ee20000300a00 */
[----:B------:R-:W-:-:S02]  /*30ca0*/  IMAD.MOV.U32 R13, RZ, RZ, R16 ;  /* 0x000000ffff0d7224 */ /* 0x000fc400078e0010 */
[----:B------:R-:W-:Y:S02]  /*30cb0*/  IMAD.MOV.U32 R12, RZ, RZ, R17 ;  /* 0x000000ffff0c7224 */ /* 0x000fe400078e0011 */
[----:B---3--:R-:W-:Y:S01]  /*30cc0*/  HMMA.16816.F32 R16, R4, R18, R24 ;  /* 0x000000120410723c */ /* 0x008fe20000001818 */
[----:B------:R-:W3:Y:S11]  /*30cd0*/  LDL.LU R24, [R1+0x2d0] ;  /* 0x0002d00001187983 */ /* 0x000ef60000300800 */
[----:B------:R-:W-:Y:S11]  /*30ce0*/  @!UPT UIADD3 URZ, URZ, URZ, URZ ;  /* 0x0000003f3f3ff290 */ /* 0x000ff6000fffe03f */
[----:B------:R-:W-:Y:S01]  /*30cf0*/  STL.64 [R1+0x180], R16 ;  /* 0x0001801001007387 */ /* 0x000fe20000100a00 */
[----:B------:R-:W-:Y:S02]  /*30d00*/  STL.64 [R1+0x188], R18 ;  /* 0x0001881201007387 */ /* 0x000fe40000100a00 */
[----:B------:R-:W3:Y:S02]  /*30d10*/  LDL.LU R25, [R1+0x2d4] ;  /* 0x0002d40001197983 */ /* 0x000ee40000300800 */
[----:B------:R-:W4:Y:S01]  /*30d20*/  LDL.LU R26, [R1+0x2d8] ;  /* 0x0002d800011a7983 */ /* 0x000f220000300800 */
[----:B------:R-:W4:Y:S04]  /*30d30*/  LDL.LU R27, [R1+0x2dc] ;  /* 0x0002dc00011b7983 */ /* 0x000f280000300800 */
[----:B------:R-:W0:Y:S04]  /*30d40*/  LDSM.16.M88.4 R16, [R0+0x1080] ;  /* 0x001080000010783b */ /* 0x000e280000000200 */
[----:B----4-:R-:W-:Y:S01]  /*30d50*/  STL.64 [R1+0x1c58], R26 ;  /* 0x001c581a01007387 */ /* 0x010fe20000100a00 */
[----:B---3--:R1:W-:Y:S03]  /*30d60*/  STL.64 [R1+0x1c50], R24 ;  /* 0x001c501801007387 */ /* 0x0083e60000100a00 */
[----:B-1----:R-:W3:Y:S01]  /*30d70*/  LDL.LU R24, [R1+0x240] ;  /* 0x0002400001187983 */ /* 0x002ee20000300800 */
[----:B------:R-:W3:Y:S02]  /*30d80*/  LDL.LU R25, [R1+0x244] ;  /* 0x0002440001197983 */ /* 0x000ee40000300800 */
[----:B------:R-:W4:Y:S02]  /*30d90*/  LDL.LU R26, [R1+0x248] ;  /* 0x00024800011a7983 */ /* 0x000f240000300800 */
[----:B------:R-:W4:Y:S02]  /*30da0*/  LDL.LU R27, [R1+0x24c] ;  /* 0x00024c00011b7983 */ /* 0x000f240000300800 */
[----:B------:R-:W-:-:S02]  /*30db0*/  IMAD.MOV.U32 R22, RZ, RZ, R3 ;  /* 0x000000ffff167224 */ /* 0x000fc400078e0003 */
[----:B------:R-:W-:Y:S01]  /*30dc0*/  IMAD.MOV.U32 R23, RZ, RZ, R2 ;  /* 0x000000ffff177224 */ /* 0x000fe200078e0002 */
[----:B----4-:R-:W-:Y:S01]  /*30dd0*/  STL.64 [R1+0x1c68], R26 ;  /* 0x001c681a01007387 */ /* 0x010fe20000100a00 */
[----:B---3--:R1:W-:Y:S03]  /*30de0*/  STL.64 [R1+0x1c60], R24 ;  /* 0x001c601801007387 */ /* 0x0083e60000100a00 */
[----:B-1----:R-:W3:Y:S01]  /*30df0*/  LDL.LU R24, [R1+0x140] ;  /* 0x0001400001187983 */ /* 0x002ee20000300800 */
[----:B------:R-:W3:Y:S02]  /*30e00*/  LDL.LU R25, [R1+0x144] ;  /* 0x0001440001197983 */ /* 0x000ee40000300800 */
[----:B------:R-:W3:Y:S02]  /*30e10*/  LDL.LU R26, [R1+0x148] ;  /* 0x00014800011a7983 */ /* 0x000ee40000300800 */
[----:B------:R-:W3:Y:S01]  /*30e20*/  LDL.LU R27, [R1+0x14c] ;  /* 0x00014c00011b7983 */ /* 0x000ee20000300800 */
[----:B0-----:R-:W-:Y:S01]  /*30e30*/  STL.64 [R1+0xd0], R16 ;  /* 0x0000d01001007387 */ /* 0x001fe20000100a00 */
[----:B------:R0:W-:Y:S03]  /*30e40*/  STL.64 [R1+0xd8], R18 ;  /* 0x0000d81201007387 */ /* 0x0001e60000100a00 */
[----:B0-----:R-:W2:Y:S01]  /*30e50*/  LDL.LU.64 R18, [R1+0x1ce8] ;  /* 0x001ce80001127983 */ /* 0x001ea20000300a00 */
[----:B------:R-:W-:-:S02]  /*30e60*/  IMAD.MOV.U32 R3, RZ, RZ, R16 ;  /* 0x000000ffff037224 */ /* 0x000fc400078e0010 */
[----:B------:R-:W-:Y:S01]  /*30e70*/  IMAD.MOV.U32 R2, RZ, RZ, R17 ;  /* 0x000000ffff027224 */ /* 0x000fe200078e0011 */
[C---:B---3--:R-:W-:Y:S01]  /*30e80*/  HMMA.16816.F32 R20, R4.reuse, R22, R24 ;  /* 0x000000160414723c */ /* 0x048fe20000001818 */
[----:B------:R-:W0:Y:S07]  /*30e90*/  LDSM.16.M88.4 R24, [R0+0x2080] ;  /* 0x002080000018783b */ /* 0x000e2e0000000200 */
[----:B--2---:R-:W-:Y:S11]  /*30ea0*/  HMMA.16816.F32 R16, R4, R18, R8 ;  /* 0x000000120410723c */ /* 0x004ff60000001808 */
[----:B------:R-:W-:Y:S04]  /*30eb0*/  @!UPT UIADD3 URZ, URZ, URZ, URZ ;  /* 0x0000003f3f3ff290 */ /* 0x000fe8000fffe03f */
[----:B------:R-:W-:Y:S01]  /*30ec0*/  STL.64 [R1+0x160], R20 ;  /* 0x0001601401007387 */ /* 0x000fe20000100a00 */
[----:B------:R-:W-:Y:S02]  /*30ed0*/  STL.64 [R1+0x168], R22 ;  /* 0x0001681601007387 */ /* 0x000fe40000100a00 */
[----:B------:R-:W2:Y:S02]  /*30ee0*/  LDL.LU.64 R10, [R1+0x1ce0] ;  /* 0x001ce000010a7983 */ /* 0x000ea40000300a00 */
[----:B------:R-:W2:Y:S01]  /*30ef0*/  LDL.LU.64 R8, [R1+0x1cd8] ;  /* 0x001cd80001087983 */ /* 0x000ea20000300a00 */
[----:B------:R-:W1:Y:S04]  /*30f00*/  LDSM.16.M88.4 R20, [R0+0x3080] ;  /* 0x003080000014783b */ /* 0x000e680000000200 */
[----:B------:R-:W-:Y:S01]  /*30f10*/  STL.64 [R1+0x150], R16 ;  /* 0x0001501001007387 */ /* 0x000fe20000100a00 */
[----:B------:R-:W-:Y:S02]  /*30f20*/  STL.64 [R1+0x158], R18 ;  /* 0x0001581201007387 */ /* 0x000fe40000100a00 */
[----:B------:R-:W3:Y:S01]  /*30f30*/  LDSM.16.M88.4 R16, [R0+0x4080] ;  /* 0x004080000010783b */ /* 0x000ee20000000200 */
[----:B0-----:R-:W-:Y:S03]  /*30f40*/  STL.64 [R1+0xc0], R24 ;  /* 0x0000c01801007387 */ /* 0x001fe60000100a00 */
[----:B------:R-:W-:Y:S02]  /*30f50*/  STL.64 [R1+0xc8], R26 ;  /* 0x0000c81a01007387 */ /* 0x000fe40000100a00 */
[----:B------:R0:W-:Y:S02]  /*30f60*/  STL.64 [R1+0x1c78], R24 ;  /* 0x001c781801007387 */ /* 0x0001e40000100a00 */
[----:B0-----:R-:W-:-:S02]  /*30f70*/  IMAD.MOV.U32 R24, RZ, RZ, R3 ;  /* 0x000000ffff187224 */ /* 0x001fc400078e0003 */
[----:B------:R-:W-:Y:S01]  /*30f80*/  IMAD.MOV.U32 R25, RZ, RZ, R2 ;  /* 0x000000ffff197224 */ /* 0x000fe200078e0002 */
[----:B------:R-:W4:Y:S01]  /*30f90*/  LDL.LU R3, [R1+0x1cd4] ;  /* 0x001cd40001037983 */ /* 0x000f220000300800 */
[----:B------:R-:W3:Y:S03]  /*30fa0*/  LDL.LU R2, [R1+0x1cd0] ;  /* 0x001cd00001027983 */ /* 0x000ee60000300800 */
[----:B------:R-:W-:Y:S01]  /*30fb0*/  STL.64 [R1+0x1c98], R24 ;  /* 0x001c981801007387 */ /* 0x000fe20000100a00 */
[----:B--2---:R-:W-:Y:S03]  /*30fc0*/  HMMA.16816.F32 R4, R4, R14, R8 ;  /* 0x0000000e0404723c */ /* 0x004fe60000001808 */
[----:B------:R-:W2:Y:S01]  /*30fd0*/  LDL.LU.64 R10, [R1+0x1cc8] ;  /* 0x001cc800010a7983 */ /* 0x000ea20000300a00 */
[----:B------:R-:W2:Y:S02]  /*30fe0*/  LDL.LU.64 R8, [R1+0x1cc0] ;  /* 0x001cc00001087983 */ /* 0x000ea40000300a00 */
[----:B-1----:R-:W-:Y:S02]  /*30ff0*/  STL.64 [R1+0xb0], R20 ;  /* 0x0000b01401007387 */ /* 0x002fe40000100a00 */
[----:B------:R-:W-:Y:S11]  /*31000*/  STL.64 [R1+0xb8], R22 ;  /* 0x0000b81601007387 */ /* 0x000ff60000100a00 */
[----:B------:R-:W-:Y:S04]  /*31010*/  @!UPT UIADD3 URZ, URZ, URZ, URZ ;  /* 0x0000003f3f3ff290 */ /* 0x000fe8000fffe03f */
[----:B------:R-:W-:Y:S01]  /*31020*/  STL.64 [R1+0x140], R4 ;  /* 0x0001400401007387 */ /* 0x000fe20000100a00 */
[----:B------:R-:W-:Y:S02]  /*31030*/  STL.64 [R1+0x148], R6 ;  /* 0x0001480601007387 */ /* 0x000fe40000100a00 */
[----:B------:R0:W-:Y:S02]  /*31040*/  STL.64 [R1+0x1c70], R20 ;  /* 0x001c701401007387 */ /* 0x0001e40000100a00 */
[----:B0-----:R-:W2:Y:S01]  /*31050*/  LDL.LU R20, [R1+0x220] ;  /* 0x0002200001147983 */ /* 0x001ea20000300800 */
[----:B------:R-:W2:Y:S02]  /*31060*/  LDL.LU R21, [R1+0x224] ;  /* 0x0002240001157983 */ /* 0x000ea40000300800 */
[----:B------:R-:W2:Y:S02]  /*31070*/  LDL.LU R22, [R1+0x228] ;  /* 0x0002280001167983 */ /* 0x000ea40000300800 */
[----:B------:R-:W2:Y:S02]  /*31080*/  LDL.LU R23, [R1+0x22c] ;  /* 0x00022c0001177983 */ /* 0x000ea40000300800 */
[----:B--2---:R-:W-:Y:S01]  /*31090*/  STL.64 [R1+0x1c90], R22 ;  /* 0x001c901601007387 */ /* 0x004fe20000100a00 */
[----:B------:R0:W-:Y:S03]  /*310a0*/  STL.64 [R1+0x1c88], R20 ;  /* 0x001c881401007387 */ /* 0x0001e60000100a00 */
[----:B0-----:R-:W2:Y:S01]  /*310b0*/  LDL.LU R20, [R1+0x210] ;  /* 0x0002100001147983 */ /* 0x001ea20000300800 */
[----:B------:R-:W2:Y:S02]  /*310c0*/  LDL.LU R21, [R1+0x214] ;  /* 0x0002140001157983 */ /* 0x000ea40000300800 */
[----:B------:R-:W2:Y:S02]  /*310d0*/  LDL.LU R22, [R1+0x218] ;  /* 0x0002180001167983 */ /* 0x000ea40000300800 */
[----:B------:R-:W2:Y:S02]  /*310e0*/  LDL.LU R23, [R1+0x21c] ;  /* 0x00021c0001177983 */ /* 0x000ea40000300800 */
[----:B------:R-:W-:-:S02]  /*310f0*/  IMAD.MOV.U32 R24, RZ, RZ, R13 ;  /* 0x000000ffff187224 */ /* 0x000fc400078e000d */
[----:B------:R-:W-:Y:S02]  /*31100*/  IMAD.MOV.U32 R25, RZ, RZ, R12 ;  /* 0x000000ffff197224 */ /* 0x000fe400078e000c */
[----:B---3--:R-:W-:Y:S02]  /*31110*/  IMAD.MOV.U32 R4, RZ, RZ, R2 ;  /* 0x000000ffff047224 */ /* 0x008fe400078e0002 */
[----:B----4-:R-:W-:Y:S02]  /*31120*/  IMAD.MOV.U32 R5, RZ, RZ, R3 ;  /* 0x000000ffff057224 */ /* 0x010fe400078e0003 */
[----:B------:R-:W-:Y:S02]  /*31130*/  IMAD.MOV.U32 R6, RZ, RZ, R28 ;  /* 0x000000ffff067224 */ /* 0x000fe400078e001c */
[----:B------:R-:W-:Y:S01]  /*31140*/  IMAD.MOV.U32 R7, RZ, RZ, R29 ;  /* 0x000000ffff077224 */ /* 0x000fe200078e001d */
[----:B------:R-:W-:Y:S04]  /*31150*/  LDSM.16.M88.4 R12, [R0+0x5080] ;  /* 0x00508000000c783b */ /* 0x000fe80000000200 */
[----:B--2---:R-:W-:Y:S01]  /*31160*/  STL.64 [R1+0x1ca8], R22 ;  /* 0x001ca81601007387 */ /* 0x004fe20000100a00 */
[----:B------:R0:W-:Y:S03]  /*31170*/  STL.64 [R1+0x1ca0], R20 ;  /* 0x001ca01401007387 */ /* 0x0001e60000100a00 */
[----:B0-----:R-:W2:Y:S01]  /*31180*/  LDL.LU R20, [R1+0x1f0] ;  /* 0x0001f00001147983 */ /* 0x001ea20000300800 */
[----:B------:R-:W2:Y:S02]  /*31190*/  LDL.LU R21, [R1+0x1f4] ;  /* 0x0001f40001157983 */ /* 0x000ea40000300800 */
[----:B------:R-:W2:Y:S02]  /*311a0*/  LDL.LU R22, [R1+0x1f8] ;  /* 0x0001f80001167983 */ /* 0x000ea40000300800 */
[----:B------:R-:W2:Y:S01]  /*311b0*/  LDL.LU R23, [R1+0x1fc] ;  /* 0x0001fc0001177983 */ /* 0x000ea20000300800 */
[----:B------:R-:W3:Y:S01]  /*311c0*/  LDL.LU R2, [R1+0x1cbc] ;  /* 0x001cbc0001027983 */ /* 0x000ee20000300800 */
[----:B------:R-:W4:Y:S02]  /*311d0*/  LDL.LU R3, [R1+0x1cb8] ;  /* 0x001cb80001037983 */ /* 0x000f240000300800 */
[----:B------:R-:W-:Y:S02]  /*311e0*/  STL.64 [R1+0xa0], R16 ;  /* 0x0000a01001007387 */ /* 0x000fe40000100a00 */
[----:B------:R-:W-:Y:S01]  /*311f0*/  STL.64 [R1+0xa8], R18 ;  /* 0x0000a81201007387 */ /* 0x000fe20000100a00 */
[----:B------:R-:W3:Y:S01]  /*31200*/  LDL.LU R28, [R1+0x1cb4] ;  /* 0x001cb400011c7983 */ /* 0x000ee20000300800 */
[----:B------:R-:W3:Y:S01]  /*31210*/  LDL.LU R29, [R1+0x1cb0] ;  /* 0x001cb000011d7983 */ /* 0x000ee20000300800 */
[C---:B--2---:R-:W-:Y:S02]  /*31220*/  HMMA.16816.F32 R24, R8.reuse, R24, R20 ;  /* 0x000000180818723c */ /* 0x044fe40000001814 */
        /* <DEDUP_REMOVED lines=8> */
[----:B0-----:R-:W2:Y:S02]  /*312b0*/  LDL.LU.64 R24, [R1+0x1c98] ;  /* 0x001c980001187983 */ /* 0x001ea40000300a00 */
[C---:B--2---:R-:W-:Y:S02]  /*312c0*/  HMMA.16816.F32 R24, R8.reuse, R24, R20 ;  /* 0x000000180818723c */ /* 0x044fe40000001814 */
[----:B------:R-:W2:Y:S01]  /*312d0*/  LDL.LU.64 R22, [R1+0x1c90] ;  /* 0x001c900001167983 */ /* 0x000ea20000300a00 */
[----:B------:R-:W2:Y:S02]  /*312e0*/  LDL.LU.64 R20, [R1+0x1c88] ;  /* 0x001c880001147983 */ /* 0x000ea40000300a00 */
[----:B------:R-:W-:Y:S02]  /*312f0*/  STL.64 [R1+0x90], R12 ;  /* 0x0000900c01007387 */ /* 0x000fe40000100a00 */
[----:B------:R-:W-:Y:S11]  /*31300*/  STL.64 [R1+0x98], R14 ;  /* 0x0000980e01007387 */ /* 0x000ff60000100a00 */
[----:B------:R-:W-:Y:S05]  /*31310*/  @!UPT UIADD3 URZ, URZ, URZ, URZ ;  /* 0x0000003f3f3ff290 */ /* 0x000fea000fffe03f */
[----:B------:R-:W-:Y:S01]  /*31320*/  STL.64 [R1+0x120], R24 ;  /* 0x0001201801007387 */ /* 0x000fe20000100a00 */
[----:B------:R-:W-:Y:S02]  /*31330*/  STL.64 [R1+0x128], R26 ;  /* 0x0001281a01007387 */ /* 0x000fe40000100a00 */
[----:B------:R0:W1:Y:S02]  /*31340*/  LDSM.16.M88.4 R24, [R0+0x7080] ;  /* 0x007080000018783b */ /* 0x0000640000000200 */
[----:B0-----:R-:W2:Y:S04]  /*31350*/  LDL.LU R0, [R1+0x1c80] ;  /* 0x001c800001007983 */ /* 0x001ea80000300800 */
[----:B-1----:R0:W-:Y:S01]  /*31360*/  STL.64 [R1+0x70], R24 ;  /* 0x0000701801007387 */ /* 0x0021e20000100a00 */
        /* <DEDUP_REMOVED lines=13> */
[----:B------:R-:W-:Y:S01]  /*31440*/  STL.64 [R1+0x100], R20 ;  /* 0x0001001401007387 */ /* 0x000fe20000100a00 */
[----:B------:R0:W-:Y:S03]  /*31450*/  STL.64 [R1+0x108], R22 ;  /* 0x0001081601007387 */ /* 0x0001e60000100a00 */
[----:B0-----:R-:W2:Y:S04]  /*31460*/  LDL.LU R23, [R1+0x1c48] ;  /* 0x001c480001177983 */ /* 0x001ea80000300800 */
[----:B--2---:R-:W0:Y:S04]  /*31470*/  LDSM.16.MT88.4 R20, [R23+0xa000] ;  /* 0x00a000001714783b */ /* 0x004e280000004200 */
[----:B0-----:R4:W-:Y:S01]  /*31480*/  STL.64 [R1+0x1c20], R22 ;  /* 0x001c201601007387 */ /* 0x0019e20000100a00 */
[----:B------:R3:W-:Y:S02]  /*31490*/  STL.64 [R1+0x1c18], R20 ;  /* 0x001c181401007387 */ /* 0x0007e40000100a00 */
[----:B----4-:R-:W-:-:S02]  /*314a0*/  IMAD.MOV.U32 R22, RZ, RZ, R3 ;  /* 0x000000ffff167224 */ /* 0x010fc400078e0003 */
[----:B---3--:R-:W-:Y:S02]  /*314b0*/  IMAD.MOV.U32 R20, RZ, RZ, R29 ;  /* 0x000000ffff147224 */ /* 0x008fe400078e001d */
[----:B------:R-:W-:Y:S02]  /*314c0*/  IMAD.MOV.U32 R21, RZ, RZ, R28 ;  /* 0x000000ffff157224 */ /* 0x000fe400078e001c */
[----:B------:R-:W-:Y:S01]  /*314d0*/  IMAD.MOV.U32 R23, RZ, RZ, R2 ;  /* 0x000000ffff177224 */ /* 0x000fe200078e0002 */
[----:B------:R-:W2:Y:S06]  /*314e0*/  LDL.LU R29, [R1+0x1c44] ;  /* 0x001c4400011d7983 */ /* 0x000eac0000300800 */
[C---:B------:R-:W-:Y:S11]  /*314f0*/  HMMA.16816.F32 R20, R8.reuse, R16, R20 ;  /* 0x000000100814723c */ /* 0x040ff60000001814 */
[----:B------:R-:W-:Y:S11]  /*31500*/  @!UPT UIADD3 URZ, URZ, URZ, URZ ;  /* 0x0000003f3f3ff290 */ /* 0x000ff6000fffe03f */
[----:B------:R-:W-:Y:S01]  /*31510*/  @!UPT UIADD3 URZ, URZ, URZ, URZ ;  /* 0x0000003f3f3ff290 */ /* 0x000fe2000fffe03f */
[----:B------:R0:W-:Y:S02]  /*31520*/  STL.64 [R1+0xe0], R20 ;  /* 0x0000e01401007387 */ /* 0x0001e40000100a00 */
[----:B0-----:R-:W-:Y:S02]  /*31530*/  IMAD.MOV.U32 R21, RZ, RZ, R16 ;  /* 0x000000ffff157224 */ /* 0x001fe400078e0010 */
[----:B------:R-:W-:Y:S02]  /*31540*/  IMAD.MOV.U32 R20, RZ, RZ, R17 ;  /* 0x000000ffff147224 */ /* 0x000fe400078e0011 */
[----:B------:R-:W0:Y:S04]  /*31550*/  LDSM.16.MT88.4 R16, [R0+0xa000] ;  /* 0x00a000000010783b */ /* 0x000e280000004200 */
[----:B------:R-:W-:Y:S04]  /*31560*/  STL.64 [R1+0xe8], R22 ;  /* 0x0000e81601007387 */ /* 0x000fe80000100a00 */
[----:B0-----:R-:W-:Y:S01]  /*31570*/  STL.64 [R1+0x1b90], R18 ;  /* 0x001b901201007387 */ /* 0x001fe20000100a00 */
[----:B------:R0:W-:Y:S03]  /*31580*/  STL.64 [R1+0x1b88], R16 ;  /* 0x001b881001007387 */ /* 0x0001e60000100a00 */
[----:B0-----:R-:W3:Y:S01]  /*31590*/  LDL.LU.64 R16, [R1+0x80] ;  /* 0x0000800001107983 */ /* 0x001ee20000300a00 */
[----:B------:R-:W-:Y:S01]  /*315a0*/  HMMA.16816.F32 R24, R8, R12, R24 ;  /* 0x0000000c0818723c */ /* 0x000fe20000001818 */
[----:B------:R-:W-:-:S02]  /*315b0*/  IMAD.MOV.U32 R28, RZ, RZ, R12 ;  /* 0x000000ffff1c7224 */ /* 0x000fc400078e000c */
[----:B------:R-:W-:Y:S11]  /*315c0*/  IMAD.MOV.U32 R3, RZ, RZ, R13 ;  /* 0x000000ffff037224 */ /* 0x000ff600078e000d */
[----:B------:R-:W-:Y:S09]  /*315d0*/  @!UPT UIADD3 URZ, URZ, URZ, URZ ;  /* 0x0000003f3f3ff290 */ /* 0x000ff2000fffe03f */
[----:B------:R-:W-:Y:S01]  /*315e0*/  STL.64 [R1+0x60], R24 ;  /* 0x0000601801007387 */ /* 0x000fe20000100a00 */
[----:B------:R0:W-:Y:S03]  /*315f0*/  STL.64 [R1+0x68], R26 ;  /* 0x0000681a01007387 */ /* 0x0001e60000100a00 */
[----:B0-----:R-:W4:Y:S01]  /*31600*/  LDL.LU R27, [R1+0x1c40] ;  /* 0x001c4000011b7983 */ /* 0x001f220000300800 */
[----:B------:R-:W4:Y:S03]  /*31610*/  LDL.LU.64 R24, [R1+0x1c38] ;  /* 0x001c380001187983 */ /* 0x000f260000300a00 */
[----:B--2---:R-:W0:Y:S04]  /*31620*/  LDSM.16.MT88.4 R12, [R29+0xa000] ;  /* 0x00a000001d0c783b */ /* 0x004e280000004200 */
[----:B0-----:R-:W-:Y:S01]  /*31630*/  STL.64 [R1+0x1b10], R14 ;  /* 0x001b100e01007387 */ /* 0x001fe20000100a00 */
[----:B------:R0:W-:Y:S02]  /*31640*/  STL.64 [R1+0x1b08], R12 ;  /* 0x001b080c01007387 */ /* 0x0001e40000100a00 */
[----:B------:R-:W-:Y:S01]  /*31650*/  STL [R1+0x19b4], R29 ;  /* 0x0019b41d01007387 */ /* 0x000fe20000100800 */
[----:B---3--:R-:W-:Y:S11]  /*31660*/  HMMA.16816.F32 R4, R8, R16, R4 ;  /* 0x000000100804723c */ /* 0x008ff60000001804 */
[----:B------:R-:W-:Y:S11]  /*31670*/  @!UPT UIADD3 URZ, URZ, URZ, URZ ;  /* 0x0000003f3f3ff290 */ /* 0x000ff6000fffe03f */
[----:B------:R-:W-:Y:S02]  /*31680*/  @!UPT UIADD3 URZ, URZ, URZ, URZ ;  /* 0x0000003f3f3ff290 */ /* 0x000fe4000fffe03f */
[----:B------:R-:W-:Y:S02]  /*31690*/  IMAD.MOV.U32 R0, RZ, RZ, R7 ;  /* 0x000000ffff007224 */ /* 0x000fe400078e0007 */
[----:B------:R-:W-:Y:S01]  /*316a0*/  IMAD.MOV.U32 R2, RZ, RZ, R6 ;  /* 0x000000ffff027224 */ /* 0x000fe200078e0006 */
[----:B------:R-:W-:Y:S01]  /*316b0*/  STL.64 [R1+0x50], R4 ;  /* 0x0000500401007387 */ /* 0x000fe20000100a00 */
[----:B------:R1:W-:Y:S02]  /*316c0*/  STL.64 [R1+0x1b98], R16 ;  /* 0x001b981001007387 */ /* 0x0003e40000100a00 */
[----:B------:R-:W-:Y:S01]  /*316d0*/  STL [R1+0x1b84], R0 ;  /* 0x001b840001007387 */ /* 0x000fe20000100800 */
[----:B------:R-:W-:Y:S01]  /*316e0*/  STL [R1+0x1b80], R2 ;  /* 0x001b800201007387 */ /* 0x000fe20000100800 */
[----:B0-----:R-:W2:Y:S02]  /*316f0*/  LDL.LU R12, [R1+0x2c0] ;  /* 0x0002c000010c7983 */ /* 0x001ea40000300800 */
[----:B------:R-:W2:Y:S01]  /*31700*/  LDL.LU R13, [R1+0x2c4] ;  /* 0x0002c400010d7983 */ /* 0x000ea20000300800 */
[----:B----4-:R0:W3:Y:S01]  /*31710*/  LDSM.16.MT88.4 R4, [R27+0xa800] ;  /* 0x00a800001b04783b */ /* 0x0100e20000004200 */
[----:B------:R-:W-:-:S02]  /*31720*/  IMAD.MOV.U32 R14, RZ, RZ, R25 ;  /* 0x000000ffff0e7224 */ /* 0x000fc400078e0019 */
[----:B------:R-:W-:Y:S02]  /*31730*/  IMAD.MOV.U32 R15, RZ, RZ, R24 ;  /* 0x000000ffff0f7224 */ /* 0x000fe400078e0018 */
[----:B------:R-:W4:Y:S01]  /*31740*/  LDL.LU R25, [R1+0x1c34] ;  /* 0x001c340001197983 */ /* 0x000f220000300800 */
[----:B------:R-:W4:Y:S02]  /*31750*/  LDL.LU R24, [R1+0x1c30] ;  /* 0x001c300001187983 */ /* 0x000f240000300800 */
[----:B------:R-:W-:Y:S02]  /*31760*/  STL.64 [R1+0x1ba8], R14 ;  /* 0x001ba80e01007387 */ /* 0x000fe40000100a00 */
[----:B--2---:R-:W-:Y:S01]  /*31770*/  STL.64 [R1+0x1ba0], R12 ;  /* 0x001ba00c01007387 */ /* 0x004fe20000100a00 */
[----:B-1----:R-:W2:Y:S02]  /*31780*/  LDL.LU R16, [R1+0x1c0] ;  /* 0x0001c00001107983 */ /* 0x002ea40000300800 */
[----:B------:R-:W2:Y:S02]  /*31790*/  LDL.LU R17, [R1+0x1c4] ;  /* 0x0001c40001117983 */ /* 0x000ea40000300800 */
[----:B------:R-:W2:Y:S01]  /*317a0*/  LDL.LU R18, [R1+0x1c8] ;  /* 0x0001c80001127983 */ /* 0x000ea20000300800 */
[----:B------:R-:W2:Y:S01]  /*317b0*/  LDL.LU R19, [R1+0x1cc] ;  /* 0x0001cc0001137983 */ /* 0x000ea20000300800 */
[----:B------:R-:W2:Y:S02]  /*317c0*/  LDL.LU R26, [R1+0x328] ;  /* 0x00032800011a7983 */ /* 0x000ea40000300800 */
[----:B0-----:R-:W2:Y:S02]  /*317d0*/  LDL.LU R27, [R1+0x32c] ;  /* 0x00032c00011b7983 */ /* 0x001ea40000300800 */
[----:B--2---:R-:W-:Y:S01]  /*317e0*/  STL.64 [R1+0x1bd8], R26 ;  /* 0x001bd81a01007387 */ /* 0x004fe20000100a00 */
[----:B----4-:R0:W-:Y:S03]  /*317f0*/  STL.64 [R1+0x1bd0], R24 ;  /* 0x001bd01801007387 */ /* 0x0101e60000100a00 */
[----:B0-----:R-:W2:Y:S04]  /*31800*/  LDL.LU.64 R24, [R1+0xc0] ;  /* 0x0000c00001187983 */ /* 0x001ea80000300a00 */
[----:B--2---:R0:W-:Y:S04]  /*31810*/  STL.64 [R1+0x1be8], R24 ;  /* 0x001be81801007387 */ /* 0x0041e80000100a00 */
[----:B0-----:R-:W2:Y:S04]  /*31820*/  LDL R24, [R1+0xd0] ;  /* 0x0000d00001187983 */ /* 0x001ea80000100800 */
[----:B------:R-:W2:Y:S04]  /*31830*/  LDL R25, [R1+0xd4] ;  /* 0x0000d40001197983 */ /* 0x000ea80000100800 */
[----:B--2---:R0:W-:Y:S01]  /*31840*/  STL.64 [R1+0x1c00], R24 ;  /* 0x001c001801007387 */ /* 0x0041e20000100a00 */
[----:B------:R-:W-:Y:S02]  /*31850*/  STL.64 [R1+0x1bb8], R18 ;  /* 0x001bb81201007387 */ /* 0x000fe40000100a00 */
[----:B------:R-:W-:Y:S01]  /*31860*/  STL.64 [R1+0x1bb0], R16 ;  /* 0x001bb01001007387 */ /* 0x000fe20000100a00 */
[----:B0-----:R-:W2:Y:S04]  /*31870*/  LDL R24, [R1+0xf0] ;  /* 0x0000f00001187983 */ /* 0x001ea80000100800 */
[----:B------:R-:W2:Y:S01]  /*31880*/  LDL R25, [R1+0xf4] ;  /* 0x0000f40001197983 */ /* 0x000ea20000100800 */
[----:B------:R-:W-:-:S02]  /*31890*/  IMAD.MOV.U32 R12, RZ, RZ, R21 ;  /* 0x000000ffff0c7224 */ /* 0x000fc400078e0015 */
[----:B------:R-:W-:Y:S01]  /*318a0*/  IMAD.MOV.U32 R13, RZ, RZ, R20 ;  /* 0x000000ffff0d7224 */ /* 0x000fe200078e0014 */
[----:B--2---:R0:W-:Y:S04]  /*318b0*/  STL.64 [R1+0x1c28], R24 ;  /* 0x001c281801007387 */ /* 0x0041e80000100a00 */
[----:B0-----:R-:W2:Y:S01]  /*318c0*/  LDL.LU R24, [R1+0x2e0] ;  /* 0x0002e00001187983 */ /* 0x001ea20000300800 */
[----:B------:R-:W2:Y:S02]  /*318d0*/  LDL.LU R25, [R1+0x2e4] ;  /* 0x0002e40001197983 */ /* 0x000ea40000300800 */
[----:B------:R-:W2:Y:S02]  /*318e0*/  LDL.LU R26, [R1+0x2e8] ;  /* 0x0002e800011a7983 */ /* 0x000ea40000300800 */
[----:B------:R-:W2:Y:S01]  /*318f0*/  LDL.LU R27, [R1+0x2ec] ;  /* 0x0002ec00011b7983 */ /* 0x000ea20000300800 */
[----:B------:R-:W2:Y:S01]  /*31900*/  LDL.LU.64 R20, [R1+0x70] ;  /* 0x0000700001147983 */ /* 0x000ea20000300a00 */
[----:B------:R-:W4:Y:S02]  /*31910*/  LDL R29, [R1+0x10e8] ;  /* 0x0010e800011d7983 */ /* 0x000f240000100800 */
        /* <DEDUP_REMOVED lines=10> */
[----:B------:R-:W2:Y:S01]  /*319c0*/  LDL.LU R15, [R1+0x34c] ;  /* 0x00034c00010f7983 */ /* 0x000ea20000300800 */
[----:B------:R-:W-:Y:S01]  /*319d0*/  HMMA.16816.F32 R8, R8, R20, R24 ;  /* 0x000000140808723c */ /* 0x000fe20000001818 */
[----:B--2---:R-:W-:Y:S01]  /*319e0*/  STL.64 [R1+0x1c10], R14 ;  /* 0x001c100e01007387 */ /* 0x004fe20000100a00 */
[----:B------:R0:W-:Y:S03]  /*319f0*/  STL.64 [R1+0x1c08], R12 ;  /* 0x001c080c01007387 */ /* 0x0001e60000100a00 */
[----:B0-----:R-:W2:Y:S01]  /*31a00*/  LDL.LU R12, [R1+0x350] ;  /* 0x00035000010c7983 */ /* 0x001ea20000300800 */
[----:B------:R-:W2:Y:S02]  /*31a10*/  LDL.LU R13, [R1+0x354] ;  /* 0x00035400010d7983 */ /* 0x000ea40000300800 */
[----:B------:R-:W2:Y:S02]  /*31a20*/  LDL.LU R14, [R1+0x358] ;  /* 0x00035800010e7983 */ /* 0x000ea40000300800 */
[----:B------:R-:W2:Y:S01]  /*31a30*/  LDL.LU R15, [R1+0x35c] ;  /* 0x00035c00010f7983 */ /* 0x000ea20000300800 */
[----:B------:R-:W2:Y:S01]  /*31a40*/  LDL.LU R16, [R1+0x310] ;  /* 0x0003100001107983 */ /* 0x000ea20000300800 */
[----:B------:R-:W2:Y:S02]  /*31a50*/  LDL.LU R17, [R1+0x314] ;  /* 0x0003140001117983 */ /* 0x000ea40000300800 */
[----:B------:R-:W2:Y:S02]  /*31a60*/  LDL.LU R18, [R1+0x318] ;  /* 0x0003180001127983 */ /* 0x000ea40000300800 */
[----:B------:R-:W2:Y:S02]  /*31a70*/  LDL.LU R19, [R1+0x31c] ;  /* 0x00031c0001137983 */ /* 0x000ea40000300800 */
[----:B------:R-:W-:-:S02]  /*31a80*/  IMAD.MOV.U32 R2, RZ, RZ, R20 ;  /* 0x000000ffff027224 */ /* 0x000fc400078e0014 */
[----:B------:R-:W-:Y:S01]  /*31a90*/  IMAD.MOV.U32 R0, RZ, RZ, R21 ;  /* 0x000000ffff007224 */ /* 0x000fe200078e0015 */
[----:B--2---:R-:W-:Y:S01]  /*31aa0*/  STL.64 [R1+0x1bc8], R18 ;  /* 0x001bc81201007387 */ /* 0x004fe20000100a00 */
[----:B------:R0:W-:Y:S03]  /*31ab0*/  STL.64 [R1+0x1bc0], R16 ;  /* 0x001bc01001007387 */ /* 0x0001e60000100a00 */
[----:B0-----:R-:W2:Y:S01]  /*31ac0*/  LDL.LU.64 R16, [R1+0xb0] ;  /* 0x0000b00001107983 */ /* 0x001ea20000300a00 */
[----:B---3--:R-:W-:Y:S02]  /*31ad0*/  STL.64 [R1+0x1a68], R6 ;  /* 0x001a680601007387 */ /* 0x008fe40000100a00 */
[----:B------:R0:W-:Y:S02]  /*31ae0*/  STL.64 [R1+0x1a60], R4 ;  /* 0x001a600401007387 */ /* 0x0001e40000100a00 */
[----:B0-----:R-:W3:Y:S01]  /*31af0*/  LDL.LU R4, [R1+0x300] ;  /* 0x0003000001047983 */ /* 0x001ee20000300800 */
[----:B------:R-:W3:Y:S02]  /*31b00*/  LDL.LU R5, [R1+0x304] ;  /* 0x0003040001057983 */ /* 0x000ee40000300800 */
[----:B------:R-:W3:Y:S02]  /*31b10*/  LDL.LU R6, [R1+0x308] ;  /* 0x0003080001067983 */ /* 0x000ee40000300800 */
[----:B------:R-:W3:Y:S01]  /*31b20*/  LDL.LU R7, [R1+0x30c] ;  /* 0x00030c0001077983 */ /* 0x000ee20000300800 */
[----:B------:R-:W2:Y:S01]  /*31b30*/  LDL.LU.64 R24, [R1+0x1c28] ;  /* 0x001c280001187983 */ /* 0x000ea20000300a00 */
[----:B------:R-:W-:Y:S02]  /*31b40*/  STL.64 [R1+0x30], R8 ;  /* 0x0000300801007387 */ /* 0x000fe40000100a00 */
[----:B------:R-:W-:Y:S02]  /*31b50*/  STL.64 [R1+0x38], R10 ;  /* 0x0000380a01007387 */ /* 0x000fe40000100a00 */
[----:B------:R-:W2:Y:S01]  /*31b60*/  LDL.LU.64 R22, [R1+0x1c20] ;  /* 0x001c200001167983 */ /* 0x000ea20000300a00 */
[----:B------:R-:W2:Y:S04]  /*31b70*/  LDL.LU.64 R20, [R1+0x1c18] ;  /* 0x001c180001147983 */ /* 0x000ea80000300a00 */
[----:B----4-:R-:W0:Y:S04]  /*31b80*/  LDSM.16.MT88.4 R8, [R29+0xa800] ;  /* 0x00a800001d08783b */ /* 0x010e280000004200 */
[----:B0-----:R0:W-:Y:S01]  /*31b90*/  STL.64 [R1+0x1a08], R10 ;  /* 0x001a080a01007387 */ /* 0x0011e20000100a00 */
[----:B------:R-:W-:Y:S03]  /*31ba0*/  STL.64 [R1+0x1a00], R8 ;  /* 0x001a000801007387 */ /* 0x000fe60000100a00 */
[----:B0-----:R-:W4:Y:S04]  /*31bb0*/  LDL R10, [R1+0x78] ;  /* 0x00007800010a7983 */ /* 0x001f280000100800 */
[----:B------:R-:W4:Y:S01]  /*31bc0*/  LDL R11, [R1+0x7c] ;  /* 0x00007c00010b7983 */ /* 0x000f220000100800 */
[C---:B--2---:R-:W-:Y:S03]  /*31bd0*/  HMMA.16816.F32 R24, R20.reuse, R24, R12 ;  /* 0x000000181418723c */ /* 0x044fe6000000180c */
[----:B------:R-:W2:Y:S01]  /*31be0*/  LDL.LU.64 R14, [R1+0x1c10] ;  /* 0x001c1000010e7983 */ /* 0x000ea20000300a00 */
[----:B------:R-:W2:Y:S11]  /*31bf0*/  LDL.LU.64 R12, [R1+0x1c08] ;  /* 0x001c0800010c7983 */ /* 0x000eb60000300a00 */
[----:B------:R-:W-:Y:S08]  /*31c00*/  @!UPT UIADD3 URZ, URZ, URZ, URZ ;  /* 0x0000003f3f3ff290 */ /* 0x000ff0000fffe03f */
        /* <DEDUP_REMOVED lines=9> */
[----:B0-----:R-:W2:Y:S02]  /*31ca0*/  LDL.LU.64 R24, [R1+0x1be8] ;  /* 0x001be80001187983 */ /* 0x001ea40000300a00 */
[----:B--2---:R-:W-:Y:S11]  /*31cb0*/  HMMA.16816.F32 R12, R20, R24, R12 ;  /* 0x00000018140c723c */ /* 0x004ff6000000180c */
[----:B------:R-:W-:Y:S11]  /*31cc0*/  @!UPT UIADD3 URZ, URZ, URZ, URZ ;  /* 0x0000003f3f3ff290 */ /* 0x000ff6000fffe03f */
[----:B------:R-:W-:Y:S01]  /*31cd0*/  @!UPT UIADD3 URZ, URZ, URZ, URZ ;  /* 0x0000003f3f3ff290 */ /* 0x000fe2000fffe03f */
[----:B------:R0:W-:Y:S01]  /*31ce0*/  STL.64 [R1], R12 ;  /* 0x0000000c01007387 */ /* 0x0001e20000100a00 */
[----:B------:R1:W-:Y:S03]  /*31cf0*/  STL.64 [R1+0x8], R14 ;  /* 0x0000080e01007387 */ /* 0x0003e60000100a00 */
[----:B0-----:R-:W2:Y:S01]  /*31d00*/  LDL.LU.64 R12, [R1+0x1be0] ;  /* 0x001be000010c7983 */ /* 0x001ea20000300a00 */
[----:B-1----:R-:W-:Y:S02]  /*31d10*/  IMAD.MOV.U32 R15, RZ, RZ, R24 ;  /* 0x000000ffff0f7224 */ /* 0x002fe400078e0018 */
[----:B------:R-:W-:Y:S02]  /*31d20*/  IMAD.MOV.U32 R14, RZ, RZ, R25 ;  /* 0x000000ffff0e7224 */ /* 0x000fe400078e0019 */
[----:B------:R-:W2:Y:S01]  /*31d30*/  LDL.LU.64 R26, [R1+0x1bd8] ;  /* 0x001bd800011a7983 */ /* 0x000ea20000300a00 */
[----:B------:R-:W2:Y:S01]  /*31d40*/  LDL.LU.64 R24, [R1+0x1bd0] ;  /* 0x001bd00001187983 */ /* 0x000ea20000300a00 */
[----:B------:R-:W-:-:S02]  /*31d50*/  IMAD.MOV.U32 R8, RZ, RZ, R2 ;  /* 0x000000ffff087224 */ /* 0x000fc400078e0002 */
[----:B------:R-:W-:Y:S02]  /*31d60*/  IMAD.MOV.U32 R9, RZ, RZ, R0 ;  /* 0x000000ffff097224 */ /* 0x000fe400078e0000 */
[----:B------:R-:W-:Y:S02]  /*31d70*/  IMAD.MOV.U32 R0, RZ, RZ, R16 ;  /* 0x000000ffff007224 */ /* 0x000fe400078e0010 */
[----:B------:R-:W-:Y:S01]  /*31d80*/  IMAD.MOV.U32 R2, RZ, RZ, R17 ;  /* 0x000000ffff027224 */ /* 0x000fe200078e0011 */
[----:B------:R-:W3:Y:S01]  /*31d90*/  LDL.LU.64 R18, [R1+0x1bc8] ;  /* 0x001bc80001127983 */ /* 0x000ee20000300a00 */
[----:B--2---:R-:W-:Y:S03]  /*31da0*/  HMMA.16816.F32 R24, R20, R16, R24 ;  /* 0x000000101418723c */ /* 0x004fe60000001818 */
[----:B------:R-:W3:Y:S11]  /*31db0*/  LDL.LU.64 R16, [R1+0x1bc0] ;  /* 0x001bc00001107983 */ /* 0x000ef60000300a00 */
[----:B------:R-:W-:Y:S09]  /*31dc0*/  @!UPT UIADD3 URZ, URZ, URZ, URZ ;  /* 0x0000003f3f3ff290 */ /* 0x000ff2000fffe03f */
[----:B------:R0:W-:Y:S01]  /*31dd0*/  STL.64 [R1+0x19c0], R26 ;  /* 0x0019c01a01007387 */ /* 0x0001e20000100a00 */
[----:B------:R1:W-:Y:S03]  /*31de0*/  STL.64 [R1+0x19b8], R24 ;  /* 0x0019b81801007387 */ /* 0x0003e60000100a00 */
[----:B0-----:R-:W2:Y:S04]  /*31df0*/  LDL R26, [R1+0xc8] ;  /* 0x0000c800011a7983 */ /* 0x001ea80000100800 */
[----:B------:R-:W2:Y:S01]  /*31e00*/  LDL R27, [R1+0xcc] ;  /* 0x0000cc00011b7983 */ /* 0x000ea20000100800 */
[----:B-1----:R-:W-:Y:S02]  /*31e10*/  IMAD.MOV.U32 R24, RZ, RZ, R15 ;  /* 0x000000ffff187224 */ /* 0x002fe400078e000f */
[----:B------:R-:W-:-:S02]  /*31e20*/  IMAD.MOV.U32 R25, RZ, RZ, R14 ;  /* 0x000000ffff197224 */ /* 0x000fc400078e000e */
[C---:B---3--:R-:W-:Y:S01]  /*31e30*/  HMMA.16816.F32 R12, R20.reuse, R12, R16 ;  /* 0x0000000c140c723c */ /* 0x048fe20000001810 */
[----:B--2---:R-:W-:Y:S02]  /*31e40*/  STL.64 [R1+0x1b60], R26 ;  /* 0x001b601a01007387 */ /* 0x004fe40000100a00 */
[----:B------:R0:W-:Y:S02]  /*31e50*/  STL.64 [R1+0x1b58], R24 ;  /* 0x001b581801007387 */ /* 0x0001e40000100a00 */
[----:B------:R-:W2:Y:S02]  /*31e60*/  LDL.LU.64 R18, [R1+0x1bb8] ;  /* 0x001bb80001127983 */ /* 0x000ea40000300a00 */
[----:B------:R-:W2:Y:S11]  /*31e70*/  LDL.LU.64 R16, [R1+0x1bb0] ;  /* 0x001bb00001107983 */ /* 0x000eb60000300a00 */
[----:B------:R-:W-:Y:S05]  /*31e80*/  @!UPT UIADD3 URZ, URZ, URZ, URZ ;  /* 0x0000003f3f3ff290 */ /* 0x000fea000fffe03f */
[----:B------:R-:W-:Y:S01]  /*31e90*/  STL.64 [R1+0x40], R12 ;  /* 0x0000400c01007387 */ /* 0x000fe20000100a00 */
[----:B------:R1:W-:Y:S02]  /*31ea0*/  STL.64 [R1+0x48], R14 ;  /* 0x0000480e01007387 */ /* 0x0003e40000100a00 */
[----:B0-----:R-:W-:Y:S02]  /*31eb0*/  IMAD.MOV.U32 R24, RZ, RZ, R28 ;  /* 0x000000ffff187224 */ /* 0x001fe400078e001c */
[----:B------:R-:W-:Y:S01]  /*31ec0*/  IMAD.MOV.U32 R25, RZ, RZ, R3 ;  /* 0x000000ffff197224 */ /* 0x000fe200078e0003 */
[----:B-1----:R-:W3:Y:S01]  /*31ed0*/  LDL.LU.64 R14, [R1+0x1ba8] ;  /* 0x001ba800010e7983 */ /* 0x002ee20000300a00 */
[----:B------:R-:W3:Y:S05]  /*31ee0*/  LDL.LU.64 R12, [R1+0x1ba0] ;  /* 0x001ba000010c7983 */ /* 0x000eea0000300a00 */
[C---:B--2---:R-:W-:Y:S01]  /*31ef0*/  HMMA.16816.F32 R24, R20.reuse, R24, R16 ;  /* 0x000000181418723c */ /* 0x044fe20000001810 */
[----:B------:R-:W2:Y:S07]  /*31f00*/  LDL.LU.64 R16, [R1+0x1b98] ;  /* 0x001b980001107983 */ /* 0x000eae0000300a00 */
[C---:B---3--:R-:W-:Y:S11]  /*31f10*/  HMMA.16816.F32 R12, R20.reuse, R8, R12 ;  /* 0x00000008140c723c */ /* 0x048ff6000000180c */
[----:B------:R-:W-:Y:S04]  /*31f20*/  @!UPT UIADD3 URZ, URZ, URZ, URZ ;  /* 0x0000003f3f3ff290 */ /* 0x000fe8000fffe03f */
[----:B------:R-:W-:Y:S01]  /*31f30*/  STL.64 [R1+0x1c0], R24 ;  /* 0x0001c01801007387 */ /* 0x000fe20000100a00 */
[----:B------:R2:W-:Y:S02]  /*31f40*/  STL.64 [R1+0x1c8], R26 ;  /* 0x0001c81a01007387 */ /* 0x0005e40000100a00 */
[----:B------:R-:W3:Y:S06]  /*31f50*/  LDL.LU.64 R18, [R1+0x1b90] ;  /* 0x001b900001127983 */ /* 0x000eec0000300a00 */
[----:B------:R-:W-:Y:S02]  /*31f60*/  IMAD.MOV.U32 R28, RZ, RZ, R14 ;  /* 0x000000ffff1c7224 */ /* 0x000fe400078e000e */
[----:B------:R-:W-:Y:S01]  /*31f70*/  IMAD.MOV.U32 R3, RZ, RZ, R15 ;  /* 0x000000ffff037224 */ /* 0x000fe200078e000f */
[----:B--2---:R-:W-:Y:S07]  /*31f80*/  HMMA.16816.F32 R24, R20, R16, R4 ;  /* 0x000000101418723c */ /* 0x004fee0000001804 */
[----:B------:R-:W-:-:S02]  /*31f90*/  IMAD.MOV.U32 R5, RZ, RZ, R17 ;  /* 0x000000ffff057224 */ /* 0x000fc400078e0011 */
[----:B------:R-:W-:Y:S02]  /*31fa0*/  IMAD.MOV.U32 R4, RZ, RZ, R16 ;  /* 0x000000ffff047224 */ /* 0x000fe400078e0010 */
[----:B------:R-:W3:Y:S11]  /*31fb0*/  LDL.LU.64 R16, [R1+0x1b88] ;  /* 0x001b880001107983 */ /* 0x000ef60000300a00 */
[----:B------:R-:W-:Y:S01]  /*31fc0*/  @!UPT UIADD3 URZ, URZ, URZ, URZ ;  /* 0x0000003f3f3ff290 */ /* 0x000fe2000fffe03f */
[----:B------:R-:W-:Y:S01]  /*31fd0*/  STL.64 [R1+0x300], R24 ;  /* 0x0003001801007387 */ /* 0x000fe20000100a00 */
[----:B------:R-:W-:Y:S02]  /*31fe0*/  STL [R1+0x308], R26 ;  /* 0x0003081a01007387 */ /* 0x000fe40000100800 */
[----:B------:R0:W-:Y:S02]  /*31ff0*/  STL.64 [R1+0x2f0], R12 ;  /* 0x0002f00c01007387 */ /* 0x0001e40000100a00 */
[----:B0-----:R-:W2:Y:S01]  /*32000*/  LDL.LU R12, [R1+0x290] ;  /* 0x00029000010c7983 */ /* 0x001ea20000300800 */
[----:B------:R-:W2:Y:S02]  /*32010*/  LDL.LU R13, [R1+0x294] ;  /* 0x00029400010d7983 */ /* 0x000ea40000300800 */
[----:B------:R-:W2:Y:S02]  /*32020*/  LDL.LU R14, [R1+0x298] ;  /* 0x00029800010e7983 */ /* 0x000ea40000300800 */
[----:B------:R-:W2:Y:S02]  /*32030*/  LDL.LU R15, [R1+0x29c] ;  /* 0x00029c00010f7983 */ /* 0x000ea40000300800 */
[----:B--2---:R-:W-:Y:S01]  /*32040*/  STL.64 [R1+0x1b70], R14 ;  /* 0x001b700e01007387 */ /* 0x004fe20000100a00 */
[----:B------:R0:W-:Y:S03]  /*32050*/  STL.64 [R1+0x1b68], R12 ;  /* 0x001b680c01007387 */ /* 0x0001e60000100a00 */
[----:B0-----:R-:W3:Y:S01]  /*32060*/  LDL.LU.64 R12, [R1+0xf0] ;  /* 0x0000f000010c7983 */ /* 0x001ee20000300a00 */
[----:B------:R-:W2:Y:S02]  /*32070*/  LDL.LU.64 R24, [R1+0xd0] ;  /* 0x0000d00001187983 */ /* 0x000ea40000300a00 */
[----:B------:R-:W-:Y:S01]  /*32080*/  IMAD.MOV.U32 R29, RZ, RZ, R27 ;  /* 0x000000ffff1d7224 */ /* 0x000fe200078e001b */
[----:B--2---:R0:W-:Y:S04]  /*32090*/  STL.64 [R1+0x1b78], R24 ;  /* 0x001b781801007387 */ /* 0x0041e80000100a00 */
[----:B0-----:R-:W3:Y:S01]  /*320a0*/  LDL.LU R24, [R1+0x2b0] ;  /* 0x0002b00001187983 */ /* 0x001ee20000300800 */
[----:B------:R-:W3:Y:S02]  /*320b0*/  LDL.LU R25, [R1+0x2b4] ;  /* 0x0002b40001197983 */ /* 0x000ee40000300800 */
[----:B------:R-:W3:Y:S02]  /*320c0*/  LDL.LU R26, [R1+0x2b8] ;  /* 0x0002b800011a7983 */ /* 0x000ee40000300800 */
[----:B------:R-:W3:Y:S01]  /*320d0*/  LDL.LU R27, [R1+0x2bc] ;  /* 0x0002bc00011b7983 */ /* 0x000ee20000300800 */
[----:B----4-:R-:W-:Y:S01]  /*320e0*/  STL.64 [R1+0x1b20], R10 ;  /* 0x001b200a01007387 */ /* 0x010fe20000100a00 */
[----:B------:R0:W-:Y:S03]  /*320f0*/  STL.64 [R1+0x1b18], R8 ;  /* 0x001b180801007387 */ /* 0x0001e60000100a00 */
[----:B0-----:R-:W2:Y:S01]  /*32100*/  LDL.LU.64 R8, [R1+0x90] ;  /* 0x0000900001087983 */ /* 0x001ea20000300a00 */
[----:B------:R-:W-:-:S02]  /*32110*/  IMAD.MOV.U32 R22, RZ, RZ, R4 ;  /* 0x000000ffff167224 */ /* 0x000fc400078e0004 */
[----:B------:R-:W-:Y:S01]  /*32120*/  IMAD.MOV.U32 R23, RZ, RZ, R5 ;  /* 0x000000ffff177224 */ /* 0x000fe200078e0005 */
[----:B--2---:R0:W-:Y:S01]  /*32130*/  STL.64 [R1+0x1b38], R8 ;  /* 0x001b380801007387 */ /* 0x0041e20000100a00 */
[----:B------:R-:W2:Y:S02]  /*32140*/  LDL.LU R4, [R1+0x140] ;  /* 0x0001400001047983 */ /* 0x000ea40000300800 */
[----:B------:R-:W2:Y:S02]  /*32150*/  LDL.LU R5, [R1+0x144] ;  /* 0x0001440001057983 */ /* 0x000ea40000300800 */
[----:B------:R-:W4:Y:S01]  /*32160*/  LDL.LU R6, [R1+0x148] ;  /* 0x0001480001067983 */ /* 0x000f220000300800 */
[----:B------:R-:W4:Y:S04]  /*32170*/  LDL.LU R7, [R1+0x14c] ;  /* 0x00014c0001077983 */ /* 0x000f280000300800 */
[----:B0-----:R-:W2:Y:S01]  /*32180*/  LDL.LU.64 R8, [R1+0xa0] ;  /* 0x0000a00001087983 */ /* 0x001ea20000300a00 */
[----:B---3--:R-:W-:Y:S03]  /*32190*/  HMMA.16816.F32 R24, R16, R12, R24 ;  /* 0x0000000c1018723c */ /* 0x008fe60000001818 */
[----:B--2---:R0:W-:Y:S04]  /*321a0*/  STL.64 [R1+0x1b40], R8 ;  /* 0x001b400801007387 */ /* 0x0041e80000100a00 */
        /* <DEDUP_REMOVED lines=12> */
[----:B----4-:R-:W-:Y:S01]  /*32270*/  STL.64 [R1+0x1a78], R6 ;  /* 0x001a780601007387 */ /* 0x010fe20000100a00 */
[----:B------:R0:W-:Y:S02]  /*32280*/  STL.64 [R1+0x1a70], R4 ;  /* 0x001a700401007387 */ /* 0x0001e40000100a00 */
[----:B------:R-:W3:Y:S02]  /*32290*/  LDL.LU R0, [R1+0x1b84] ;  /* 0x001b840001007983 */ /* 0x000ee40000300800 */
[----:B------:R-:W4:Y:S02]  /*322a0*/  LDL.LU R2, [R1+0x1b80] ;  /* 0x001b800001027983 */ /* 0x000f240000300800 */
[----:B0-----:R-:W-:-:S02]  /*322b0*/  IMAD.MOV.U32 R4, RZ, RZ, R22 ;  /* 0x000000ffff047224 */ /* 0x001fc400078e0016 */
[----:B------:R-:W-:Y:S01]  /*322c0*/  IMAD.MOV.U32 R5, RZ, RZ, R23 ;  /* 0x000000ffff057224 */ /* 0x000fe200078e0017 */
[----:B------:R-:W2:Y:S04]  /*322d0*/  LDL R22, [R1+0xb8] ;  /* 0x0000b80001167983 */ /* 0x000ea80000100800 */
[----:B------:R-:W2:Y:S01]  /*322e0*/  LDL R23, [R1+0xbc] ;  /* 0x0000bc0001177983 */ /* 0x000ea20000100800 */
[----:B------:R0:W-:Y:S02]  /*322f0*/  STL.64 [R1+0x350], R24 ;  /* 0x0003501801007387 */ /* 0x0001e40000100a00 */
[----:B------:R-:W-:Y:S02]  /*32300*/  STL.64 [R1+0x358], R26 ;  /* 0x0003581a01007387 */ /* 0x000fe40000100a00 */
[----:B------:R-:W-:-:S02]  /*32310*/  IMAD.MOV.U32 R7, RZ, RZ, R12 ;  /* 0x000000ffff077224 */ /* 0x000fc400078e000c */
[----:B------:R-:W-:Y:S01]  /*32320*/  IMAD.MOV.U32 R6, RZ, RZ, R13 ;  /* 0x000000ffff067224 */ /* 0x000fe200078e000d */
        /* <DEDUP_REMOVED lines=9> */
[C---:B--2---:R-:W-:Y:S11]  /*323c0*/  HMMA.16816.F32 R12, R16.reuse, R24, R12 ;  /* 0x00000018100c723c */ /* 0x044ff6000000180c */
[----:B------:R-:W-:Y:S11]  /*323d0*/  @!UPT UIADD3 URZ, URZ, URZ, URZ ;  /* 0x0000003f3f3ff290 */ /* 0x000ff6000fffe03f */
[----:B------:R-:W-:Y:S01]  /*323e0*/  @!UPT UIADD3 URZ, URZ, URZ, URZ ;  /* 0x0000003f3f3ff290 */ /* 0x000fe2000fffe03f */
[----:B------:R0:W-:Y:S01]  /*323f0*/  STL.64 [R1+0x340], R12 ;  /* 0x0003400c01007387 */ /* 0x0001e20000100a00 */
[----:B------:R-:W-:Y:S02]  /*32400*/  STL.64 [R1+0x348], R14 ;  /* 0x0003480e01007387 */ /* 0x000fe40000100a00 */
[----:B------:R-:W2:Y:S02]  /*32410*/  LDL.LU.64 R26, [R1+0x1b60] ;  /* 0x001b6000011a7983 */ /* 0x000ea40000300a00 */
[----:B0-----:R-:W-:Y:S02]  /*32420*/  IMAD.MOV.U32 R13, RZ, RZ, R24 ;  /* 0x000000ffff0d7224 */ /* 0x001fe400078e0018 */
[----:B------:R-:W-:Y:S02]  /*32430*/  IMAD.MOV.U32 R12, RZ, RZ, R25 ;  /* 0x000000ffff0c7224 */ /* 0x000fe400078e0019 */
[----:B------:R-:W2:Y:S02]  /*32440*/  LDL.LU.64 R24, [R1+0x1b58] ;  /* 0x001b580001187983 */ /* 0x000ea40000300a00 */
[C---:B--2---:R-:W-:Y:S11]  /*32450*/  HMMA.16816.F32 R8, R16.reuse, R24, R8 ;  /* 0x000000181008723c */ /* 0x044ff60000001808 */
[----:B------:R-:W-:Y:S11]  /*32460*/  @!UPT UIADD3 URZ, URZ, URZ, URZ ;  /* 0x0000003f3f3ff290 */ /* 0x000ff6000fffe03f */
[----:B------:R-:W-:Y:S01]  /*32470*/  @!UPT UIADD3 URZ, URZ, URZ, URZ ;  /* 0x0000003f3f3ff290 */ /* 0x000fe2000fffe03f */
[----:B------:R-:W-:Y:S01]  /*32480*/  STL.64 [R1+0x330], R8 ;  /* 0x0003300801007387 */ /* 0x000fe20000100a00 */
[----:B------:R0:W-:Y:S03]  /*32490*/  STL.64 [R1+0x338], R10 ;  /* 0x0003380a01007387 */ /* 0x0001e60000100a00 */
[----:B0-----:R-:W2:Y:S01]  /*324a0*/  LDL.LU.64 R10, [R1+0x1b50] ;  /* 0x001b5000010a7983 */ /* 0x001ea20000300a00 */
[----:B------:R-:W2:Y:S02]  /*324b0*/  LDL.LU.64 R8, [R1+0x1b48] ;  /* 0x001b480001087983 */ /* 0x000ea40000300a00 */
[----:B------:R-:W-:Y:S02]  /*324c0*/  STL.64 [R1+0x1ad8], R26 ;  /* 0x001ad81a01007387 */ /* 0x000fe40000100a00 */
[----:B------:R0:W-:Y:S02]  /*324d0*/  STL.64 [R1+0x1ad0], R24 ;  /* 0x001ad01801007387 */ /* 0x0001e40000100a00 */
        /* <DEDUP_REMOVED lines=8> */
[----:B------:R-:W-:Y:S03]  /*32560*/  STL.64 [R1+0x328], R10 ;  /* 0x0003280a01007387 */ /* 0x000fe60000100a00 */
[----:B0-----:R-:W3:Y:S01]  /*32570*/  LDL.LU.64 R8, [R1+0x1b40] ;  /* 0x001b400001087983 */ /* 0x001ee20000300a00 */
[----:B------:R-:W-:Y:S02]  /*32580*/  STL.64 [R1+0x1ac8], R22 ;  /* 0x001ac81601007387 */ /* 0x000fe40000100a00 */
[----:B------:R0:W-:Y:S02]  /*32590*/  STL.64 [R1+0x1ac0], R20 ;  /* 0x001ac01401007387 */ /* 0x0001e40000100a00 */
[----:B0-----:R-:W2:Y:S01]  /*325a0*/  LDL.LU R20, [R1+0x230] ;  /* 0x0002300001147983 */ /* 0x001ea20000300800 */
[----:B------:R-:W2:Y:S02]  /*325b0*/  LDL.LU R21, [R1+0x234] ;  /* 0x0002340001157983 */ /* 0x000ea40000300800 */
[----:B------:R-:W2:Y:S02]  /*325c0*/  LDL.LU R22, [R1+0x238] ;  /* 0x0002380001167983 */ /* 0x000ea40000300800 */
[----:B------:R-:W2:Y:S01]  /*325d0*/  LDL.LU R23, [R1+0x23c] ;  /* 0x00023c0001177983 */ /* 0x000ea20000300800 */
[C---:B---3--:R-:W-:Y:S11]  /*325e0*/  HMMA.16816.F32 R24, R16.reuse, R8, R24 ;  /* 0x000000081018723c */ /* 0x048ff60000001818 */
[----:B------:R-:W-:Y:S11]  /*325f0*/  @!UPT UIADD3 URZ, URZ, URZ, URZ ;  /* 0x0000003f3f3ff290 */ /* 0x000ff6000fffe03f */
[----:B------:R-:W-:Y:S01]  /*32600*/  @!UPT UIADD3 URZ, URZ, URZ, URZ ;  /* 0x0000003f3f3ff290 */ /* 0x000fe2000fffe03f */
[----:B------:R-:W-:Y:S01]  /*32610*/  STL.64 [R1+0x290], R24 ;  /* 0x0002901801007387 */ /* 0x000fe20000100a00 */
[----:B------:R0:W-:Y:S02]  /*32620*/  STL.64 [R1+0x298], R26 ;  /* 0x0002981a01007387 */ /* 0x0001e40000100a00 */
[----:B0-----:R-:W-:Y:S02]  /*32630*/  IMAD.MOV.U32 R27, RZ, RZ, R8 ;  /* 0x000000ffff1b7224 */ /* 0x001fe400078e0008 */
[----:B------:R-:W-:Y:S02]  /*32640*/  IMAD.MOV.U32 R26, RZ, RZ, R9 ;  /* 0x000000ffff1a7224 */ /* 0x000fe400078e0009 */
[----:B------:R-:W3:Y:S02]  /*32650*/  LDL.LU.64 R8, [R1+0x1b38] ;  /* 0x001b380001087983 */ /* 0x000ee40000300a00 */
[----:B---3--:R-:W-:Y:S11]  /*32660*/  HMMA.16816.F32 R4, R16, R8, R4 ;  /* 0x000000081004723c */ /* 0x008ff60000001804 */
[----:B------:R-:W-:Y:S11]  /*32670*/  @!UPT UIADD3 URZ, URZ, URZ, URZ ;  /* 0x0000003f3f3ff290 */ /* 0x000ff6000fffe03f */
[----:B------:R-:W-:Y:S01]  /*32680*/  @!UPT UIADD3 URZ, URZ, URZ, URZ ;  /* 0x0000003f3f3ff290 */ /* 0x000fe2000fffe03f */
[----:B------:R-:W-:Y:S01]  /*32690*/  STL.64 [R1+0x310], R4 ;  /* 0x0003100401007387 */ /* 0x000fe20000100a00 */
[----:B------:R0:W-:Y:S03]  /*326a0*/  STL.64 [R1+0x318], R6 ;  /* 0x0003180601007387 */ /* 0x0001e60000100a00 */
[----:B0-----:R-:W3:Y:S01]  /*326b0*/  LDL.LU.64 R6, [R1+0x1b30] ;  /* 0x001b300001067983 */ /* 0x001ee20000300a00 */
[----:B------:R-:W2:Y:S02]  /*326c0*/  LDL.LU.64 R4, [R1+0x1b28] ;  /* 0x001b280001047983 */ /* 0x000ea40000300a00 */
[----:B------:R-:W-:Y:S02]  /*326d0*/  IMAD.MOV.U32 R15, RZ, RZ, R8 ;  /* 0x000000ffff0f7224 */ /* 0x000fe400078e0008 */
[----:B------:R-:W-:Y:S01]  /*326e0*/  IMAD.MOV.U32 R14, RZ, RZ, R9 ;  /* 0x000000ffff0e7224 */ /* 0x000fe200078e0009 */
[----:B------:R-:W3:Y:S01]  /*326f0*/  LDL.LU.64 R10, [R1+0x1b20] ;  /* 0x001b2000010a7983 */ /* 0x000ee20000300a00 */
[----:B------:R-:W3:Y:S02]  /*32700*/  LDL.LU.64 R8, [R1+0x1b18] ;  /* 0x001b180001087983 */ /* 0x000ee40000300a00 */
[----:B------:R-:W-:-:S02]  /*32710*/  IMAD.MOV.U32 R24, RZ, RZ, R13 ;  /* 0x000000ffff187224 */ /* 0x000fc400078e000d */
[----:B------:R-:W-:Y:S01]  /*32720*/  IMAD.MOV.U32 R25, RZ, RZ, R12 ;  /* 0x000000ffff197224 */ /* 0x000fe200078e000c */
[----:B--2---:R-:W-:Y:S01]  /*32730*/  HMMA.16816.F32 R20, R16, R4, R20 ;  /* 0x000000041014723c */ /* 0x004fe20000001814 */
[----:B------:R0:W-:Y:S06]  /*32740*/  STL.64 [R1+0x1a90], R4 ;  /* 0x001a900401007387 */ /* 0x0001ec0000100a00 */
[----:B0-----:R-:W-:Y:S02]  /*32750*/  IMAD.MOV.U32 R5, RZ, RZ, R14 ;  /* 0x000000ffff057224 */ /* 0x001fe400078e000e */
[----:B------:R-:W-:Y:S11]  /*32760*/  IMAD.MOV.U32 R4, RZ, RZ, R15 ;  /* 0x000000ffff047224 */ /* 0x000ff600078e000f */
[----:B------:R-:W-:Y:S03]  /*32770*/  @!UPT UIADD3 URZ, URZ, URZ, URZ ;  /* 0x0000003f3f3ff290 */ /* 0x000fe6000fffe03f */
[----:B------:R0:W-:Y:S01]  /*32780*/  STL.64 [R1+0x2e0], R20 ;  /* 0x0002e01401007387 */ /* 0x0001e20000100a00 */
[----:B------:R1:W-:Y:S02]  /*32790*/  STL.64 [R1+0x2e8], R22 ;  /* 0x0002e81601007387 */ /* 0x0003e40000100a00 */
[----:B------:R-:W2:Y:S02]  /*327a0*/  LDL.LU R12, [R1+0x200] ;  /* 0x00020000010c7983 */ /* 0x000ea40000300800 */
[----:B------:R-:W2:Y:S01]  /*327b0*/  LDL.LU R13, [R1+0x204] ;  /* 0x00020400010d7983 */ /* 0x000ea20000300800 */
[----:B------:R-:W2:Y:S01]  /*327c0*/  LDL.LU R14, [R1+0x208] ;  /* 0x00020800010e7983 */ /* 0x000ea20000300800 */
[----:B------:R-:W2:Y:S02]  /*327d0*/  LDL.LU R15, [R1+0x20c] ;  /* 0x00020c00010f7983 */ /* 0x000ea40000300800 */
[----:B------:R-:W-:Y:S01]  /*327e0*/  STL.64 [R1+0x1af0], R24 ;  /* 0x001af01801007387 */ /* 0x000fe20000100a00 */
[----:B0-----:R-:W2:Y:S01]  /*327f0*/  LDL.LU R20, [R1+0x1b0] ;  /* 0x0001b00001147983 */ /* 0x001ea20000300800 */
[----:B------:R-:W2:Y:S02]  /*32800*/  LDL.LU R21, [R1+0x1b4] ;  /* 0x0001b40001157983 */ /* 0x000ea40000300800 */
[----:B-1----:R-:W2:Y:S02]  /*32810*/  LDL.LU R22, [R1+0x1b8] ;  /* 0x0001b80001167983 */ /* 0x002ea40000300800 */
[----:B------:R-:W2:Y:S02]  /*32820*/  LDL.LU R23, [R1+0x1bc] ;  /* 0x0001bc0001177983 */ /* 0x000ea40000300800 */
[----:B--2---:R-:W-:Y:S01]  /*32830*/  STL.64 [R1+0x1ae8], R22 ;  /* 0x001ae81601007387 */ /* 0x004fe20000100a00 */
[----:B------:R0:W-:Y:S03]  /*32840*/  STL.64 [R1+0x1ae0], R20 ;  /* 0x001ae01401007387 */ /* 0x0001e60000100a00 */
[----:B0-----:R-:W2:Y:S01]  /*32850*/  LDL.LU R20, [R1+0x1d0] ;  /* 0x0001d00001147983 */ /* 0x001ea20000300800 */
[----:B------:R-:W2:Y:S02]  /*32860*/  LDL.LU R21, [R1+0x1d4] ;  /* 0x0001d40001157983 */ /* 0x000ea40000300800 */
[----:B------:R-:W2:Y:S02]  /*32870*/  LDL.LU R22, [R1+0x1d8] ;  /* 0x0001d80001167983 */ /* 0x000ea40000300800 */
[----:B------:R-:W2:Y:S02]  /*32880*/  LDL.LU R23, [R1+0x1dc] ;  /* 0x0001dc0001177983 */ /* 0x000ea40000300800 */
[----:B---3--:R-:W-:-:S02]  /*32890*/  IMAD.MOV.U32 R25, RZ, RZ, R6 ;  /* 0x000000ffff197224 */ /* 0x008fc400078e0006 */
[----:B------:R-:W-:Y:S01]  /*328a0*/  IMAD.MOV.U32 R24, RZ, RZ, R7 ;  /* 0x000000ffff187224 */ /* 0x000fe200078e0007 */
[----:B--2---:R-:W-:Y:S01]  /*328b0*/  STL.64 [R1+0x1b00], R22 ;  /* 0x001b001601007387 */ /* 0x004fe20000100a00 */
[----:B------:R0:W-:Y:S03]  /*328c0*/  STL.64 [R1+0x1af8], R20 ;  /* 0x001af81401007387 */ /* 0x0001e60000100a00 */
[----:B0-----:R-:W2:Y:S01]  /*328d0*/  LDL.LU R20, [R1+0x1e0] ;  /* 0x0001e00001147983 */ /* 0x001ea20000300800 */
[----:B------:R-:W2:Y:S02]  /*328e0*/  LDL.LU R21, [R1+0x1e4] ;  /* 0x0001e40001157983 */ /* 0x000ea40000300800 */
[----:B------:R-:W2:Y:S02]  /*328f0*/  LDL.LU R22, [R1+0x1e8] ;  /* 0x0001e80001167983 */ /* 0x000ea40000300800 */
[----:B------:R-:W2:Y:S01]  /*32900*/  LDL.LU R23, [R1+0x1ec] ;  /* 0x0001ec0001177983 */ /* 0x000ea20000300800 */
[----:B------:R0:W-:Y:S04]  /*32910*/  STL.64 [R1+0x1aa8], R4 ;  /* 0x001aa80401007387 */ /* 0x0001e80000100a00 */
[----:B0-----:R-:W3:Y:S01]  /*32920*/  LDL.LU R4, [R1+0x180] ;  /* 0x0001800001047983 */ /* 0x001ee20000300800 */
[----:B------:R-:W3:Y:S02]  /*32930*/  LDL.LU R5, [R1+0x184] ;  /* 0x0001840001057983 */ /* 0x000ee40000300800 */
[----:B------:R-:W2:Y:S02]  /*32940*/  LDL.LU R6, [R1+0x188] ;  /* 0x0001880001067983 */ /* 0x000ea40000300800 */
[----:B------:R-:W2:Y:S01]  /*32950*/  LDL.LU R7, [R1+0x18c] ;  /* 0x00018c0001077983 */ /* 0x000ea20000300800 */
[----:B------:R-:W-:Y:S01]  /*32960*/  HMMA.16816.F32 R16, R16, R8, R12 ;  /* 0x000000081010723c */ /* 0x000fe2000000180c */
[----:B--2---:R-:W-:Y:S01]  /*32970*/  STL.64 [R1+0x1ab8], R6 ;  /* 0x001ab80601007387 */ /* 0x004fe20000100a00 */
[----:B---3--:R0:W-:Y:S03]  /*32980*/  STL.64 [R1+0x1ab0], R4 ;  /* 0x001ab00401007387 */ /* 0x0081e60000100a00 */
[----:B0-----:R-:W2:Y:S01]  /*32990*/  LDL.LU R4, [R1+0x1a0] ;  /* 0x0001a00001047983 */ /* 0x001ea20000300800 */
[----:B------:R-:W2:Y:S02]  /*329a0*/  LDL.LU R5, [R1+0x1a4] ;  /* 0x0001a40001057983 */ /* 0x000ea40000300800 */
[----:B------:R-:W2:Y:S02]  /*329b0*/  LDL.LU R6, [R1+0x1a8] ;  /* 0x0001a80001067983 */ /* 0x000ea40000300800 */
[----:B------:R-:W2:Y:S01]  /*329c0*/  LDL.LU R7, [R1+0x1ac] ;  /* 0x0001ac0001077983 */ /* 0x000ea20000300800 */
[----:B------:R-:W3:Y:S01]  /*329d0*/  LDL.LU.64 R14, [R1+0x1b10] ;  /* 0x001b1000010e7983 */ /* 0x000ee20000300a00 */
[----:B------:R-:W3:Y:S02]  /*329e0*/  LDL.LU.64 R12, [R1+0x1b08] ;  /* 0x001b0800010c7983 */ /* 0x000ee40000300a00 */
[----:B------:R-:W-:Y:S02]  /*329f0*/  STL.64 [R1+0x1a88], R10 ;  /* 0x001a880a01007387 */ /* 0x000fe40000100a00 */
[----:B------:R0:W-:Y:S07]  /*32a00*/  STL.64 [R1+0x1a80], R8 ;  /* 0x001a800801007387 */ /* 0x0001ee0000100a00 */
[----:B------:R1:W-:Y:S01]  /*32a10*/  STL.64 [R1+0x2d0], R16 ;  /* 0x0002d01001007387 */ /* 0x0003e20000100a00 */
[----:B------:R-:W-:Y:S03]  /*32a20*/  STL.64 [R1+0x2d8], R18 ;  /* 0x0002d81201007387 */ /* 0x000fe60000100a00 */
[----:B0-----:R-:W2:Y:S01]  /*32a30*/  LDL.LU R8, [R1+0x150] ;  /* 0x0001500001087983 */ /* 0x001ea20000300800 */
[----:B------:R-:W2:Y:S02]  /*32a40*/  LDL.LU R9, [R1+0x154] ;  /* 0x0001540001097983 */ /* 0x000ea40000300800 */
[----:B------:R-:W2:Y:S02]  /*32a50*/  LDL.LU R10, [R1+0x158] ;  /* 0x00015800010a7983 */ /* 0x000ea40000300800 */
[----:B------:R-:W2:Y:S02]  /*32a60*/  LDL.LU R11, [R1+0x15c] ;  /* 0x00015c00010b7983 */ /* 0x000ea40000300800 */
[----:B-1----:R-:W-:-:S02]  /*32a70*/  IMAD.MOV.U32 R16, RZ, RZ, R27 ;  /* 0x000000ffff107224 */ /* 0x002fc400078e001b */
[----:B------:R-:W-:Y:S02]  /*32a80*/  IMAD.MOV.U32 R17, RZ, RZ, R26 ;  /* 0x000000ffff117224 */ /* 0x000fe400078e001a */
[C---:B---3--:R-:W-:Y:S01]  /*32a90*/  HMMA.16816.F32 R24, R12.reuse, R24, R20 ;  /* 0x000000180c18723c */ /* 0x048fe20000001814 */
[----:B--2---:R-:W-:Y:S01]  /*32aa0*/  STL.64 [R1+0x1aa0], R10 ;  /* 0x001aa00a01007387 */ /* 0x004fe20000100a00 */
[----:B------:R0:W-:Y:S03]  /*32ab0*/  STL.64 [R1+0x1a98], R8 ;  /* 0x001a980801007387 */ /* 0x0001e60000100a00 */
[----:B0-----:R-:W2:Y:S01]  /*32ac0*/  LDL.LU R8, [R1+0x160] ;  /* 0x0001600001087983 */ /* 0x001ea20000300800 */
[----:B------:R-:W2:Y:S02]  /*32ad0*/  LDL.LU R9, [R1+0x164] ;  /* 0x0001640001097983 */ /* 0x000ea40000300800 */
[----:B------:R-:W2:Y:S02]  /*32ae0*/  LDL.LU R10, [R1+0x168] ;  /* 0x00016800010a7983 */ /* 0x000ea40000300800 */
[----:B------:R-:W2:Y:S01]  /*32af0*/  LDL.LU R11, [R1+0x16c] ;  /* 0x00016c00010b7983 */ /* 0x000ea20000300800 */
[----:B------:R-:W3:Y:S04]  /*32b00*/  LDL R18, [R1+0xa8] ;  /* 0x0000a80001127983 */ /* 0x000ee80000100800 */
[----:B------:R-:W3:Y:S01]  /*32b10*/  LDL R19, [R1+0xac] ;  /* 0x0000ac0001137983 */ /* 0x000ee20000100800 */
[----:B------:R-:W2:Y:S02]  /*32b20*/  LDL.LU.64 R22, [R1+0x1b00] ;  /* 0x001b000001167983 */ /* 0x000ea40000300a00 */
[----:B------:R-:W2:Y:S05]  /*32b30*/  LDL.LU.64 R20, [R1+0x1af8] ;  /* 0x001af80001147983 */ /* 0x000eaa0000300a00 */
        /* <DEDUP_REMOVED lines=18> */
[----:B------:R0:W-:Y:S02]  /*32c60*/  STL.64 [R1+0x1a50], R26 ;  /* 0x001a501a01007387 */ /* 0x0001e40000100a00 */
[----:B0-----:R-:W3:Y:S04]  /*32c70*/  LDL R26, [R1+0xf8] ;  /* 0x0000f800011a7983 */ /* 0x001ee80000100800 */
[----:B------:R-:W3:Y:S01]  /*32c80*/  LDL R27, [R1+0xfc] ;  /* 0x0000fc00011b7983 */ /* 0x000ee20000100800 */
        /* <DEDUP_REMOVED lines=8> */
[----:B------:R-:W3:Y:S01]  /*32d10*/  LDL.LU R20, [R1+0x130] ;  /* 0x0001300001147983 */ /* 0x000ee20000300800 */
[----:B------:R-:W3:Y:S04]  /*32d20*/  LDL.LU R21, [R1+0x134] ;  /* 0x0001340001157983 */ /* 0x000ee80000300800 */
[----:B0-----:R-:W3:Y:S01]  /*32d30*/  LDL.LU R22, [R1+0x138] ;  /* 0x0001380001167983 */ /* 0x001ee20000300800 */
[----:B------:R-:W3:Y:S01]  /*32d40*/  LDL.LU R23, [R1+0x13c] ;  /* 0x00013c0001177983 */ /* 0x000ee20000300800 */
[C---:B--2---:R-:W-:Y:S11]  /*32d50*/  HMMA.16816.F32 R4, R12.reuse, R16, R4 ;  /* 0x000000100c04723c */ /* 0x044ff60000001804 */
[----:B------:R-:W-:Y:S11]  /*32d60*/  @!UPT UIADD3 URZ, URZ, URZ, URZ ;  /* 0x0000003f3f3ff290 */ /* 0x000ff6000fffe03f */
[----:B------:R-:W-:Y:S01]  /*32d70*/  @!UPT UIADD3 URZ, URZ, URZ, URZ ;  /* 0x0000003f3f3ff290 */ /* 0x000fe2000fffe03f */
[----:B------:R0:W-:Y:S01]  /*32d80*/  STL.64 [R1+0x270], R4 ;  /* 0x0002700401007387 */ /* 0x0001e20000100a00 */
[----:B------:R-:W-:Y:S03]  /*32d90*/  STL.64 [R1+0x278], R6 ;  /* 0x0002780601007387 */ /* 0x000fe60000100a00 */
[----:B0-----:R-:W2:Y:S01]  /*32da0*/  LDL.LU.64 R4, [R1+0x1aa8] ;  /* 0x001aa80001047983 */ /* 0x001ea20000300a00 */
[----:B---3--:R0:W-:Y:S03]  /*32db0*/  STL.64 [R1+0x1a48], R18 ;  /* 0x001a481201007387 */ /* 0x0081e60000100a00 */
[----:B0-----:R-:W3:Y:S01]  /*32dc0*/  LDL.64 R18, [R1+0xd8] ;  /* 0x0000d80001127983 */ /* 0x001ee20000100a00 */
        /* <DEDUP_REMOVED lines=21> */
[----:B0-----:R-:W3:Y:S01]  /*32f20*/  LDL.LU R12, [R1+0x110] ;  /* 0x00011000010c7983 */ /* 0x001ee20000300800 */
[----:B------:R-:W3:Y:S02]  /*32f30*/  LDL.LU R13, [R1+0x114] ;  /* 0x00011400010d7983 */ /* 0x000ee40000300800 */
[----:B-1----:R-:W3:Y:S02]  /*32f40*/  LDL.LU R14, [R1+0x118] ;  /* 0x00011800010e7983 */ /* 0x002ee40000300800 */
[----:B------:R-:W3:Y:S01]  /*32f50*/  LDL.LU R15, [R1+0x11c] ;  /* 0x00011c00010f7983 */ /* 0x000ee20000300800 */
[----:B------:R0:W-:Y:S01]  /*32f60*/  STL.64 [R1+0x1a18], R10 ;  /* 0x001a180a01007387 */ /* 0x0001e20000100a00 */
[----:B------:R-:W3:Y:S02]  /*32f70*/  LDL.LU R8, [R1+0x120] ;  /* 0x0001200001087983 */ /* 0x000ee40000300800 */
[----:B------:R-:W3:Y:S01]  /*32f80*/  LDL.LU R9, [R1+0x124] ;  /* 0x0001240001097983 */ /* 0x000ee20000300800 */
[----:B0-----:R-:W3:Y:S01]  /*32f90*/  LDL.LU R10, [R1+0x128] ;  /* 0x00012800010a7983 */ /* 0x001ee20000300800 */
[----:B------:R-:W3:Y:S01]  /*32fa0*/  LDL.LU R11, [R1+0x12c] ;  /* 0x00012c00010b7983 */ /* 0x000ee20000300800 */
[C---:B--2---:R-:W-:Y:S02]  /*32fb0*/  HMMA.16816.F32 R24, R4.reuse, R26, R20 ;  /* 0x0000001a0418723c */ /* 0x044fe40000001814 */
[----:B------:R-:W2:Y:S11]  /*32fc0*/  LDL.LU.64 R22, [R1+0x1a58] ;  /* 0x001a580001167983 */ /* 0x000eb60000300a00 */
[----:B------:R-:W-:Y:S10]  /*32fd0*/  @!UPT UIADD3 URZ, URZ, URZ, URZ ;  /* 0x0000003f3f3ff290 */ /* 0x000ff4000fffe03f */
[----:B------:R-:W-:Y:S01]  /*32fe0*/  STL.64 [R1+0x230], R24 ;  /* 0x0002301801007387 */ /* 0x000fe20000100a00 */
[----:B------:R0:W-:Y:S03]  /*32ff0*/  STL.64 [R1+0x238], R26 ;  /* 0x0002381a01007387 */ /* 0x0001e60000100a00 */
[----:B0-----:R-:W2:Y:S01]  /*33000*/  LDL.LU.64 R26, [R1+0x1a50] ;  /* 0x001a5000011a7983 */ /* 0x001ea20000300a00 */
[C---:B---3--:R-:W-:Y:S11]  /*33010*/  HMMA.16816.F32 R8, R4.reuse, R18, R8 ;  /* 0x000000120408723c */ /* 0x048ff60000001808 */
[----:B------:R-:W-:Y:S11]  /*33020*/  @!UPT UIADD3 URZ, URZ, URZ, URZ ;  /* 0x0000003f3f3ff290 */ /* 0x000ff6000fffe03f */
[----:B------:R-:W-:Y:S01]  /*33030*/  @!UPT UIADD3 URZ, URZ, URZ, URZ ;  /* 0x0000003f3f3ff290 */ /* 0x000fe2000fffe03f */
[----:B------:R0:W-:Y:S01]  /*33040*/  STL.64 [R1+0x220], R8 ;  /* 0x0002200801007387 */ /* 0x0001e20000100a00 */
[----:B------:R1:W-:Y:S02]  /*33050*/  STL.64 [R1+0x228], R10 ;  /* 0x0002280a01007387 */ /* 0x0003e40000100a00 */
[----:B------:R-:W3:Y:S02]  /*33060*/  LDL.LU R16, [R1+0x100] ;  /* 0x0001000001107983 */ /* 0x000ee40000300800 */
[----:B------:R-:W3:Y:S02]  /*33070*/  LDL.LU R17, [R1+0x104] ;  /* 0x0001040001117983 */ /* 0x000ee40000300800 */
[----:B0-----:R-:W-:Y:S02]  /*33080*/  IMAD.MOV.U32 R9, RZ, RZ, R18 ;  /* 0x000000ffff097224 */ /* 0x001fe400078e0012 */
[----:B------:R-:W-:Y:S01]  /*33090*/  IMAD.MOV.U32 R8, RZ, RZ, R19 ;  /* 0x000000ffff087224 */ /* 0x000fe200078e0013 */
[----:B------:R-:W3:Y:S01]  /*330a0*/  LDL.LU R18, [R1+0x108] ;  /* 0x0001080001127983 */ /* 0x000ee20000300800 */
[----:B------:R-:W3:Y:S01]  /*330b0*/  LDL.LU R19, [R1+0x10c] ;  /* 0x00010c0001137983 */ /* 0x000ee20000300800 */
[C---:B--2---:R-:W-:Y:S02]  /*330c0*/  HMMA.16816.F32 R12, R4.reuse, R26, R12 ;  /* 0x0000001a040c723c */ /* 0x044fe4000000180c */
[----:B------:R0:W-:Y:S11]  /*330d0*/  STL.64 [R1+0x19d0], R26 ;  /* 0x0019d01a01007387 */ /* 0x0001f60000100a00 */
[----:B------:R-:W-:Y:S10]  /*330e0*/  @!UPT UIADD3 URZ, URZ, URZ, URZ ;  /* 0x0000003f3f3ff290 */ /* 0x000ff4000fffe03f */
[----:B------:R-:W-:Y:S01]  /*330f0*/  STL.64 [R1+0x210], R12 ;  /* 0x0002100c01007387 */ /* 0x000fe20000100a00 */
[----:B------:R-:W-:Y:S02]  /*33100*/  STL.64 [R1+0x218], R14 ;  /* 0x0002180e01007387 */ /* 0x000fe40000100a00 */
[----:B-1----:R-:W2:Y:S02]  /*33110*/  LDL.64 R10, [R1+0x88] ;  /* 0x00008800010a7983 */ /* 0x002ea40000100a00 */
[----:B0-----:R-:W-:Y:S02]  /*33120*/  IMAD.MOV.U32 R26, RZ, RZ, R9 ;  /* 0x000000ffff1a7224 */ /* 0x001fe400078e0009 */
[----:B------:R-:W-:Y:S01]  /*33130*/  IMAD.MOV.U32 R27, RZ, RZ, R8 ;  /* 0x000000ffff1b7224 */ /* 0x000fe200078e0008 */
[----:B--2---:R-:W-:Y:S04]  /*33140*/  STL.64 [R1+0x1a30], R10 ;  /* 0x001a300a01007387 */ /* 0x004fe80000100a00 */
[----:B------:R0:W-:Y:S02]  /*33150*/  STL.64 [R1+0x19e8], R26 ;  /* 0x0019e81a01007387 */ /* 0x0001e40000100a00 */
[----:B0-----:R-:W2:Y:S01]  /*33160*/  LDL.64 R26, [R1+0xf8] ;  /* 0x0000f800011a7983 */ /* 0x001ea20000100a00 */
[----:B---3--:R-:W-:Y:S03]  /*33170*/  HMMA.16816.F32 R16, R4, R22, R16 ;  /* 0x000000160410723c */ /* 0x008fe60000001810 */
[----:B--2---:R0:W-:Y:S01]  /*33180*/  STL.64 [R1+0x1a10], R26 ;  /* 0x001a101a01007387 */ /* 0x0041e20000100a00 */
[----:B------:R-:W2:Y:S02]  /*33190*/  LDL.LU R24, [R1+0x30] ;  /* 0x0000300001187983 */ /* 0x000ea40000300800 */
[----:B------:R-:W2:Y:S01]  /*331a0*/  LDL.LU R25, [R1+0x34] ;  /* 0x0000340001197983 */ /* 0x000ea20000300800 */
[----:B0-----:R-:W3:Y:S01]  /*331b0*/  LDL.LU R26, [R1+0x38] ;  /* 0x00003800011a7983 */ /* 0x001ee20000300800 */
[----:B------:R-:W3:Y:S02]  /*331c0*/  LDL.LU R27, [R1+0x3c] ;  /* 0x00003c00011b7983 */ /* 0x000ee40000300800 */
[----:B------:R-:W2:Y:S02]  /*331d0*/  LDL.LU R8, [R1+0x60] ;  /* 0x0000600001087983 */ /* 0x000ea40000300800 */
[----:B------:R-:W2:Y:S01]  /*331e0*/  LDL.LU R9, [R1+0x64] ;  /* 0x0000640001097983 */ /* 0x000ea20000300800 */
[----:B------:R-:W2:Y:S01]  /*331f0*/  LDL.LU R10, [R1+0x68] ;  /* 0x00006800010a7983 */ /* 0x000ea20000300800 */
[----:B------:R-:W2:Y:S03]  /*33200*/  LDL.LU R11, [R1+0x6c] ;  /* 0x00006c00010b7983 */ /* 0x000ea60000300800 */
[----:B--2---:R-:W-:Y:S01]  /*33210*/  STL.64 [R1+0x1a40], R10 ;  /* 0x001a400a01007387 */ /* 0x004fe20000100a00 */
[----:B------:R0:W-:Y:S03]  /*33220*/  STL.64 [R1+0x1a38], R8 ;  /* 0x001a380801007387 */ /* 0x0001e60000100a00 */
[----:B0-----:R-:W2:Y:S01]  /*33230*/  LDL.LU R8, [R1+0xe0] ;  /* 0x0000e00001087983 */ /* 0x001ea20000300800 */
[----:B------:R-:W2:Y:S02]  /*33240*/  LDL.LU R9, [R1+0xe4] ;  /* 0x0000e40001097983 */ /* 0x000ea40000300800 */
[----:B------:R-:W2:Y:S02]  /*33250*/  LDL.LU R10, [R1+0xe8] ;  /* 0x0000e800010a7983 */ /* 0x000ea40000300800 */
[----:B------:R-:W2:Y:S01]  /*33260*/  LDL.LU R11, [R1+0xec] ;  /* 0x0000ec00010b7983 */ /* 0x000ea20000300800 */
[----:B------:R-:W2:Y:S01]  /*33270*/  LDL.64 R14, [R1+0x98] ;  /* 0x00009800010e7983 */ /* 0x000ea20000100a00 */
[----:B---3--:R4:W-:Y:S02]  /*33280*/  STL.64 [R1+0x1a28], R26 ;  /* 0x001a281a01007387 */ /* 0x0089e40000100a00 */
[----:B------:R0:W-:Y:S02]  /*33290*/  STL.64 [R1+0x1a20], R24 ;  /* 0x001a201801007387 */ /* 0x0001e40000100a00 */
[----:B----4-:R-:W-:Y:S01]  /*332a0*/  IMAD.MOV.U32 R26, RZ, RZ, R2 ;  /* 0x000000ffff1a7224 */ /* 0x010fe200078e0002 */
[----:B0-----:R-:W3:Y:S01]  /*332b0*/  LDL.LU R24, [R1+0x50] ;  /* 0x0000500001187983 */ /* 0x001ee20000300800 */
[----:B------:R-:W3:Y:S02]  /*332c0*/  LDL.LU R25, [R1+0x54] ;  /* 0x0000540001197983 */ /* 0x000ee40000300800 */
[----:B------:R-:W-:-:S02]  /*332d0*/  IMAD.MOV.U32 R27, RZ, RZ, R0 ;  /* 0x000000ffff1b7224 */ /* 0x000fc400078e0000 */
[----:B------:R-:W-:Y:S01]  /*332e0*/  IMAD.MOV.U32 R2, RZ, RZ, R18 ;  /* 0x000000ffff027224 */ /* 0x000fe200078e0012 */
[----:B------:R-:W-:Y:S01]  /*332f0*/  STL.64 [R1+0x200], R16 ;  /* 0x0002001001007387 */ /* 0x000fe20000100a00 */
[----:B------:R-:W-:Y:S02]  /*33300*/  IMAD.MOV.U32 R0, RZ, RZ, R19 ;  /* 0x000000ffff007224 */ /* 0x000fe400078e0013 */
[----:B------:R-:W2:Y:S02]  /*33310*/  LDL.LU.64 R18, [R1+0x1a48] ;  /* 0x001a480001127983 */ /* 0x000ea40000300a00 */
[----:B------:R0:W-:Y:S01]  /*33320*/  STL.64 [R1+0x19c8], R22 ;  /* 0x0019c81601007387 */ /* 0x0001e20000100a00 */
[----:B------:R-:W4:Y:S01]  /*33330*/  LDL.LU R20, [R1] ;  /* 0x0000000001147983 */ /* 0x000f220000300800 */
[----:B------:R-:W4:Y:S03]  /*33340*/  LDL.LU R21, [R1+0x4] ;  /* 0x0000040001157983 */ /* 0x000f260000300800 */
[----:B0-----:R-:W2:Y:S01]  /*33350*/  LDL.LU R22, [R1+0x8] ;  /* 0x0000080001167983 */ /* 0x001ea20000300800 */
[----:B------:R-:W2:Y:S03]  /*33360*/  LDL.LU R23, [R1+0xc] ;  /* 0x00000c0001177983 */ /* 0x000ea60000300800 */
[----:B--2---:R-:W-:Y:S01]  /*33370*/  STL.64 [R1+0x19e0], R22 ;  /* 0x0019e01601007387 */ /* 0x004fe20000100a00 */
[----:B----4-:R0:W-:Y:S03]  /*33380*/  STL.64 [R1+0x19d8], R20 ;  /* 0x0019d81401007387 */ /* 0x0101e60000100a00 */
[----:B0-----:R-:W2:Y:S01]  /*33390*/  LDL.LU R20, [R1+0x10] ;  /* 0x0000100001147983 */ /* 0x001ea20000300800 */
[----:B------:R-:W2:Y:S02]  /*333a0*/  LDL.LU R21, [R1+0x14] ;  /* 0x0000140001157983 */ /* 0x000ea40000300800 */
[----:B------:R-:W4:Y:S02]  /*333b0*/  LDL.LU R22, [R1+0x18] ;  /* 0x0000180001167983 */ /* 0x000f240000300800 */
[----:B------:R-:W4:Y:S01]  /*333c0*/  LDL.LU R23, [R1+0x1c] ;  /* 0x00001c0001177983 */ /* 0x000f220000300800 */
[C---:B------:R-:W-:Y:S01]  /*333d0*/  HMMA.16816.F32 R8, R4.reuse, R18, R8 ;  /* 0x000000120408723c */ /* 0x040fe20000001808 */
[----:B----4-:R-:W-:Y:S01]  /*333e0*/  STL.64 [R1+0x19f8], R22 ;  /* 0x0019f81601007387 */ /* 0x010fe20000100a00 */
[----:B--2---:R0:W-:Y:S03]  /*333f0*/  STL.64 [R1+0x19f0], R20 ;  /* 0x0019f01401007387 */ /* 0x0041e60000100a00 */
[----:B0-----:R-:W2:Y:S01]  /*33400*/  LDL.LU R20, [R1+0x20] ;  /* 0x0000200001147983 */ /* 0x001ea20000300800 */
[----:B------:R-:W2:Y:S02]  /*33410*/  LDL.LU R21, [R1+0x24] ;  /* 0x0000240001157983 */ /* 0x000ea40000300800 */
[----:B------:R-:W2:Y:S02]  /*33420*/  LDL.LU R22, [R1+0x28] ;  /* 0x0000280001167983 */ /* 0x000ea40000300800 */
[----:B------:R-:W2:Y:S01]  /*33430*/  LDL.LU R23, [R1+0x2c] ;  /* 0x00002c0001177983 */ /* 0x000ea20000300800 */
[----:B------:R0:W-:Y:S04]  /*33440*/  STL [R1+0x1904], R0 ;  /* 0x0019040001007387 */ /* 0x0001e80000100800 */
[----:B0-----:R-:W4:Y:S01]  /*33450*/  LDL R0, [R1+0x10e4] ;  /* 0x0010e40001007983 */ /* 0x001f220000100800 */
[----:B------:R-:W-:Y:S07]  /*33460*/  STL [R1+0x1900], R2 ;  /* 0x0019000201007387 */ /* 0x000fee0000100800 */
        /* <DEDUP_REMOVED lines=9> */
[----:B0-----:R-:W3:Y:S02]  /*33500*/  LDL.LU.64 R10, [R1+0x1a30] ;  /* 0x001a3000010a7983 */ /* 0x001ee40000300a00 */
[----:B---3--:R-:W-:Y:S01]  /*33510*/  HMMA.16816.F32 R24, R4, R10, R24 ;  /* 0x0000000a0418723c */ /* 0x008fe20000001818 */
[----:B------:R-:W-:Y:S02]  /*33520*/  IMAD.MOV.U32 R13, RZ, RZ, R10 ;  /* 0x000000ffff0d7224 */ /* 0x000fe400078e000a */
[----:B------:R-:W-:Y:S11]  /*33530*/  IMAD.MOV.U32 R12, RZ, RZ, R11 ;  /* 0x000000ffff0c7224 */ /* 0x000ff600078e000b */
[----:B------:R-:W-:Y:S09]  /*33540*/  @!UPT UIADD3 URZ, URZ, URZ, URZ ;  /* 0x0000003f3f3ff290 */ /* 0x000ff2000fffe03f */
[----:B------:R-:W-:Y:S01]  /*33550*/  STL.64 [R1+0x1d0], R24 ;  /* 0x0001d01801007387 */ /* 0x000fe20000100a00 */
[----:B------:R0:W-:Y:S03]  /*33560*/  STL.64 [R1+0x1d8], R26 ;  /* 0x0001d81a01007387 */ /* 0x0001e60000100a00 */
[----:B0-----:R-:W2:Y:S01]  /*33570*/  LDL.LU.64 R26, [R1+0x1a28] ;  /* 0x001a2800011a7983 */ /* 0x001ea20000300a00 */
[----:B------:R-:W2:Y:S02]  /*33580*/  LDL.LU.64 R24, [R1+0x1a20] ;  /* 0x001a200001187983 */ /* 0x000ea40000300a00 */
[----:B------:R-:W2:Y:S02]  /*33590*/  LDL.LU.64 R10, [R1+0x1a18] ;  /* 0x001a1800010a7983 */ /* 0x000ea40000300a00 */
[----:B------:R-:W-:Y:S02]  /*335a0*/  IMAD.MOV.U32 R16, RZ, RZ, R14 ;  /* 0x000000ffff107224 */ /* 0x000fe400078e000e */
[----:B------:R-:W-:-:S02]  /*335b0*/  IMAD.MOV.U32 R14, RZ, RZ, R15 ;  /* 0x000000ffff0e7224 */ /* 0x000fc400078e000f */
[----:B------:R-:W3:Y:S01]  /*335c0*/  LDL R15, [R1+0x38c] ;  /* 0x00038c00010f7983 */ /* 0x000ee20000100800 */
[----:B--2---:R-:W-:Y:S03]  /*335d0*/  HMMA.16816.F32 R4, R4, R10, R24 ;  /* 0x0000000a0404723c */ /* 0x004fe60000001818 */
[----:B------:R-:W2:Y:S01]  /*335e0*/  LDL.LU.64 R26, [R1+0x1a10] ;  /* 0x001a1000011a7983 */ /* 0x000ea20000300a00 */
[----:B------:R-:W2:Y:S02]  /*335f0*/  LDL.LU.64 R10, [R1+0x1a08] ;  /* 0x001a0800010a7983 */ /* 0x000ea40000300a00 */
[----:B------:R-:W2:Y:S11]  /*33600*/  LDL.LU.64 R8, [R1+0x1a00] ;  /* 0x001a000001087983 */ /* 0x000eb60000300a00 */
[----:B------:R-:W-:Y:S06]  /*33610*/  @!UPT UIADD3 URZ, URZ, URZ, URZ ;  /* 0x0000003f3f3ff290 */ /* 0x000fec000fffe03f */
[----:B------:R0:W-:Y:S01]  /*33620*/  STL.64 [R1+0x1b0], R4 ;  /* 0x0001b00401007387 */ /* 0x0001e20000100a00 */
[----:B------:R1:W-:Y:S03]  /*33630*/  STL.64 [R1+0x1b8], R6 ;  /* 0x0001b80601007387 */ /* 0x0003e60000100a00 */
[----:B0-----:R-:W3:Y:S01]  /*33640*/  LDL.LU R4, [R1+0x40] ;  /* 0x0000400001047983 */ /* 0x001ee20000300800 */
[----:B------:R-:W3:Y:S02]  /*33650*/  LDL.LU R5, [R1+0x44] ;  /* 0x0000440001057983 */ /* 0x000ee40000300800 */
[----:B-1----:R-:W3:Y:S02]  /*33660*/  LDL.LU R6, [R1+0x48] ;  /* 0x0000480001067983 */ /* 0x002ee40000300800 */
[----:B------:R-:W3:Y:S01]  /*33670*/  LDL.LU R7, [R1+0x4c] ;  /* 0x00004c0001077983 */ /* 0x000ee20000300800 */
[C---:B--2---:R-:W-:Y:S01]  /*33680*/  HMMA.16816.F32 R20, R8.reuse, R26, R20 ;  /* 0x0000001a0814723c */ /* 0x044fe20000001814 */
[----:B------:R-:W-:Y:S11]  /*33690*/  IMAD.MOV.U32 R2, RZ, RZ, R27 ;  /* 0x000000ffff027224 */ /* 0x000ff600078e001b */
[----:B------:R-:W-:Y:S11]  /*336a0*/  @!UPT UIADD3 URZ, URZ, URZ, URZ ;  /* 0x0000003f3f3ff290 */ /* 0x000ff6000fffe03f */
        /* <DEDUP_REMOVED lines=19> */
[----:B--2---:R-:W-:Y:S11]  /*337e0*/  HMMA.16816.F32 R20, R8, R22, R24 ;  /* 0x000000160814723c */ /* 0x004ff60000001818 */
[----:B------:R-:W-:Y:S11]  /*337f0*/  @!UPT UIADD3 URZ, URZ, URZ, URZ ;  /* 0x0000003f3f3ff290 */ /* 0x000ff6000fffe03f */
[----:B------:R-:W-:Y:S01]  /*33800*/  @!UPT UIADD3 URZ, URZ, URZ, URZ ;  /* 0x0000003f3f3ff290 */ /* 0x000fe2000fffe03f */
[----:B------:R-:W-:Y:S01]  /*33810*/  STL.64 [R1+0x160], R20 ;  /* 0x0001601401007387 */ /* 0x000fe20000100a00 */
[----:B------:R-:W-:Y:S02]  /*33820*/  STL.64 [R1+0x168], R22 ;  /* 0x0001681601007387 */ /* 0x000fe40000100a00 */
[----:B----4-:R-:W0:Y:S04]  /*33830*/  LDSM.16.MT88.4 R20, [R0+0xa800] ;  /* 0x00a800000014783b */ /* 0x010e280000004200 */
[----:B------:R-:W-:Y:S02]  /*33840*/  IMAD.MOV.U32 R26, RZ, RZ, R16 ;  /* 0x000000ffff1a7224 */ /* 0x000fe400078e0010 */
[----:B------:R-:W-:-:S05]  /*33850*/  IMAD.MOV.U32 R27, RZ, RZ, R14 ;  /* 0x000000ffff1b7224 */ /* 0x000fca00078e000e */
[----:B------:R-:W-:Y:S04]  /*33860*/  STL.64 [R1+0x19a8], R26 ;  /* 0x0019a81a01007387 */ /* 0x000fe80000100a00 */
[----:B0-----:R-:W-:Y:S01]  /*33870*/  STL.64 [R1+0x1990], R22 ;  /* 0x0019901601007387 */ /* 0x001fe20000100a00 */
[----:B------:R0:W-:Y:S03]  /*33880*/  STL.64 [R1+0x1988], R20 ;  /* 0x0019881401007387 */ /* 0x0001e60000100a00 */
[----:B0-----:R-:W2:Y:S01]  /*33890*/  LDL.LU R20, [R1+0x300] ;  /* 0x0003000001147983 */ /* 0x001ea20000300800 */
[----:B------:R-:W2:Y:S02]  /*338a0*/  LDL.LU R21, [R1+0x304] ;  /* 0x0003040001157983 */ /* 0x000ea40000300800 */
[----:B------:R-:W4:Y:S02]  /*338b0*/  LDL.LU R22, [R1+0x308] ;  /* 0x0003080001167983 */ /* 0x000f240000300800 */
[----:B------:R-:W-:-:S02]  /*338c0*/  IMAD.MOV.U32 R23, RZ, RZ, R29 ;  /* 0x000000ffff177224 */ /* 0x000fc400078e001d */
[----:B------:R-:W2:Y:S01]  /*338d0*/  LDL.LU R29, [R1+0x19b4] ;  /* 0x0019b400011d7983 */ /* 0x000ea20000300800 */
[----:B---3--:R-:W-:Y:S03]  /*338e0*/  HMMA.16816.F32 R4, R8, R18, R4 ;  /* 0x000000120804723c */ /* 0x008fe60000001804 */
[----:B----4-:R-:W-:Y:S01]  /*338f0*/  STL.64 [R1+0x19a0], R22 ;  /* 0x0019a01601007387 */ /* 0x010fe20000100a00 */
[----:B--2---:R0:W-:Y:S03]  /*33900*/  STL.64 [R1+0x1998], R20 ;  /* 0x0019981401007387 */ /* 0x0041e60000100a00 */
[----:B------:R1:W2:Y:S04]  /*33910*/  LDSM.16.MT88.4 R16, [R29+0xa800] ;  /* 0x00a800001d10783b */ /* 0x0002a80000004200 */
[----:B0-----:R-:W3:Y:S01]  /*33920*/  LDL.LU R20, [R1+0x1c0] ;  /* 0x0001c00001147983 */ /* 0x001ee20000300800 */
[----:B------:R-:W3:Y:S02]  /*33930*/  LDL.LU R21, [R1+0x1c4] ;  /* 0x0001c40001157983 */ /* 0x000ee40000300800 */
[----:B------:R-:W3:Y:S02]  /*33940*/  LDL.LU R22, [R1+0x1c8] ;  /* 0x0001c80001167983 */ /* 0x000ee40000300800 */
[----:B------:R-:W3:Y:S01]  /*33950*/  LDL.LU R23, [R1+0x1cc] ;  /* 0x0001cc0001177983 */ /* 0x000ee20000300800 */
[----:B-1----:R-:W4:Y:S06]  /*33960*/  LDL.LU R29, [R1+0x19b0] ;  /* 0x0019b000011d7983 */ /* 0x002f2c0000300800 */
[----:B------:R-:W-:Y:S02]  /*33970*/  STL.64 [R1+0x150], R4 ;  /* 0x0001500401007387 */ /* 0x000fe40000100a00 */
[----:B------:R0:W-:Y:S02]  /*33980*/  STL.64 [R1+0x158], R6 ;  /* 0x0001580601007387 */ /* 0x0001e40000100a00 */
[----:B0-----:R-:W3:Y:S04]  /*33990*/  LDL R7, [R1+0x10e8] ;  /* 0x0010e80001077983 */ /* 0x001ee80000100800 */
[----:B--2---:R0:W-:Y:S01]  /*339a0*/  STL [R1+0x190c], R18 ;  /* 0x00190c1201007387 */ /* 0x0041e20000100800 */
[----:B------:R1:W-:Y:S02]  /*339b0*/  STL [R1+0x1908], R19 ;  /* 0x0019081301007387 */ /* 0x0003e40000100800 */
[----:B0-----:R-:W-:-:S02]  /*339c0*/  IMAD.MOV.U32 R18, RZ, RZ, R13 ;  /* 0x000000ffff127224 */ /* 0x001fc400078e000d */
[----:B-1----:R-:W-:Y:S02]  /*339d0*/  IMAD.MOV.U32 R19, RZ, RZ, R12 ;  /* 0x000000ffff137224 */ /* 0x002fe400078e000c */
[----:B------:R-:W0:Y:S04]  /*339e0*/  LDSM.16.MT88.4 R12, [R15+0xb000] ;  /* 0x00b000000f0c783b */ /* 0x000e280000004200 */
[----:B------:R-:W-:Y:S04]  /*339f0*/  STL.64 [R1+0x1928], R16 ;  /* 0x0019281001007387 */ /* 0x000fe80000100a00 */
[----:B0-----:R-:W-:Y:S01]  /*33a00*/  STL.64 [R1+0x1870], R14 ;  /* 0x0018700e01007387 */ /* 0x001fe20000100a00 */
[----:B------:R0:W-:Y:S03]  /*33a10*/  STL.64 [R1+0x1868], R12 ;  /* 0x0018680c01007387 */ /* 0x0001e60000100a00 */
[----:B0-----:R-:W2:Y:S01]  /*33a20*/  LDL.LU R12, [R1+0x2f0] ;  /* 0x0002f000010c7983 */ /* 0x001ea20000300800 */
[----:B------:R-:W2:Y:S03]  /*33a30*/  LDL.LU R13, [R1+0x2f4] ;  /* 0x0002f400010d7983 */ /* 0x000ea60000300800 */
[----:B----4-:R-:W0:Y:S04]  /*33a40*/  LDSM.16.M88.4 R24, [R29+0x80] ;  /* 0x000080001d18783b */ /* 0x010e280000000200 */
[----:B---3--:R-:W-:Y:S04]  /*33a50*/  LDSM.16.MT88.4 R4, [R7+0xb000] ;  /* 0x00b000000704783b */ /* 0x008fe80000004200 */
[----:B0-----:R-:W-:Y:S01]  /*33a60*/  STL.64 [R1+0x60], R24 ;  /* 0x0000601801007387 */ /* 0x001fe20000100a00 */
[----:B------:R0:W-:Y:S03]  /*33a70*/  STL.64 [R1+0x68], R26 ;  /* 0x0000681a01007387 */ /* 0x0001e60000100a00 */
[----:B0-----:R-:W3:Y:S01]  /*33a80*/  LDL.LU.64 R26, [R1+0x19a8] ;  /* 0x0019a800011a7983 */ /* 0x001ee20000300a00 */
[----:B------:R-:W-:-:S02]  /*33a90*/  IMAD.MOV.U32 R14, RZ, RZ, R28 ;  /* 0x000000ffff0e7224 */ /* 0x000fc400078e001c */
[----:B------:R-:W-:Y:S01]  /*33aa0*/  IMAD.MOV.U32 R15, RZ, RZ, R3 ;  /* 0x000000ffff0f7224 */ /* 0x000fe200078e0003 */
[----:B---3--:R-:W-:Y:S01]  /*33ab0*/  HMMA.16816.F32 R24, R8, R26, R20 ;  /* 0x0000001a0818723c */ /* 0x008fe20000001814 */
[----:B------:R-:W3:Y:S01]  /*33ac0*/  LDL.LU.64 R22, [R1+0x19a0] ;  /* 0x0019a00001167983 */ /* 0x000ee20000300a00 */
[----:B------:R-:W3:Y:S11]  /*33ad0*/  LDL.LU.64 R20, [R1+0x1998] ;  /* 0x0019980001147983 */ /* 0x000ef60000300a00 */
[----:B------:R-:W-:Y:S10]  /*33ae0*/  @!UPT UIADD3 URZ, URZ, URZ, URZ ;  /* 0x0000003f3f3ff290 */ /* 0x000ff4000fffe03f */
[----:B------:R-:W-:Y:S01]  /*33af0*/  STL.64 [R1+0x140], R24 ;  /* 0x0001401801007387 */ /* 0x000fe20000100a00 */
[----:B------:R-:W-:Y:S02]  /*33b00*/  STL.64 [R1+0x148], R26 ;  /* 0x0001481a01007387 */ /* 0x000fe40000100a00 */
[----:B------:R-:W0:Y:S02]  /*33b10*/  LDSM.16.M88.4 R24, [R29+0x1080] ;  /* 0x001080001d18783b */ /* 0x000e240000000200 */
[----:B0-----:R-:W-:Y:S02]  /*33b20*/  STL.64 [R1+0x50], R24 ;  /* 0x0000501801007387 */ /* 0x001fe40000100a00 */
[----:B------:R-:W-:Y:S02]  /*33b30*/  STL.64 [R1+0x58], R26 ;  /* 0x0000581a01007387 */ /* 0x000fe40000100a00 */
[----:B------:R-:W0:Y:S02]  /*33b40*/  LDSM.16.M88.4 R24, [R29+0x2080] ;  /* 0x002080001d18783b */ /* 0x000e240000000200 */
[----:B0-----:R-:W-:Y:S02]  /*33b50*/  STL.64 [R1+0x40], R24 ;  /* 0x0000401801007387 */ /* 0x001fe40000100a00 */
[----:B------:R-:W-:Y:S02]  /*33b60*/  STL.64 [R1+0x48], R26 ;  /* 0x0000481a01007387 */ /* 0x000fe40000100a00 */
[----:B------:R-:W0:Y:S02]  /*33b70*/  LDSM.16.M88.4 R24, [R29+0x3080] ;  /* 0x003080001d18783b */ /* 0x000e240000000200 */
[----:B0-----:R-:W-:Y:S02]  /*33b80*/  STL.64 [R1+0x30], R24 ;  /* 0x0000301801007387 */ /* 0x001fe40000100a00 */
[----:B------:R-:W-:-:S02]  /*33b90*/  IMAD.MOV.U32 R28, RZ, RZ, R26 ;  /* 0x000000ffff1c7224 */ /* 0x000fc400078e001a */
[----:B------:R-:W-:Y:S02]  /*33ba0*/  STL.64 [R1+0x38], R26 ;  /* 0x0000381a01007387 */ /* 0x000fe40000100a00 */
[----:B------:R-:W-:Y:S02]  /*33bb0*/  IMAD.MOV.U32 R3, RZ, RZ, R27 ;  /* 0x000000ffff037224 */ /* 0x000fe400078e001b */
[----:B------:R-:W0:Y:S04]  /*33bc0*/  LDSM.16.M88.4 R24, [R29+0x4080] ;  /* 0x004080001d18783b */ /* 0x000e280000000200 */
[----:B------:R-:W-:Y:S01]  /*33bd0*/  STL [R1+0x1654], R3 ;  /* 0x0016540301007387 */ /* 0x000fe20000100800 */
[----:B------:R-:W-:Y:S03]  /*33be0*/  STL [R1+0x1650], R28 ;  /* 0x0016501c01007387 */ /* 0x000fe60000100800 */
[----:B0-----:R-:W-:Y:S01]  /*33bf0*/  STL.64 [R1+0x20], R24 ;  /* 0x0000201801007387 */ /* 0x001fe20000100a00 */
[----:B------:R-:W-:Y:S02]  /*33c00*/  STL.64 [R1+0x28], R26 ;  /* 0x0000281a01007387 */ /* 0x000fe40000100a00 */
[----:B------:R-:W0:Y:S02]  /*33c10*/  LDSM.16.M88.4 R24, [R29+0x5080] ;  /* 0x005080001d18783b */ /* 0x000e240000000200 */
[----:B0-----:R-:W-:Y:S02]  /*33c20*/  STL.64 [R1+0x10], R24 ;  /* 0x0000101801007387 */ /* 0x001fe40000100a00 */
[----:B------:R-:W-:Y:S02]  /*33c30*/  STL.64 [R1+0x18], R26 ;  /* 0x0000181a01007387 */ /* 0x000fe40000100a00 */
[----:B------:R-:W0:Y:S02]  /*33c40*/  LDSM.16.M88.4 R24, [R29+0x6080] ;  /* 0x006080001d18783b */ /* 0x000e240000000200 */
[----:B0-----:R-:W-:Y:S02]  /*33c50*/  STL.64 [R1], R24 ;  /* 0x0000001801007387 */ /* 0x001fe40000100a00 */
[----:B------:R-:W-:Y:S02]  /*33c60*/  STL.64 [R1+0x8], R26 ;  /* 0x0000081a01007387 */ /* 0x000fe40000100a00 */
[----:B------:R-:W0:Y:S01]  /*33c70*/  LDSM.16.M88.4 R24, [R29+0x7080] ;  /* 0x007080001d18783b */ /* 0x000e220000000200 */
[----:B---3--:R-:W-:Y:S01]  /*33c80*/  HMMA.16816.F32 R16, R8, R18, R20 ;  /* 0x000000120810723c */ /* 0x008fe20000001814 */
[----:B0-----:R0:W-:Y:S02]  /*33c90*/  STL [R1+0x15dc], R26 ;  /* 0x0015dc1a01007387 */ /* 0x0011e40000100800 */
[----:B------:R1:W-:Y:S02]  /*33ca0*/  STL [R1+0x15d8], R27 ;  /* 0x0015d81b01007387 */ /* 0x0003e40000100800 */
[----:B------:R-:W3:Y:S02]  /*33cb0*/  LDL.LU.64 R22, [R1+0x1990] ;  /* 0x0019900001167983 */ /* 0x000ee40000300a00 */
[----:B------:R-:W3:Y:S11]  /*33cc0*/  LDL.LU.64 R20, [R1+0x1988] ;  /* 0x0019880001147983 */ /* 0x000ef60000300a00 */
[----:B------:R-:W-:Y:S05]  /*33cd0*/  @!UPT UIADD3 URZ, URZ, URZ, URZ ;  /* 0x0000003f3f3ff290 */ /* 0x000fea000fffe03f */
[----:B------:R-:W-:Y:S01]  /*33ce0*/  STL [R1+0x130], R16 ;  /* 0x0001301001007387 */ /* 0x000fe20000100800 */
[----:B0-----:R-:W-:Y:S02]  /*33cf0*/  IMAD.MOV.U32 R26, RZ, RZ, R19 ;  /* 0x000000ffff1a7224 */ /* 0x001fe400078e0013 */
[----:B-1----:R-:W-:-:S05]  /*33d00*/  IMAD.MOV.U32 R27, RZ, RZ, R18 ;  /* 0x000000ffff1b7224 */ /* 0x002fca00078e0012 */
[----:B------:R0:W-:Y:S01]  /*33d10*/  STL.64 [R1+0x1820], R26 ;  /* 0x0018201a01007387 */ /* 0x0001e20000100a00 */
[----:B------:R-:W-:Y:S03]  /*33d20*/  STL.64 [R1+0x1818], R24 ;  /* 0x0018181801007387 */ /* 0x000fe60000100a00 */
[----:B0-----:R-:W2:Y:S01]  /*33d30*/  LDL.LU R26, [R1+0x78] ;  /* 0x00007800011a7983 */ /* 0x001ea20000300800 */
[----:B------:R-:W2:Y:S02]  /*33d40*/  LDL.LU R27, [R1+0x7c] ;  /* 0x00007c00011b7983 */ /* 0x000ea40000300800 */
[----:B------:R-:W4:Y:S01]  /*33d50*/  LDL.LU.64 R18, [R1+0xa8] ;  /* 0x0000a80001127983 */ /* 0x000f220000300a00 */
[----:B--2---:R-:W-:Y:S01]  /*33d60*/  HMMA.16816.F32 R8, R8, R26, R12 ;  /* 0x0000001a0808723c */ /* 0x004fe2000000180c */
[----:B----4-:R-:W-:Y:S01]  /*33d70*/  STL.64 [R1+0x1940], R18 ;  /* 0x0019401201007387 */ /* 0x010fe20000100a00 */
[----:B------:R0:W-:Y:S02]  /*33d80*/  STL.64 [R1+0x1810], R6 ;  /* 0x0018100601007387 */ /* 0x0001e40000100a00 */
[----:B------:R-:W-:Y:S01]  /*33d90*/  STL.64 [R1+0x1808], R4 ;  /* 0x0018080401007387 */ /* 0x000fe20000100a00 */
[----:B0-----:R-:W3:Y:S01]  /*33da0*/  LDL.LU R6, [R1+0xf8] ;  /* 0x0000f80001067983 */ /* 0x001ee20000300800 */
[----:B------:R0:W-:Y:S02]  /*33db0*/  STL.64 [R1+0x1948], R26 ;  /* 0x0019481a01007387 */ /* 0x0001e40000100a00 */
[----:B------:R-:W2:Y:S11]  /*33dc0*/  LDL.LU R24, [R1+0x320] ;  /* 0x0003200001187983 */ /* 0x000eb60000300800 */
[----:B------:R-:W-:Y:S04]  /*33dd0*/  @!UPT UIADD3 URZ, URZ, URZ, URZ ;  /* 0x0000003f3f3ff290 */ /* 0x000fe8000fffe03f */
[----:B------:R-:W-:Y:S01]  /*33de0*/  STL.64 [R1+0x120], R8 ;  /* 0x0001200801007387 */ /* 0x000fe20000100a00 */
[----:B------:R-:W-:Y:S02]  /*33df0*/  STL.64 [R1+0x128], R10 ;  /* 0x0001280a01007387 */ /* 0x000fe40000100a00 */
[----:B------:R-:W2:Y:S02]  /*33e00*/  LDL.LU R25, [R1+0x324] ;  /* 0x0003240001197983 */ /* 0x000ea40000300800 */
[----:B------:R-:W-:Y:S01]  /*33e10*/  IMAD.MOV.U32 R29, RZ, RZ, R17 ;  /* 0x000000ffff1d7224 */ /* 0x000fe200078e0011 */
[----:B0-----:R-:W4:Y:S01]  /*33e20*/  LDL.LU R26, [R1+0x328] ;  /* 0x00032800011a7983 */ /* 0x001f220000300800 */
[----:B------:R-:W4:Y:S03]  /*33e30*/  LDL.LU R27, [R1+0x32c] ;  /* 0x00032c00011b7983 */ /* 0x000f260000300800 */
[----:B------:R-:W0:Y:S04]  /*33e40*/  LDSM.16.MT88.4 R8, [R0+0xb000] ;  /* 0x00b000000008783b */ /* 0x000e280000004200 */
[----:B----4-:R1:W-:Y:S01]  /*33e50*/  STL.64 [R1+0x1958], R26 ;  /* 0x0019581a01007387 */ /* 0x0103e20000100a00 */
[----:B--2---:R-:W-:Y:S03]  /*33e60*/  STL.64 [R1+0x1950], R24 ;  /* 0x0019501801007387 */ /* 0x004fe60000100a00 */
[----:B-1----:R-:W2:Y:S04]  /*33e70*/  LDL.LU.64 R26, [R1+0xc8] ;  /* 0x0000c800011a7983 */ /* 0x002ea80000300a00 */
[----:B--2---:R1:W-:Y:S04]  /*33e80*/  STL.64 [R1+0x1968], R26 ;  /* 0x0019681a01007387 */ /* 0x0043e80000100a00 */
[----:B-1----:R-:W2:Y:S04]  /*33e90*/  LDL.LU.64 R26, [R1+0xd8] ;  /* 0x0000d800011a7983 */ /* 0x002ea80000300a00 */
[----:B--2---:R-:W-:Y:S01]  /*33ea0*/  STL.64 [R1+0x1980], R26 ;  /* 0x0019801a01007387 */ /* 0x004fe20000100a00 */
[----:B------:R-:W2:Y:S03]  /*33eb0*/  LDL.LU.64 R18, [R1+0xb8] ;  /* 0x0000b80001127983 */ /* 0x000ea60000300a00 */
[----:B--2---:R1:W-:Y:S01]  /*33ec0*/  STL.64 [R1+0x1960], R18 ;  /* 0x0019601201007387 */ /* 0x0043e20000100a00 */
[----:B------:R-:W2:Y:S02]  /*33ed0*/  LDL.LU R16, [R1+0x330] ;  /* 0x0003300001107983 */ /* 0x000ea40000300800 */
[----:B------:R-:W2:Y:S01]  /*33ee0*/  LDL.LU R17, [R1+0x334] ;  /* 0x0003340001117983 */ /* 0x000ea20000300800 */
[----:B-1----:R-:W4:Y:S01]  /*33ef0*/  LDL.LU R18, [R1+0x338] ;  /* 0x0003380001127983 */ /* 0x002f220000300800 */
[----:B------:R-:W4:Y:S02]  /*33f00*/  LDL.LU R19, [R1+0x33c] ;  /* 0x00033c0001137983 */ /* 0x000f240000300800 */
[----:B------:R-:W3:Y:S02]  /*33f10*/  LDL.LU R24, [R1+0x350] ;  /* 0x0003500001187983 */ /* 0x000ee40000300800 */
[----:B------:R-:W3:Y:S01]  /*33f20*/  LDL.LU R25, [R1+0x354] ;  /* 0x0003540001197983 */ /* 0x000ee20000300800 */
[----:B------:R-:W3:Y:S01]  /*33f30*/  LDL.LU R26, [R1+0x358] ;  /* 0x00035800011a7983 */ /* 0x000ee20000300800 */
[----:B------:R-:W3:Y:S03]  /*33f40*/  LDL.LU R27, [R1+0x35c] ;  /* 0x00035c00011b7983 */ /* 0x000ee60000300800 */
[----:B----4-:R-:W-:Y:S01]  /*33f50*/  STL.64 [R1+0x1978], R18 ;  /* 0x0019781201007387 */ /* 0x010fe20000100a00 */
[----:B--2---:R1:W-:Y:S03]  /*33f60*/  STL.64 [R1+0x1970], R16 ;  /* 0x0019701001007387 */ /* 0x0043e60000100a00 */
[----:B-1----:R-:W2:Y:S01]  /*33f70*/  LDL.LU R16, [R1+0x340] ;  /* 0x0003400001107983 */ /* 0x002ea20000300800 */
[----:B------:R-:W2:Y:S02]  /*33f80*/  LDL.LU R17, [R1+0x344] ;  /* 0x0003440001117983 */ /* 0x000ea40000300800 */
[----:B------:R-:W2:Y:S02]  /*33f90*/  LDL.LU R18, [R1+0x348] ;  /* 0x0003480001127983 */ /* 0x000ea40000300800 */
[----:B------:R-:W2:Y:S01]  /*33fa0*/  LDL.LU R19, [R1+0x34c] ;  /* 0x00034c0001137983 */ /* 0x000ea20000300800 */
[----:B------:R-:W4:Y:S01]  /*33fb0*/  LDL.LU R12, [R1+0x2d0] ;  /* 0x0002d000010c7983 */ /* 0x000f220000300800 */
[----:B------:R-:W4:Y:S02]  /*33fc0*/  LDL.LU R13, [R1+0x2d4] ;  /* 0x0002d400010d7983 */ /* 0x000f240000300800 */
[----:B------:R-:W2:Y:S02]  /*33fd0*/  LDL.LU R14, [R1+0x2d8] ;  /* 0x0002d800010e7983 */ /* 0x000ea40000300800 */
[----:B------:R-:W2:Y:S02]  /*33fe0*/  LDL.LU R15, [R1+0x2dc] ;  /* 0x0002dc00010f7983 */ /* 0x000ea40000300800 */
[----:B--2---:R1:W-:Y:S01]  /*33ff0*/  STL.64 [R1+0x1918], R14 ;  /* 0x0019180e01007387 */ /* 0x0043e20000100a00 */
[----:B----4-:R2:W-:Y:S03]  /*34000*/  STL.64 [R1+0x1910], R12 ;  /* 0x0019100c01007387 */ /* 0x0105e60000100a00 */
[----:B-1----:R-:W4:Y:S01]  /*34010*/  LDL.LU.64 R14, [R1+0x88] ;  /* 0x00008800010e7983 */ /* 0x002f220000300a00 */
[----:B------:R-:W-:-:S07]  /*34020*/  IMAD.MOV.U32 R7, RZ, RZ, R2 ;  /* 0x000000ffff077224 */ /* 0x000fce00078e0002 */
[C---:B---3--:R-:W-:Y:S01]  /*34030*/  HMMA.16816.F32 R24, R20.reuse, R6, R24 ;  /* 0x000000061418723c */ /* 0x048fe20000001818 */
[----:B----4-:R1:W-:Y:S01]  /*34040*/  STL.64 [R1+0x1920], R14 ;  /* 0x0019200e01007387 */ /* 0x0103e20000100a00 */
[----:B--2---:R-:W2:Y:S02]  /*34050*/  LDL.LU R12, [R1+0x310] ;  /* 0x00031000010c7983 */ /* 0x004ea40000300800 */
[----:B------:R-:W2:Y:S01]  /*34060*/  LDL.LU R13, [R1+0x314] ;  /* 0x00031400010d7983 */ /* 0x000ea20000300800 */
[----:B-1----:R-:W3:Y:S01]  /*34070*/  LDL.LU R14, [R1+0x318] ;  /* 0x00031800010e7983 */ /* 0x002ee20000300800 */
[----:B------:R-:W3:Y:S03]  /*34080*/  LDL.LU R15, [R1+0x31c] ;  /* 0x00031c00010f7983 */ /* 0x000ee60000300800 */
[----:B---3--:R-:W-:Y:S01]  /*34090*/  STL.64 [R1+0x1938], R14 ;  /* 0x0019380e01007387 */ /* 0x008fe20000100a00 */
[----:B--2---:R1:W-:Y:S03]  /*340a0*/  STL.64 [R1+0x1930], R12 ;  /* 0x0019300c01007387 */ /* 0x0043e60000100a00 */
[----:B-1----:R-:W2:Y:S01]  /*340b0*/  LDL.LU R12, [R1+0x290] ;  /* 0x00029000010c7983 */ /* 0x002ea20000300800 */
[----:B------:R-:W2:Y:S02]  /*340c0*/  LDL.LU R13, [R1+0x294] ;  /* 0x00029400010d7983 */ /* 0x000ea40000300800 */
[----:B------:R-:W2:Y:S02]  /*340d0*/  LDL.LU R14, [R1+0x298] ;  /* 0x00029800010e7983 */ /* 0x000ea40000300800 */
[----:B------:R-:W2:Y:S01]  /*340e0*/  LDL.LU R15, [R1+0x29c] ;  /* 0x00029c00010f7983 */ /* 0x000ea20000300800 */
[----:B0-----:R-:W-:Y:S01]  /*340f0*/  STL [R1+0x177c], R8 ;  /* 0x00177c0801007387 */ /* 0x001fe20000100800 */
[----:B------:R-:W-:Y:S02]  /*34100*/  STL [R1+0x1778], R9 ;  /* 0x0017780901007387 */ /* 0x000fe40000100800 */
[----:B------:R-:W-:Y:S02]  /*34110*/  STL [R1+0x1774], R10 ;  /* 0x0017740a01007387 */ /* 0x000fe40000100800 */
[----:B------:R0:W-:Y:S02]  /*34120*/  STL [R1+0x1770], R11 ;  /* 0x0017700b01007387 */ /* 0x0001e40000100800 */
[----:B0-----:R-:W3:Y:S01]  /*34130*/  LDL.LU.64 R10, [R1+0x98] ;  /* 0x00009800010a7983 */ /* 0x001ee20000300a00 */
[----:B------:R-:W-:Y:S02]  /*34140*/  STL.64 [R1+0x110], R24 ;  /* 0x0001101801007387 */ /* 0x000fe40000100a00 */
[----:B------:R0:W-:Y:S02]  /*34150*/  STL.64 [R1+0x118], R26 ;  /* 0x0001181a01007387 */ /* 0x0001e40000100a00 */
[----:B0-----:R-:W4:Y:S02]  /*34160*/  LDL.LU.64 R26, [R1+0x1980] ;  /* 0x00198000011a7983 */ /* 0x001f240000300a00 */
        /* <DEDUP_REMOVED lines=21> */
[----:B------:R0:W-:Y:S01]  /*342c0*/  STL.64 [R1+0x180], R24 ;  /* 0x0001801801007387 */ /* 0x0001e20000100a00 */
[----:B------:R1:W-:Y:S02]  /*342d0*/  STL.64 [R1+0x188], R26 ;  /* 0x0001881a01007387 */ /* 0x0003e40000100a00 */
[----:B0-----:R-:W-:Y:S01]  /*342e0*/  IMAD.MOV.U32 R25, RZ, RZ, R18 ;  /* 0x000000ffff197224 */ /* 0x001fe200078e0012 */
[----:B-1----:R-:W4:Y:S01]  /*342f0*/  LDL.LU.64 R26, [R1+0x1948] ;  /* 0x00194800011a7983 */ /* 0x002f220000300a00 */
        /* <DEDUP_REMOVED lines=10> */
[----:B------:R-:W-:Y:S02]  /*343a0*/  IMAD.MOV.U32 R2, RZ, RZ, R19 ;  /* 0x000000ffff027224 */ /* 0x000fe400078e0013 */
[----:B---3--:R-:W-:-:S02]  /*343b0*/  IMAD.MOV.U32 R18, RZ, RZ, R10 ;  /* 0x000000ffff127224 */ /* 0x008fc400078e000a */
[----:B------:R-:W-:Y:S01]  /*343c0*/  IMAD.MOV.U32 R19, RZ, RZ, R11 ;  /* 0x000000ffff137224 */ /* 0x000fe200078e000b */
[----:B------:R-:W3:Y:S01]  /*343d0*/  LDL.LU.64 R16, [R1+0x1928] ;  /* 0x0019280001107983 */ /* 0x000ee20000300a00 */
[C---:B--2---:R-:W-:Y:S11]  /*343e0*/  HMMA.16816.F32 R12, R20.reuse, R10, R12 ;  /* 0x0000000a140c723c */ /* 0x044ff6000000180c */
[----:B------:R-:W-:Y:S11]  /*343f0*/  @!UPT UIADD3 URZ, URZ, URZ, URZ ;  /* 0x0000003f3f3ff290 */ /* 0x000ff6000fffe03f */
[----:B------:R-:W-:Y:S02]  /*34400*/  @!UPT UIADD3 URZ, URZ, URZ, URZ ;  /* 0x0000003f3f3ff290 */ /* 0x000fe4000fffe03f */
[----:B------:R-:W-:Y:S02]  /*34410*/  IMAD.MOV.U32 R10, RZ, RZ, R14 ;  /* 0x000000ffff0a7224 */ /* 0x000fe400078e000e */
[----:B------:R-:W-:Y:S02]  /*34420*/  IMAD.MOV.U32 R11, RZ, RZ, R15 ;  /* 0x000000ffff0b7224 */ /* 0x000fe400078e000f */
[----:B------:R-:W-:Y:S02]  /*34430*/  IMAD.MOV.U32 R8, RZ, RZ, R12 ;  /* 0x000000ffff087224 */ /* 0x000fe400078e000c */
[----:B------:R-:W-:Y:S01]  /*34440*/  IMAD.MOV.U32 R9, RZ, RZ, R13 ;  /* 0x000000ffff097224 */ /* 0x000fe200078e000d */
[----:B------:R-:W2:Y:S01]  /*34450*/  LDL.LU.64 R14, [R1+0x1920] ;  /* 0x00192000010e7983 */ /* 0x000ea20000300a00 */
[----:B------:R-:W-:Y:S03]  /*34460*/  STL.64 [R1+0x1788], R10 ;  /* 0x0017880a01007387 */ /* 0x000fe60000100a00 */
[----:B------:R0:W-:Y:S04]  /*34470*/  STL.64 [R1+0x1780], R8 ;  /* 0x0017800801007387 */ /* 0x0001e80000100a00 */
[----:B0-----:R-:W2:Y:S01]  /*34480*/  LDL.LU R8, [R1+0x2e0] ;  /* 0x0002e00001087983 */ /* 0x001ea20000300800 */
[----:B------:R-:W2:Y:S02]  /*34490*/  LDL.LU R9, [R1+0x2e4] ;  /* 0x0002e40001097983 */ /* 0x000ea40000300800 */
[----:B------:R-:W2:Y:S02]  /*344a0*/  LDL.LU R10, [R1+0x2e8] ;  /* 0x0002e800010a7983 */ /* 0x000ea40000300800 */
[----:B------:R-:W2:Y:S02]  /*344b0*/  LDL.LU R11, [R1+0x2ec] ;  /* 0x0002ec00010b7983 */ /* 0x000ea40000300800 */
[C---:B--2---:R-:W-:Y:S11]  /*344c0*/  HMMA.16816.F32 R8, R20.reuse, R14, R8 ;  /* 0x0000000e1408723c */ /* 0x044ff60000001808 */
[----:B------:R-:W-:Y:S11]  /*344d0*/  @!UPT UIADD3 URZ, URZ, URZ, URZ ;  /* 0x0000003f3f3ff290 */ /* 0x000ff6000fffe03f */
[----:B------:R-:W-:Y:S01]  /*344e0*/  @!UPT UIADD3 URZ, URZ, URZ, URZ ;  /* 0x0000003f3f3ff290 */ /* 0x000fe2000fffe03f */
[----:B------:R0:W-:Y:S01]  /*344f0*/  STL.64 [R1+0x320], R8 ;  /* 0x0003200801007387 */ /* 0x0001e20000100a00 */
[----:B------:R-:W-:Y:S02]  /*34500*/  STL.64 [R1+0x328], R10 ;  /* 0x0003280a01007387 */ /* 0x000fe40000100a00 */
[----:B0-----:R-:W-:Y:S02]  /*34510*/  IMAD.MOV.U32 R9, RZ, RZ, R14 ;  /* 0x000000ffff097224 */ /* 0x001fe400078e000e */
[----:B------:R-:W-:Y:S02]  /*34520*/  IMAD.MOV.U32 R8, RZ, RZ, R15 ;  /* 0x000000ffff087224 */ /* 0x000fe400078e000f */
[----:B------:R-:W2:Y:S01]  /*34530*/  LDL.LU.64 R14, [R1+0x1918] ;  /* 0x00191800010e7983 */ /* 0x000ea20000300a00 */
[----:B------:R-:W2:Y:S02]  /*34540*/  LDL.LU.64 R12, [R1+0x1910] ;  /* 0x00191000010c7983 */ /* 0x000ea40000300a00 */
[----:B----4-:R0:W-:Y:S01]  /*34550*/  STL.64 [R1+0x1878], R26 ;  /* 0x0018781a01007387 */ /* 0x0101e20000100a00 */
[----:B--2---:R-:W-:Y:S01]  /*34560*/  HMMA.16816.F32 R20, R20, R26, R12 ;  /* 0x0000001a1414723c */ /* 0x004fe2000000180c */
[----:B------:R-:W2:Y:S11]  /*34570*/  LDL.LU R12, [R1+0x240] ;  /* 0x00024000010c7983 */ /* 0x000eb60000300800 */
[----:B------:R-:W-:Y:S11]  /*34580*/  @!UPT UIADD3 URZ, URZ, URZ, URZ ;  /* 0x0000003f3f3ff290 */ /* 0x000ff6000fffe03f */
[----:B------:R-:W-:Y:S01]  /*34590*/  STL.64 [R1+0x310], R20 ;  /* 0x0003101401007387 */ /* 0x000fe20000100a00 */
[----:B------:R-:W-:Y:S02]  /*345a0*/  STL.64 [R1+0x318], R22 ;  /* 0x0003181601007387 */ /* 0x000fe40000100a00 */
[----:B------:R-:W2:Y:S02]  /*345b0*/  LDL.LU R13, [R1+0x244] ;  /* 0x00024400010d7983 */ /* 0x000ea40000300800 */
[----:B------:R-:W4:Y:S01]  /*345c0*/  LDL.LU R14, [R1+0x248] ;  /* 0x00024800010e7983 */ /* 0x000f220000300800 */
[----:B------:R-:W4:Y:S01]  /*345d0*/  LDL.LU R15, [R1+0x24c] ;  /* 0x00024c00010f7983 */ /* 0x000f220000300800 */
[----:B0-----:R-:W-:Y:S02]  /*345e0*/  IMAD.MOV.U32 R26, RZ, RZ, R9 ;  /* 0x000000ffff1a7224 */ /* 0x001fe400078e0009 */
[----:B------:R-:W-:Y:S01]  /*345f0*/  IMAD.MOV.U32 R27, RZ, RZ, R8 ;  /* 0x000000ffff1b7224 */ /* 0x000fe200078e0008 */
[----:B----4-:R-:W-:Y:S01]  /*34600*/  STL.64 [R1+0x1888], R14 ;  /* 0x0018880e01007387 */ /* 0x010fe20000100a00 */
[----:B--2---:R0:W-:Y:S03]  /*34610*/  STL.64 [R1+0x1880], R12 ;  /* 0x0018800c01007387 */ /* 0x0041e60000100a00 */
[----:B------:R1:W-:Y:S01]  /*34620*/  STL.64 [R1+0x1890], R26 ;  /* 0x0018901a01007387 */ /* 0x0003e20000100a00 */
[----:B0-----:R-:W2:Y:S01]  /*34630*/  LDL.LU R12, [R1+0x250] ;  /* 0x00025000010c7983 */ /* 0x001ea20000300800 */
[----:B------:R-:W2:Y:S02]  /*34640*/  LDL.LU R13, [R1+0x254] ;  /* 0x00025400010d7983 */ /* 0x000ea40000300800 */
[----:B------:R-:W4:Y:S02]  /*34650*/  LDL.LU R14, [R1+0x258] ;  /* 0x00025800010e7983 */ /* 0x000f240000300800 */
[----:B------:R-:W4:Y:S02]  /*34660*/  LDL.LU R15, [R1+0x25c] ;  /* 0x00025c00010f7983 */ /* 0x000f240000300800 */
[----:B-1----:R-:W-:-:S02]  /*34670*/  IMAD.MOV.U32 R26, RZ, RZ, R18 ;  /* 0x000000ffff1a7224 */ /* 0x002fc400078e0012 */
[----:B------:R-:W-:Y:S01]  /*34680*/  IMAD.MOV.U32 R27, RZ, RZ, R19 ;  /* 0x000000ffff1b7224 */ /* 0x000fe200078e0013 */
[----:B----4-:R-:W-:Y:S01]  /*34690*/  STL.64 [R1+0x18a0], R14 ;  /* 0x0018a00e01007387 */ /* 0x010fe20000100a00 */
[----:B--2---:R-:W-:Y:S02]  /*346a0*/  STL.64 [R1+0x1898], R12 ;  /* 0x0018980c01007387 */ /* 0x004fe40000100a00 */
[----:B------:R-:W3:Y:S02]  /*346b0*/  LDL.LU R18, [R1+0x190c] ;  /* 0x00190c0001127983 */ /* 0x000ee40000300800 */
[----:B------:R-:W3:Y:S01]  /*346c0*/  LDL.LU R19, [R1+0x1908] ;  /* 0x0019080001137983 */ /* 0x000ee20000300800 */
[----:B------:R0:W-:Y:S02]  /*346d0*/  STL.64 [R1+0x18a8], R26 ;  /* 0x0018a81a01007387 */ /* 0x0001e40000100a00 */
[----:B0-----:R-:W-:Y:S02]  /*346e0*/  IMAD.MOV.U32 R26, RZ, RZ, R0 ;  /* 0x000000ffff1a7224 */ /* 0x001fe400078e0000 */
[----:B------:R-:W-:Y:S01]  /*346f0*/  IMAD.MOV.U32 R27, RZ, RZ, R2 ;  /* 0x000000ffff1b7224 */ /* 0x000fe200078e0002 */
[----:B------:R-:W2:Y:S01]  /*34700*/  LDL.LU R0, [R1+0x1904] ;  /* 0x0019040001007983 */ /* 0x000ea20000300800 */
[----:B------:R-:W4:Y:S03]  /*34710*/  LDL.LU R2, [R1+0x1900] ;  /* 0x0019000001027983 */ /* 0x000f260000300800 */
[----:B------:R0:W-:Y:S01]  /*34720*/  STL.64 [R1+0x18c0], R26 ;  /* 0x0018c01a01007387 */ /* 0x0001e20000100a00 */
[----:B------:R-:W2:Y:S02]  /*34730*/  LDL.LU R12, [R1+0x260] ;  /* 0x00026000010c7983 */ /* 0x000ea40000300800 */
[----:B------:R-:W2:Y:S02]  /*34740*/  LDL.LU R13, [R1+0x264] ;  /* 0x00026400010d7983 */ /* 0x000ea40000300800 */
[----:B------:R-:W2:Y:S01]  /*34750*/  LDL.LU R14, [R1+0x268] ;  /* 0x00026800010e7983 */ /* 0x000ea20000300800 */
[----:B------:R-:W2:Y:S01]  /*34760*/  LDL.LU R15, [R1+0x26c] ;  /* 0x00026c00010f7983 */ /* 0x000ea20000300800 */
[----:B0-----:R-:W-:-:S02]  /*34770*/  IMAD.MOV.U32 R26, RZ, RZ, R25 ;  /* 0x000000ffff1a7224 */ /* 0x001fc400078e0019 */
[----:B------:R-:W-:-:S05]  /*34780*/  IMAD.MOV.U32 R27, RZ, RZ, R24 ;  /* 0x000000ffff1b7224 */ /* 0x000fca00078e0018 */
[----:B------:R0:W-:Y:S01]  /*34790*/  STL.64 [R1+0x18d8], R26 ;  /* 0x0018d81a01007387 */ /* 0x0001e20000100a00 */
[----:B------:R-:W2:Y:S02]  /*347a0*/  LDL.LU R24, [R1+0x2a0] ;  /* 0x0002a00001187983 */ /* 0x000ea40000300800 */
[----:B------:R-:W2:Y:S01]  /*347b0*/  LDL.LU R25, [R1+0x2a4] ;  /* 0x0002a40001197983 */ /* 0x000ea20000300800 */
[----:B0-----:R-:W2:Y:S01]  /*347c0*/  LDL.LU R26, [R1+0x2a8] ;  /* 0x0002a800011a7983 */ /* 0x001ea20000300800 */
[----:B------:R-:W2:Y:S03]  /*347d0*/  LDL.LU R27, [R1+0x2ac] ;  /* 0x0002ac00011b7983 */ /* 0x000ea60000300800 */
[----:B--2---:R-:W-:Y:S01]  /*347e0*/  STL.64 [R1+0x18e8], R26 ;  /* 0x0018e81a01007387 */ /* 0x004fe20000100a00 */
[----:B------:R-:W-:Y:S02]  /*347f0*/  STL.64 [R1+0x18e0], R24 ;  /* 0x0018e01801007387 */ /* 0x000fe40000100a00 */
        /* <DEDUP_REMOVED lines=18> */
[----:B------:R-:W2:Y:S04]  /*34920*/  LDL.64 R8, [R1] ;  /* 0x0000000001087983 */ /* 0x000ea80000100a00 */
[----:B--2---:R-:W-:Y:S01]  /*34930*/  STL.64 [R1+0x1828], R8 ;  /* 0x0018280801007387 */ /* 0x004fe20000100a00 */
[----:B------:R-:W2:Y:S03]  /*34940*/  LDL.LU.64 R20, [R1+0x30] ;  /* 0x0000300001147983 */ /* 0x000ea60000300a00 */
[----:B--2---:R0:W-:Y:S04]  /*34950*/  STL.64 [R1+0x1840], R20 ;  /* 0x0018401401007387 */ /* 0x0041e80000100a00 */
[----:B0-----:R-:W2:Y:S04]  /*34960*/  LDL.64 R20, [R1+0x40] ;  /* 0x0000400001147983 */ /* 0x001ea80000100a00 */
[----:B--2---:R0:W-:Y:S04]  /*34970*/  STL.64 [R1+0x1848], R20 ;  /* 0x0018481401007387 */ /* 0x0041e80000100a00 */
[----:B0-----:R-:W3:Y:S01]  /*34980*/  LDL.LU R20, [R1+0x2c0] ;  /* 0x0002c00001147983 */ /* 0x001ee20000300800 */
[----:B------:R-:W3:Y:S02]  /*34990*/  LDL.LU R21, [R1+0x2c4] ;  /* 0x0002c40001157983 */ /* 0x000ee40000300800 */
[----:B------:R-:W3:Y:S02]  /*349a0*/  LDL.LU R22, [R1+0x2c8] ;  /* 0x0002c80001167983 */ /* 0x000ee40000300800 */
[----:B------:R-:W3:Y:S02]  /*349b0*/  LDL.LU R23, [R1+0x2cc] ;  /* 0x0002cc0001177983 */ /* 0x000ee40000300800 */
[----:B------:R-:W-:-:S02]  /*349c0*/  IMAD.MOV.U32 R10, RZ, RZ, R4 ;  /* 0x000000ffff0a7224 */ /* 0x000fc400078e0004 */
[----:B------:R-:W2:Y:S01]  /*349d0*/  LDL.LU R4, [R1+0x220] ;  /* 0x0002200001047983 */ /* 0x000ea20000300800 */
[----:B------:R-:W-:Y:S01]  /*349e0*/  IMAD.MOV.U32 R27, RZ, RZ, R5 ;  /* 0x000000ffff1b7224 */ /* 0x000fe200078e0005 */
[----:B---3--:R-:W-:Y:S11]  /*349f0*/  HMMA.16816.F32 R20, R16, R6, R20 ;  /* 0x000000061014723c */ /* 0x008ff60000001814 */
[----:B------:R-:W-:Y:S11]  /*34a00*/  @!UPT UIADD3 URZ, URZ, URZ, URZ ;  /* 0x0000003f3f3ff290 */ /* 0x000ff6000fffe03f */
[----:B------:R-:W-:Y:S01]  /*34a10*/  @!UPT UIADD3 URZ, URZ, URZ, URZ ;  /* 0x0000003f3f3ff290 */ /* 0x000fe2000fffe03f */
[----:B------:R-:W-:Y:S01]  /*34a20*/  STL.64 [R1+0x300], R20 ;  /* 0x0003001401007387 */ /* 0x000fe20000100a00 */
[----:B------:R-:W-:Y:S02]  /*34a30*/  STL.64 [R1+0x308], R22 ;  /* 0x0003081601007387 */ /* 0x000fe40000100a00 */
[----:B------:R-:W2:Y:S02]  /*34a40*/  LDL.LU R5, [R1+0x224] ;  /* 0x0002240001057983 */ /* 0x000ea40000300800 */
[----:B------:R-:W3:Y:S01]  /*34a50*/  LDL.LU R6, [R1+0x228] ;  /* 0x0002280001067983 */ /* 0x000ee20000300800 */
[----:B------:R-:W3:Y:S01]  /*34a60*/  LDL.LU R7, [R1+0x22c] ;  /* 0x00022c0001077983 */ /* 0x000ee20000300800 */
[----:B------:R-:W-:-:S07]  /*34a70*/  IMAD.MOV.U32 R26, RZ, RZ, R28 ;  /* 0x000000ffff1a7224 */ /* 0x000fce00078e001c */
[----:B------:R-:W-:Y:S01]  /*34a80*/  HMMA.16816.F32 R24, R16, R26, R12 ;  /* 0x0000001a1018723c */ /* 0x000fe2000000180c */
[----:B---3--:R-:W-:Y:S01]  /*34a90*/  STL.64 [R1+0x1858], R6 ;  /* 0x0018580601007387 */ /* 0x008fe20000100a00 */
[----:B--2---:R0:W-:Y:S03]  /*34aa0*/  STL.64 [R1+0x1850], R4 ;  /* 0x0018500401007387 */ /* 0x0041e60000100a00 */
[----:B0-----:R-:W2:Y:S01]  /*34ab0*/  LDL.LU R4, [R1+0x230] ;  /* 0x0002300001047983 */ /* 0x001ea20000300800 */
[----:B------:R-:W2:Y:S02]  /*34ac0*/  LDL.LU R5, [R1+0x234] ;  /* 0x0002340001057983 */ /* 0x000ea40000300800 */
[----:B------:R-:W2:Y:S02]  /*34ad0*/  LDL.LU R6, [R1+0x238] ;  /* 0x0002380001067983 */ /* 0x000ea40000300800 */
[----:B------:R-:W2:Y:S01]  /*34ae0*/  LDL.LU R7, [R1+0x23c] ;  /* 0x00023c0001077983 */ /* 0x000ea20000300800 */
[----:B------:R-:W3:Y:S04]  /*34af0*/  LDL.64 R20, [R1+0x50] ;  /* 0x0000500001147983 */ /* 0x000ee80000100a00 */
[----:B---3--:R0:W-:Y:S04]  /*34b00*/  STL.64 [R1+0x1860], R20 ;  /* 0x0018601401007387 */ /* 0x0081e80000100a00 */
[----:B0-----:R-:W3:Y:S01]  /*34b10*/  LDL.64 R20, [R1+0x60] ;  /* 0x0000600001147983 */ /* 0x001ee20000100a00 */
[----:B------:R-:W2:Y:S02]  /*34b20*/  LDL.LU.64 R14, [R1+0x18f8] ;  /* 0x0018f800010e7983 */ /* 0x000ea40000300a00 */
[----:B------:R-:W2:Y:S02]  /*34b30*/  LDL.LU.64 R12, [R1+0x18f0] ;  /* 0x0018f000010c7983 */ /* 0x000ea40000300a00 */
[----:B------:R-:W-:Y:S01]  /*34b40*/  STL.64 [R1+0x2e0], R24 ;  /* 0x0002e01801007387 */ /* 0x000fe20000100a00 */
[----:B------:R0:W-:Y:S04]  /*34b50*/  STL.64 [R1+0x2e8], R26 ;  /* 0x0002e81a01007387 */ /* 0x0001e80000100a00 */
[----:B0-----:R-:W2:Y:S01]  /*34b60*/  LDL.LU.64 R26, [R1+0x18e8] ;  /* 0x0018e800011a7983 */ /* 0x001ea20000300a00 */
[----:B------:R-:W2:Y:S02]  /*34b70*/  LDL.LU.64 R24, [R1+0x18e0] ;  /* 0x0018e00001187983 */ /* 0x000ea40000300a00 */
[----:B------:R-:W-:-:S07]  /*34b80*/  IMAD.MOV.U32 R11, RZ, RZ, R3 ;  /* 0x000000ffff0b7224 */ /* 0x000fce00078e0003 */
[C---:B--2---:R-:W-:Y:S01]  /*34b90*/  HMMA.16816.F32 R8, R16.reuse, R10, R24 ;  /* 0x0000000a1008723c */ /* 0x044fe20000001818 */
[----:B------:R-:W2:Y:S11]  /*34ba0*/  LDL.LU.64 R26, [R1+0x18d8] ;  /* 0x0018d800011a7983 */ /* 0x000eb60000300a00 */
[----:B------:R-:W-:Y:S11]  /*34bb0*/  @!UPT UIADD3 URZ, URZ, URZ, URZ ;  /* 0x0000003f3f3ff290 */ /* 0x000ff6000fffe03f */
[----:B------:R0:W-:Y:S01]  /*34bc0*/  STL.64 [R1+0x2d0], R8 ;  /* 0x0002d00801007387 */ /* 0x0001e20000100a00 */
[----:B------:R-:W-:Y:S03]  /*34bd0*/  STL.64 [R1+0x2d8], R10 ;  /* 0x0002d80a01007387 */ /* 0x000fe60000100a00 */
[----:B0-----:R-:W3:Y:S01]  /*34be0*/  LDL.LU R8, [R1+0x200] ;  /* 0x0002000001087983 */ /* 0x001ee20000300800 */
[----:B------:R-:W3:Y:S01]  /*34bf0*/  LDL.LU R9, [R1+0x204] ;  /* 0x0002040001097983 */ /* 0x000ee20000300800 */
[C---:B--2---:R-:W-:Y:S02]  /*34c00*/  HMMA.16816.F32 R24, R16.reuse, R26, R12 ;  /* 0x0000001a1018723c */ /* 0x044fe4000000180c */
[----:B------:R-:W2:Y:S01]  /*34c10*/  LDL.LU.64 R14, [R1+0x18d0] ;  /* 0x0018d000010e7983 */ /* 0x000ea20000300a00 */
[----:B------:R-:W2:Y:S11]  /*34c20*/  LDL.LU.64 R12, [R1+0x18c8] ;  /* 0x0018c800010c7983 */ /* 0x000eb60000300a00 */
[----:B------:R-:W-:Y:S09]  /*34c30*/  @!UPT UIADD3 URZ, URZ, URZ, URZ ;  /* 0x0000003f3f3ff290 */ /* 0x000ff2000fffe03f */
[----:B------:R-:W-:Y:S01]  /*34c40*/  STL.64 [R1+0x2c0], R24 ;  /* 0x0002c01801007387 */ /* 0x000fe20000100a00 */
[----:B------:R0:W-:Y:S03]  /*34c50*/  STL.64 [R1+0x2c8], R26 ;  /* 0x0002c81a01007387 */ /* 0x0001e60000100a00 */
[----:B0-----:R-:W2:Y:S01]  /*34c60*/  LDL.LU.64 R26, [R1+0x18c0] ;  /* 0x0018c000011a7983 */ /* 0x001ea20000300a00 */
[----:B----4-:R-:W-:Y:S02]  /*34c70*/  IMAD.MOV.U32 R10, RZ, RZ, R2 ;  /* 0x000000ffff0a7224 */ /* 0x010fe400078e0002 */
[----:B------:R-:W-:Y:S01]  /*34c80*/  IMAD.MOV.U32 R11, RZ, RZ, R0 ;  /* 0x000000ffff0b7224 */ /* 0x000fe200078e0000 */
[C---:B--2---:R-:W-:Y:S01]  /*34c90*/  HMMA.16816.F32 R24, R16.reuse, R26, R12 ;  /* 0x0000001a1018723c */ /* 0x044fe2000000180c */
[----:B------:R-:W2:Y:S01]  /*34ca0*/  LDL.LU.64 R14, [R1+0x18b8] ;  /* 0x0018b800010e7983 */ /* 0x000ea20000300a00 */
[----:B------:R-:W2:Y:S11]  /*34cb0*/  LDL.LU.64 R12, [R1+0x18b0] ;  /* 0x0018b000010c7983 */ /* 0x000eb60000300a00 */
[----:B------:R-:W-:Y:S10]  /*34cc0*/  @!UPT UIADD3 URZ, URZ, URZ, URZ ;  /* 0x0000003f3f3ff290 */ /* 0x000ff4000fffe03f */
[----:B------:R2:W-:Y:S01]  /*34cd0*/  STL.64 [R1+0x2b0], R24 ;  /* 0x0002b01801007387 */ /* 0x0005e20000100a00 */
[----:B------:R-:W-:Y:S02]  /*34ce0*/  IMAD.MOV.U32 R2, RZ, RZ, R26 ;  /* 0x000000ffff027224 */ /* 0x000fe400078e001a */
[----:B------:R-:W-:Y:S02]  /*34cf0*/  IMAD.MOV.U32 R0, RZ, RZ, R27 ;  /* 0x000000ffff007224 */ /* 0x000fe400078e001b */
[----:B------:R-:W2:Y:S03]  /*34d00*/  LDL.LU.64 R26, [R1+0x18a8] ;  /* 0x0018a800011a7983 */ /* 0x000ea60000300a00 */
[----:B------:R-:W-:Y:S02]  /*34d10*/  STL [R1+0x1704], R0 ;  /* 0x0017040001007387 */ /* 0x000fe40000100800 */
        /* <DEDUP_REMOVED lines=15> */
[----:B--2---:R-:W-:Y:S02]  /*34e10*/  HMMA.16816.F32 R24, R16, R26, R12 ;  /* 0x0000001a1018723c */ /* 0x004fe4000000180c */
[----:B------:R-:W2:Y:S01]  /*34e20*/  LDL.LU.64 R14, [R1+0x1870] ;  /* 0x00187000010e7983 */ /* 0x000ea20000300a00 */
[----:B------:R-:W2:Y:S02]  /*34e30*/  LDL.LU.64 R12, [R1+0x1868] ;  /* 0x00186800010c7983 */ /* 0x000ea40000300a00 */
[----:B------:R-:W4:Y:S02]  /*34e40*/  LDL.LU R16, [R1+0x210] ;  /* 0x0002100001107983 */ /* 0x000f240000300800 */
[----:B---3--:R-:W-:-:S02]  /*34e50*/  IMAD.MOV.U32 R2, RZ, RZ, R20 ;  /* 0x000000ffff027224 */ /* 0x008fc400078e0014 */
[----:B------:R-:W-:Y:S11]  /*34e60*/  IMAD.MOV.U32 R0, RZ, RZ, R21 ;  /* 0x000000ffff007224 */ /* 0x000ff600078e0015 */
[----:B------:R-:W-:Y:S03]  /*34e70*/  @!UPT UIADD3 URZ, URZ, URZ, URZ ;  /* 0x0000003f3f3ff290 */ /* 0x000fe6000fffe03f */
[----:B------:R0:W-:Y:S01]  /*34e80*/  STL.64 [R1+0x270], R24 ;  /* 0x0002701801007387 */ /* 0x0001e20000100a00 */
[----:B------:R1:W-:Y:S02]  /*34e90*/  STL.64 [R1+0x278], R26 ;  /* 0x0002781a01007387 */ /* 0x0003e40000100a00 */
[----:B------:R-:W4:Y:S02]  /*34ea0*/  LDL.LU R17, [R1+0x214] ;  /* 0x0002140001117983 */ /* 0x000f240000300800 */
[----:B------:R-:W4:Y:S01]  /*34eb0*/  LDL.LU R18, [R1+0x218] ;  /* 0x0002180001127983 */ /* 0x000f220000300800 */
[----:B------:R-:W4:Y:S04]  /*34ec0*/  LDL.LU R19, [R1+0x21c] ;  /* 0x00021c0001137983 */ /* 0x000f280000300800 */
[----:B0-----:R-:W3:Y:S01]  /*34ed0*/  LDL.LU R24, [R1+0x1f0] ;  /* 0x0001f00001187983 */ /* 0x001ee20000300800 */
[----:B------:R-:W3:Y:S02]  /*34ee0*/  LDL.LU R25, [R1+0x1f4] ;  /* 0x0001f40001197983 */ /* 0x000ee40000300800 */
[----:B-1----:R-:W3:Y:S02]  /*34ef0*/  LDL.LU R26, [R1+0x1f8] ;  /* 0x0001f800011a7983 */ /* 0x002ee40000300800 */
[----:B------:R-:W3:Y:S01]  /*34f00*/  LDL.LU R27, [R1+0x1fc] ;  /* 0x0001fc00011b7983 */ /* 0x000ee20000300800 */
[C---:B--2---:R-:W-:Y:S01]  /*34f10*/  HMMA.16816.F32 R4, R12.reuse, R20, R4 ;  /* 0x000000140c04723c */ /* 0x044fe20000001804 */
[----:B------:R-:W2:Y:S11]  /*34f20*/  LDL.LU.64 R20, [R1+0x1860] ;  /* 0x0018600001147983 */ /* 0x000eb60000300a00 */
[----:B------:R-:W-:Y:S11]  /*34f30*/  @!UPT UIADD3 URZ, URZ, URZ, URZ ;  /* 0x0000003f3f3ff290 */ /* 0x000ff6000fffe03f */
[----:B------:R0:W-:Y:S01]  /*34f40*/  STL.64 [R1+0x260], R4 ;  /* 0x0002600401007387 */ /* 0x0001e20000100a00 */
[----:B------:R-:W-:Y:S02]  /*34f50*/  IMAD.MOV.U32 R3, RZ, RZ, R6 ;  /* 0x000000ffff037224 */ /* 0x000fe400078e0006 */
[----:B------:R-:W-:Y:S02]  /*34f60*/  IMAD.MOV.U32 R28, RZ, RZ, R7 ;  /* 0x000000ffff1c7224 */ /* 0x000fe400078e0007 */
[----:B------:R-:W2:Y:S04]  /*34f70*/  LDL.LU.64 R6, [R1+0x1858] ;  /* 0x0018580001067983 */ /* 0x000ea80000300a00 */
[----:B0-----:R-:W2:Y:S01]  /*34f80*/  LDL.LU.64 R4, [R1+0x1850] ;  /* 0x0018500001047983 */ /* 0x001ea20000300a00 */
[----:B------:R-:W-:Y:S02]  /*34f90*/  STL [R1+0x165c], R28 ;  /* 0x00165c1c01007387 */ /* 0x000fe40000100800 */
[----:B------:R-:W-:Y:S01]  /*34fa0*/  STL [R1+0x1658], R3 ;  /* 0x0016580301007387 */ /* 0x000fe20000100800 */
[C---:B--2---:R-:W-:Y:S11]  /*34fb0*/  HMMA.16816.F32 R4, R12.reuse, R20, R4 ;  /* 0x000000140c04723c */ /* 0x044ff60000001804 */
[----:B------:R-:W-:Y:S11]  /*34fc0*/  @!UPT UIADD3 URZ, URZ, URZ, URZ ;  /* 0x0000003f3f3ff290 */ /* 0x000ff6000fffe03f */
[----:B------:R-:W-:Y:S01]  /*34fd0*/  @!UPT UIADD3 URZ, URZ, URZ, URZ ;  /* 0x0000003f3f3ff290 */ /* 0x000fe2000fffe03f */
[----:B------:R0:W-:Y:S01]  /*34fe0*/  STL.64 [R1+0x250], R4 ;  /* 0x0002500401007387 */ /* 0x0001e20000100a00 */
[----:B------:R1:W-:Y:S02]  /*34ff0*/  STL.64 [R1+0x258], R6 ;  /* 0x0002580601007387 */ /* 0x0003e40000100a00 */
[----:B0-----:R-:W-:Y:S02]  /*35000*/  IMAD.MOV.U32 R5, RZ, RZ, R20 ;  /* 0x000000ffff057224 */ /* 0x001fe400078e0014 */
[----:B------:R-:W-:Y:S02]  /*35010*/  IMAD.MOV.U32 R4, RZ, RZ, R21 ;  /* 0x000000ffff047224 */ /* 0x000fe400078e0015 */
[----:B------:R-:W4:Y:S02]  /*35020*/  LDL.LU.64 R20, [R1+0x1848] ;  /* 0x0018480001147983 */ /* 0x000f240000300a00 */
[----:B----4-:R-:W-:Y:S01]  /*35030*/  HMMA.16816.F32 R16, R12, R20, R16 ;  /* 0x000000140c10723c */ /* 0x010fe20000001810 */
[----:B-1----:R-:W-:-:S02]  /*35040*/  IMAD.MOV.U32 R7, RZ, RZ, R20 ;  /* 0x000000ffff077224 */ /* 0x002fc400078e0014 */
[----:B------:R-:W-:Y:S02]  /*35050*/  IMAD.MOV.U32 R6, RZ, RZ, R21 ;  /* 0x000000ffff067224 */ /* 0x000fe400078e0015 */
[----:B------:R-:W2:Y:S11]  /*35060*/  LDL.LU.64 R20, [R1+0x1840] ;  /* 0x0018400001147983 */ /* 0x000eb60000300a00 */
[----:B------:R-:W-:Y:S08]  /*35070*/  @!UPT UIADD3 URZ, URZ, URZ, URZ ;  /* 0x0000003f3f3ff290 */ /* 0x000ff0000fffe03f */
[----:B------:R-:W-:Y:S02]  /*35080*/  IMAD.MOV.U32 R3, RZ, RZ, R19 ;  /* 0x000000ffff037224 */ /* 0x000fe400078e0013 */
[----:B------:R-:W-:Y:S01]  /*35090*/  IMAD.MOV.U32 R28, RZ, RZ, R18 ;  /* 0x000000ffff1c7224 */ /* 0x000fe200078e0012 */
[----:B------:R0:W-:Y:S02]  /*350a0*/  STL.64 [R1+0x240], R16 ;  /* 0x0002401001007387 */ /* 0x0001e40000100a00 */
[----:B------:R-:W-:Y:S02]  /*350b0*/  STL [R1+0x1664], R3 ;  /* 0x0016640301007387 */ /* 0x000fe40000100800 */
[----:B------:R-:W-:Y:S01]  /*350c0*/  STL [R1+0x1660], R28 ;  /* 0x0016601c01007387 */ /* 0x000fe20000100800 */
[----:B--2---:R-:W-:Y:S03]  /*350d0*/  HMMA.16816.F32 R8, R12, R20, R8 ;  /* 0x000000140c08723c */ /* 0x004fe60000001808 */
[----:B------:R1:W-:Y:S01]  /*350e0*/  STL.64 [R1+0x17c0], R20 ;  /* 0x0017c01401007387 */ /* 0x0003e20000100a00 */
[----:B0-----:R-:W2:Y:S11]  /*350f0*/  LDL.LU R16, [R1+0x120] ;  /* 0x0001200001107983 */ /* 0x001eb60000300800 */
[----:B------:R-:W-:Y:S08]  /*35100*/  @!UPT UIADD3 URZ, URZ, URZ, URZ ;  /* 0x0000003f3f3ff290 */ /* 0x000ff0000fffe03f */
[----:B------:R-:W-:Y:S01]  /*35110*/  STL.64 [R1+0x230], R8 ;  /* 0x0002300801007387 */ /* 0x000fe20000100a00 */
[----:B------:R-:W-:Y:S02]  /*35120*/  STL.64 [R1+0x238], R10 ;  /* 0x0002380a01007387 */ /* 0x000fe40000100a00 */
[----:B------:R-:W2:Y:S02]  /*35130*/  LDL.LU R17, [R1+0x124] ;  /* 0x0001240001117983 */ /* 0x000ea40000300800 */
[----:B------:R-:W4:Y:S01]  /*35140*/  LDL.LU R18, [R1+0x128] ;  /* 0x0001280001127983 */ /* 0x000f220000300800 */
[----:B------:R-:W4:Y:S01]  /*35150*/  LDL.LU R19, [R1+0x12c] ;  /* 0x00012c0001137983 */ /* 0x000f220000300800 */
[----:B-1----:R-:W-:-:S03]  /*35160*/  IMAD.MOV.U32 R20, RZ, RZ, R7 ;  /* 0x000000ffff147224 */ /* 0x002fc600078e0007 */
[----:B----4-:R-:W-:Y:S01]  /*35170*/  STL.64 [R1+0x1798], R18 ;  /* 0x0017981201007387 */ /* 0x010fe20000100a00 */
[----:B--2---:R0:W-:Y:S03]  /*35180*/  STL.64 [R1+0x1790], R16 ;  /* 0x0017901001007387 */ /* 0x0041e60000100a00 */
[----:B0-----:R-:W2:Y:S01]  /*35190*/  LDL.LU R16, [R1+0x140] ;  /* 0x0001400001107983 */ /* 0x001ea20000300800 */
[----:B------:R-:W2:Y:S02]  /*351a0*/  LDL.LU R17, [R1+0x144] ;  /* 0x0001440001117983 */ /* 0x000ea40000300800 */
[----:B------:R-:W4:Y:S02]  /*351b0*/  LDL.LU R18, [R1+0x148] ;  /* 0x0001480001127983 */ /* 0x000f240000300800 */
[----:B------:R-:W4:Y:S02]  /*351c0*/  LDL.LU R19, [R1+0x14c] ;  /* 0x00014c0001137983 */ /* 0x000f240000300800 */
[----:B------:R-:W-:-:S05]  /*351d0*/  IMAD.MOV.U32 R21, RZ, RZ, R6 ;  /* 0x000000ffff157224 */ /* 0x000fca00078e0006 */
[----:B------:R-:W-:Y:S04]  /*351e0*/  STL.64 [R1+0x17d8], R20 ;  /* 0x0017d81401007387 */ /* 0x000fe80000100a00 */
[----:B----4-:R-:W-:Y:S01]  /*351f0*/  STL.64 [R1+0x17a8], R18 ;  /* 0x0017a81201007387 */ /* 0x010fe20000100a00 */
[----:B--2---:R0:W-:Y:S03]  /*35200*/  STL.64 [R1+0x17a0], R16 ;  /* 0x0017a01001007387 */ /* 0x0041e60000100a00 */
[----:B0-----:R-:W3:Y:S04]  /*35210*/  LDL R16, [R1+0x20] ;  /* 0x0000200001107983 */ /* 0x001ee80000100800 */
[----:B------:R-:W3:Y:S02]  /*35220*/  LDL R17, [R1+0x24] ;  /* 0x0000240001117983 */ /* 0x000ee40000100800 */
[C---:B---3--:R-:W-:Y:S11]  /*35230*/  HMMA.16816.F32 R8, R12.reuse, R16, R24 ;  /* 0x000000100c08723c */ /* 0x048ff60000001818 */
[----:B------:R-:W-:Y:S11]  /*35240*/  @!UPT UIADD3 URZ, URZ, URZ, URZ ;  /* 0x0000003f3f3ff290 */ /* 0x000ff6000fffe03f */
[----:B------:R-:W-:Y:S01]  /*35250*/  @!UPT UIADD3 URZ, URZ, URZ, URZ ;  /* 0x0000003f3f3ff290 */ /* 0x000fe2000fffe03f */
[----:B------:R-:W-:Y:S01]  /*35260*/  STL.64 [R1+0x220], R8 ;  /* 0x0002200801007387 */ /* 0x000fe20000100a00 */
[----:B------:R-:W-:Y:S02]  /*35270*/  STL.64 [R1+0x228], R10 ;  /* 0x0002280a01007387 */ /* 0x000fe40000100a00 */
[----:B------:R-:W2:Y:S02]  /*35280*/  LDL.LU R24, [R1+0x1d0] ;  /* 0x0001d00001187983 */ /* 0x000ea40000300800 */
[----:B------:R-:W2:Y:S01]  /*35290*/  LDL.LU R25, [R1+0x1d4] ;  /* 0x0001d40001197983 */ /* 0x000ea20000300800 */
[----:B------:R-:W3:Y:S01]  /*352a0*/  LDL.LU R26, [R1+0x1d8] ;  /* 0x0001d800011a7983 */ /* 0x000ee20000300800 */
[----:B------:R-:W3:Y:S02]  /*352b0*/  LDL.LU R27, [R1+0x1dc] ;  /* 0x0001dc00011b7983 */ /* 0x000ee40000300800 */
[----:B------:R-:W-:Y:S02]  /*352c0*/  IMAD.MOV.U32 R20, RZ, RZ, R5 ;  /* 0x000000ffff147224 */ /* 0x000fe400078e0005 */
[----:B------:R-:W-:Y:S01]  /*352d0*/  IMAD.MOV.U32 R21, RZ, RZ, R4 ;  /* 0x000000ffff157224 */ /* 0x000fe200078e0004 */
[----:B---3--:R-:W-:Y:S01]  /*352e0*/  STL.64 [R1+0x1838], R26 ;  /* 0x0018381a01007387 */ /* 0x008fe20000100a00 */
[----:B--2---:R0:W-:Y:S03]  /*352f0*/  STL.64 [R1+0x1830], R24 ;  /* 0x0018301801007387 */ /* 0x0041e60000100a00 */
[----:B0-----:R-:W2:Y:S01]  /*35300*/  LDL.LU R24, [R1+0x1e0] ;  /* 0x0001e00001187983 */ /* 0x001ea20000300800 */
[----:B------:R-:W2:Y:S02]  /*35310*/  LDL.LU R25, [R1+0x1e4] ;  /* 0x0001e40001197983 */ /* 0x000ea40000300800 */
[----:B------:R-:W2:Y:S02]  /*35320*/  LDL.LU R26, [R1+0x1e8] ;  /* 0x0001e800011a7983 */ /* 0x000ea40000300800 */
[----:B------:R-:W2:Y:S01]  /*35330*/  LDL.LU R27, [R1+0x1ec] ;  /* 0x0001ec00011b7983 */ /* 0x000ea20000300800 */
[----:B------:R-:W2:Y:S01]  /*35340*/  LDL.64 R8, [R1+0x10] ;  /* 0x0000100001087983 */ /* 0x000ea20000100a00 */
[----:B------:R-:W-:Y:S02]  /*35350*/  STL.64 [R1+0x17f0], R20 ;  /* 0x0017f01401007387 */ /* 0x000fe40000100a00 */
[----:B------:R0:W-:Y:S02]  /*35360*/  STL.64 [R1+0x17b8], R16 ;  /* 0x0017b81001007387 */ /* 0x0001e40000100a00 */
[----:B0-----:R-:W3:Y:S01]  /*35370*/  LDL.LU R16, [R1+0x160] ;  /* 0x0001600001107983 */ /* 0x001ee20000300800 */
[----:B------:R-:W3:Y:S02]  /*35380*/  LDL.LU R17, [R1+0x164] ;  /* 0x0001640001117983 */ /* 0x000ee40000300800 */
[----:B------:R-:W4:Y:S02]  /*35390*/  LDL.LU R18, [R1+0x168] ;  /* 0x0001680001127983 */ /* 0x000f240000300800 */
[----:B------:R-:W4:Y:S01]  /*353a0*/  LDL.LU R19, [R1+0x16c] ;  /* 0x00016c0001137983 */ /* 0x000f220000300800 */
[----:B------:R-:W2:Y:S01]  /*353b0*/  LDL.LU R4, [R1+0x1b0] ;  /* 0x0001b00001047983 */ /* 0x000ea20000300800 */
[----:B------:R-:W2:Y:S02]  /*353c0*/  LDL.LU R5, [R1+0x1b4] ;  /* 0x0001b40001057983 */ /* 0x000ea40000300800 */
[----:B------:R-:W2:Y:S02]  /*353d0*/  LDL.LU R6, [R1+0x1b8] ;  /* 0x0001b80001067983 */ /* 0x000ea40000300800 */
[----:B------:R-:W2:Y:S01]  /*353e0*/  LDL.LU R7, [R1+0x1bc] ;  /* 0x0001bc0001077983 */ /* 0x000ea20000300800 */
[----:B----4-:R-:W-:Y:S01]  /*353f0*/  STL.64 [R1+0x17d0], R18 ;  /* 0x0017d01201007387 */ /* 0x010fe20000100a00 */
[----:B---3--:R0:W-:Y:S03]  /*35400*/  STL.64 [R1+0x17c8], R16 ;  /* 0x0017c81001007387 */ /* 0x0081e60000100a00 */
[----:B0-----:R-:W3:Y:S01]  /*35410*/  LDL.LU R16, [R1+0x170] ;  /* 0x0001700001107983 */ /* 0x001ee20000300800 */
[----:B------:R-:W3:Y:S02]  /*35420*/  LDL.LU R17, [R1+0x174] ;  /* 0x0001740001117983 */ /* 0x000ee40000300800 */
[----:B------:R-:W4:Y:S02]  /*35430*/  LDL.LU R18, [R1+0x178] ;  /* 0x0001780001127983 */ /* 0x000f240000300800 */
[----:B------:R-:W4:Y:S01]  /*35440*/  LDL.LU R19, [R1+0x17c] ;  /* 0x00017c0001137983 */ /* 0x000f220000300800 */
[----:B--2---:R-:W-:Y:S01]  /*35450*/  HMMA.16816.F32 R24, R12, R8, R24 ;  /* 0x000000080c18723c */ /* 0x004fe20000001818 */
[----:B----4-:R-:W-:Y:S01]  /*35460*/  STL.64 [R1+0x17e8], R18 ;  /* 0x0017e81201007387 */ /* 0x010fe20000100a00 */
[----:B---3--:R0:W-:Y:S03]  /*35470*/  STL.64 [R1+0x17e0], R16 ;  /* 0x0017e01001007387 */ /* 0x0081e60000100a00 */
[----:B0-----:R-:W2:Y:S01]  /*35480*/  LDL.LU R16, [R1+0x190] ;  /* 0x0001900001107983 */ /* 0x001ea20000300800 */
[----:B------:R-:W2:Y:S02]  /*35490*/  LDL.LU R17, [R1+0x194] ;  /* 0x0001940001117983 */ /* 0x000ea40000300800 */
[----:B------:R-:W3:Y:S02]  /*354a0*/  LDL.LU R18, [R1+0x198] ;  /* 0x0001980001127983 */ /* 0x000ee40000300800 */
[----:B------:R-:W3:Y:S02]  /*354b0*/  LDL.LU R19, [R1+0x19c] ;  /* 0x00019c0001137983 */ /* 0x000ee40000300800 */
[----:B------:R-:W-:-:S02]  /*354c0*/  IMAD.MOV.U32 R20, RZ, RZ, R2 ;  /* 0x000000ffff147224 */ /* 0x000fc400078e0002 */
[----:B------:R-:W-:Y:S02]  /*354d0*/  IMAD.MOV.U32 R21, RZ, RZ, R0 ;  /* 0x000000ffff157224 */ /* 0x000fe400078e0000 */
        /* <DEDUP_REMOVED lines=8> */
[----:B------:R-:W-:Y:S01]  /*35560*/  STL.64 [R1+0x210], R24 ;  /* 0x0002101801007387 */ /* 0x000fe20000100a00 */
[----:B------:R0:W-:Y:S03]  /*35570*/  STL.64 [R1+0x218], R26 ;  /* 0x0002181a01007387 */ /* 0x0001e60000100a00 */
[----:B0-----:R-:W3:Y:S01]  /*35580*/  LDL.LU.64 R26, [R1+0x1838] ;  /* 0x00183800011a7983 */ /* 0x001ee20000300a00 */
[----:B------:R-:W3:Y:S02]  /*35590*/  LDL.LU.64 R24, [R1+0x1830] ;  /* 0x0018300001187983 */ /* 0x000ee40000300a00 */
[----:B------:R-:W3:Y:S02]  /*355a0*/  LDL.LU.64 R8, [R1+0x1828] ;  /* 0x0018280001087983 */ /* 0x000ee40000300a00 */
[C---:B---3--:R-:W-:Y:S11]  /*355b0*/  HMMA.16816.F32 R24, R12.reuse, R8, R24 ;  /* 0x000000080c18723c */ /* 0x048ff60000001818 */
[----:B------:R-:W-:Y:S11]  /*355c0*/  @!UPT UIADD3 URZ, URZ, URZ, URZ ;  /* 0x0000003f3f3ff290 */ /* 0x000ff6000fffe03f */
[----:B------:R-:W-:Y:S01]  /*355d0*/  @!UPT UIADD3 URZ, URZ, URZ, URZ ;  /* 0x0000003f3f3ff290 */ /* 0x000fe2000fffe03f */
[----:B------:R0:W-:Y:S01]  /*355e0*/  STL.64 [R1+0x200], R24 ;  /* 0x0002001801007387 */ /* 0x0001e20000100a00 */
[----:B------:R-:W-:Y:S02]  /*355f0*/  IMAD.MOV.U32 R3, RZ, RZ, R26 ;  /* 0x000000ffff037224 */ /* 0x000fe400078e001a */
[----:B------:R-:W-:Y:S02]  /*35600*/  IMAD.MOV.U32 R28, RZ, RZ, R27 ;  /* 0x000000ffff1c7224 */ /* 0x000fe400078e001b */
[----:B------:R-:W3:Y:S04]  /*35610*/  LDL.LU.64 R26, [R1+0x1820] ;  /* 0x00182000011a7983 */ /* 0x000ee80000300a00 */
[----:B0-----:R-:W4:Y:S01]  /*35620*/  LDL.LU.64 R24, [R1+0x1818] ;  /* 0x0018180001187983 */ /* 0x001f220000300a00 */
[----:B------:R0:W-:Y:S03]  /*35630*/  STL.64 [R1+0x17b0], R8 ;  /* 0x0017b00801007387 */ /* 0x0001e60000100a00 */
[----:B0-----:R-:W2:Y:S01]  /*35640*/  LDL.LU R8, [R1+0x150] ;  /* 0x0001500001087983 */ /* 0x001ea20000300800 */
[----:B------:R-:W2:Y:S02]  /*35650*/  LDL.LU R9, [R1+0x154] ;  /* 0x0001540001097983 */ /* 0x000ea40000300800 */
[----:B------:R-:W2:Y:S02]  /*35660*/  LDL.LU R10, [R1+0x158] ;  /* 0x00015800010a7983 */ /* 0x000ea40000300800 */
[----:B------:R-:W2:Y:S01]  /*35670*/  LDL.LU R11, [R1+0x15c] ;  /* 0x00015c00010b7983 */ /* 0x000ea20000300800 */
[----:B------:R-:W-:Y:S01]  /*35680*/  STL [R1+0x1708], R28 ;  /* 0x0017081c01007387 */ /* 0x000fe20000100800 */
[----:B------:R0:W-:Y:S03]  /*35690*/  STL [R1+0x16e8], R3 ;  /* 0x0016e80301007387 */ /* 0x0001e60000100800 */
[----:B0-----:R-:W2:Y:S01]  /*356a0*/  LDL R3, [R1+0x10e0] ;  /* 0x0010e00001037983 */ /* 0x001ea20000100800 */
[----:B----4-:R-:W-:Y:S03]  /*356b0*/  HMMA.16816.F32 R12, R12, R24, R4 ;  /* 0x000000180c0c723c */ /* 0x010fe60000001804 */
[----:B------:R-:W2:Y:S01]  /*356c0*/  LDL.LU.64 R6, [R1+0x1810] ;  /* 0x0018100001067983 */ /* 0x000ea20000300a00 */
[----:B------:R-:W2:Y:S11]  /*356d0*/  LDL.LU.64 R4, [R1+0x1808] ;  /* 0x0018080001047983 */ /* 0x000eb60000300a00 */
[----:B------:R-:W-:Y:S08]  /*356e0*/  @!UPT UIADD3 URZ, URZ, URZ, URZ ;  /* 0x0000003f3f3ff290 */ /* 0x000ff0000fffe03f */
[----:B------:R0:W-:Y:S01]  /*356f0*/  STL.64 [R1+0x1f0], R12 ;  /* 0x0001f00c01007387 */ /* 0x0001e20000100a00 */
[----:B------:R-:W-:Y:S03]  /*35700*/  STL.64 [R1+0x1f8], R14 ;  /* 0x0001f80e01007387 */ /* 0x000fe60000100a00 */
[----:B0-----:R-:W4:Y:S01]  /*35710*/  LDL.LU R12, [R1+0x130] ;  /* 0x00013000010c7983 */ /* 0x001f220000300800 */
[C---:B--2---:R-:W-:Y:S03]  /*35720*/  HMMA.16816.F32 R20, R4.reuse, R20, R16 ;  /* 0x000000140414723c */ /* 0x044fe60000001810 */
[----:B------:R-:W2:Y:S01]  /*35730*/  LDL.LU.64 R18, [R1+0x1800] ;  /* 0x0018000001127983 */ /* 0x000ea20000300a00 */
[----:B------:R-:W2:Y:S11]  /*35740*/  LDL.LU.64 R16, [R1+0x17f8] ;  /* 0x0017f80001107983 */ /* 0x000eb60000300a00 */
[----:B------:R-:W-:Y:S08]  /*35750*/  @!UPT UIADD3 URZ, URZ, URZ, URZ ;  /* 0x0000003f3f3ff290 */ /* 0x000ff0000fffe03f */
[----:B------:R0:W-:Y:S01]  /*35760*/  STL.64 [R1+0x1e0], R20 ;  /* 0x0001e01401007387 */ /* 0x0001e20000100a00 */
[----:B------:R2:W-:Y:S03]  /*35770*/  STL.64 [R1+0x1e8], R22 ;  /* 0x0001e81601007387 */ /* 0x0005e60000100a00 */
[----:B0-----:R-:W2:Y:S01]  /*35780*/  LDL.LU.64 R20, [R1+0x17f0] ;  /* 0x0017f00001147983 */ /* 0x001ea20000300a00 */
[----:B---3--:R-:W-:Y:S01]  /*35790*/  IMAD.MOV.U32 R14, RZ, RZ, R27 ;  /* 0x000000ffff0e7224 */ /* 0x008fe200078e001b */
[C---:B--2---:R-:W-:Y:S02]  /*357a0*/  HMMA.16816.F32 R20, R4.reuse, R20, R16 ;  /* 0x000000140414723c */ /* 0x044fe40000001810 */
[----:B------:R-:W2:Y:S01]  /*357b0*/  LDL.LU.64 R18, [R1+0x17e8] ;  /* 0x0017e80001127983 */ /* 0x000ea20000300a00 */
[----:B------:R-:W2:Y:S11]  /*357c0*/  LDL.LU.64 R16, [R1+0x17e0] ;  /* 0x0017e00001107983 */ /* 0x000eb60000300a00 */
[----:B------:R-:W-:Y:S09]  /*357d0*/  @!UPT UIADD3 URZ, URZ, URZ, URZ ;  /* 0x0000003f3f3ff290 */ /* 0x000ff2000fffe03f */
[----:B------:R0:W-:Y:S01]  /*357e0*/  STL [R1+0x1d4], R21 ;  /* 0x0001d41501007387 */ /* 0x0001e20000100800 */
[----:B------:R2:W-:Y:S02]  /*357f0*/  STL.64 [R1+0x1d8], R22 ;  /* 0x0001d81601007387 */ /* 0x0005e40000100a00 */
[----:B------:R-:W-:Y:S02]  /*35800*/  IMAD.MOV.U32 R27, RZ, RZ, R20 ;  /* 0x000000ffff1b7224 */ /* 0x000fe400078e0014 */
[----:B0-----:R-:W2:Y:S03]  /*35810*/  LDL.LU.64 R20, [R1+0x17d8] ;  /* 0x0017d80001147983 */ /* 0x001ea60000300a00 */
[----:B------:R-:W-:Y:S01]  /*35820*/  STL [R1+0x15e0], R27 ;  /* 0x0015e01b01007387 */ /* 0x000fe20000100800 */
[----:B--2---:R-:W-:Y:S01]  /*35830*/  HMMA.16816.F32 R20, R4, R20, R16 ;  /* 0x000000140414723c */ /* 0x004fe20000001810 */
[----:B------:R-:W2:Y:S01]  /*35840*/  LDL.LU.64 R18, [R1+0x17d0] ;  /* 0x0017d00001127983 */ /* 0x000ea20000300a00 */
[----:B------:R-:W2:Y:S11]  /*35850*/  LDL.LU.64 R16, [R1+0x17c8] ;  /* 0x0017c80001107983 */ /* 0x000eb60000300a00 */
[----:B------:R-:W-:Y:S10]  /*35860*/  @!UPT UIADD3 URZ, URZ, URZ, URZ ;  /* 0x0000003f3f3ff290 */ /* 0x000ff4000fffe03f */
[----:B------:R0:W-:Y:S01]  /*35870*/  STL.64 [R1+0x1c0], R20 ;  /* 0x0001c01401007387 */ /* 0x0001e20000100a00 */
[----:B------:R-:W-:Y:S03]  /*35880*/  STL [R1+0x1c8], R22 ;  /* 0x0001c81601007387 */ /* 0x000fe60000100800 */
[----:B0-----:R-:W2:Y:S01]  /*35890*/  LDL.LU.64 R20, [R1+0x17c0] ;  /* 0x0017c00001147983 */ /* 0x001ea20000300a00 */
[----:B------:R-:W-:Y:S02]  /*358a0*/  IMAD.MOV.U32 R15, RZ, RZ, R26 ;  /* 0x000000ffff0f7224 */ /* 0x000fe400078e001a */
[----:B------:R-:W-:-:S05]  /*358b0*/  IMAD.MOV.U32 R26, RZ, RZ, R23 ;  /* 0x000000ffff1a7224 */ /* 0x000fca00078e0017 */
[----:B------:R-:W-:Y:S01]  /*358c0*/  STL [R1+0x15e4], R26 ;  /* 0x0015e41a01007387 */ /* 0x000fe20000100800 */
[C---:B--2---:R-:W-:Y:S11]  /*358d0*/  HMMA.16816.F32 R16, R4.reuse, R20, R16 ;  /* 0x000000140410723c */ /* 0x044ff60000001810 */
[----:B------:R-:W-:Y:S11]  /*358e0*/  @!UPT UIADD3 URZ, URZ, URZ, URZ ;  /* 0x0000003f3f3ff290 */ /* 0x000ff6000fffe03f */
[----:B------:R-:W-:Y:S01]  /*358f0*/  @!UPT UIADD3 URZ, URZ, URZ, URZ ;  /* 0x0000003f3f3ff290 */ /* 0x000fe2000fffe03f */
[----:B------:R0:W-:Y:S01]  /*35900*/  STL.64 [R1+0x1b0], R16 ;  /* 0x0001b01001007387 */ /* 0x0001e20000100a00 */
[----:B------:R1:W-:Y:S03]  /*35910*/  STL [R1+0x1b8], R18 ;  /* 0x0001b81201007387 */ /* 0x0003e60000100800 */
[----:B0-----:R-:W1:Y:S01]  /*35920*/  LDL.LU.64 R16, [R1+0x17b8] ;  /* 0x0017b80001107983 */ /* 0x001e620000300a00 */
[----:B------:R-:W-:Y:S02]  /*35930*/  IMAD.MOV.U32 R27, RZ, RZ, R19 ;  /* 0x000000ffff1b7224 */ /* 0x000fe400078e0013 */
[----:B------:R-:W-:Y:S03]  /*35940*/  STL.64 [R1+0x1738], R20 ;  /* 0x0017381401007387 */ /* 0x000fe60000100a00 */
[----:B------:R-:W-:Y:S01]  /*35950*/  STL [R1+0x170c], R27 ;  /* 0x00170c1b01007387 */ /* 0x000fe20000100800 */
[C---:B-1----:R-:W-:Y:S03]  /*35960*/  HMMA.16816.F32 R16, R4.reuse, R16, R8 ;  /* 0x000000100410723c */ /* 0x042fe60000001808 */
[----:B------:R-:W4:Y:S11]  /*35970*/  LDL.LU.64 R8, [R1+0x17b0] ;  /* 0x0017b00001087983 */ /* 0x000f360000300a00 */
[----:B------:R-:W-:Y:S09]  /*35980*/  @!UPT UIADD3 URZ, URZ, URZ, URZ ;  /* 0x0000003f3f3ff290 */ /* 0x000ff2000fffe03f */
[----:B------:R-:W-:Y:S01]  /*35990*/  STL.64 [R1+0x1a0], R16 ;  /* 0x0001a01001007387 */ /* 0x000fe20000100a00 */
[----:B------:R0:W-:Y:S02]  /*359a0*/  STL [R1+0x1a8], R18 ;  /* 0x0001a81201007387 */ /* 0x0001e40000100800 */
[----:B------:R-:W-:Y:S02]  /*359b0*/  IMAD.MOV.U32 R26, RZ, RZ, R19 ;  /* 0x000000ffff1a7224 */ /* 0x000fe400078e0013 */
[----:B0-----:R-:W2:Y:S01]  /*359c0*/  LDL.LU.64 R18, [R1+0x17a8] ;  /* 0x0017a80001127983 */ /* 0x001ea20000300a00 */
[----:B------:R-:W2:Y:S02]  /*359d0*/  LDL.LU.64 R16, [R1+0x17a0] ;  /* 0x0017a00001107983 */ /* 0x000ea40000300a00 */
[----:B------:R-:W-:Y:S02]  /*359e0*/  IMAD.MOV.U32 R20, RZ, RZ, R2 ;  /* 0x000000ffff147224 */ /* 0x000fe400078e0002 */
[----:B------:R-:W-:Y:S01]  /*359f0*/  IMAD.MOV.U32 R21, RZ, RZ, R0 ;  /* 0x000000ffff157224 */ /* 0x000fe200078e0000 */
[----:B------:R-:W-:Y:S06]  /*35a00*/  STL [R1+0x1710], R26 ;  /* 0x0017101a01007387 */ /* 0x000fec0000100800 */
[----:B--2---:R-:W-:Y:S01]  /*35a10*/  HMMA.16816.F32 R20, R4, R20, R16 ;  /* 0x000000140414723c */ /* 0x004fe20000001810 */
[----:B------:R-:W2:Y:S01]  /*35a20*/  LDL.LU.64 R18, [R1+0x1798] ;  /* 0x0017980001127983 */ /* 0x000ea20000300a00 */
[----:B------:R-:W2:Y:S11]  /*35a30*/  LDL.LU.64 R16, [R1+0x1790] ;  /* 0x0017900001107983 */ /* 0x000eb60000300a00 */
[----:B------:R-:W-:Y:S10]  /*35a40*/  @!UPT UIADD3 URZ, URZ, URZ, URZ ;  /* 0x0000003f3f3ff290 */ /* 0x000ff4000fffe03f */
[----:B------:R0:W-:Y:S01]  /*35a50*/  STL.64 [R1+0x190], R20 ;  /* 0x0001901401007387 */ /* 0x0001e20000100a00 */
[----:B------:R-:W-:Y:S03]  /*35a60*/  STL.64 [R1+0x198], R22 ;  /* 0x0001981601007387 */ /* 0x000fe60000100a00 */
[----:B0-----:R-:W3:Y:S01]  /*35a70*/  LDL.LU.64 R20, [R1+0x40] ;  /* 0x0000400001147983 */ /* 0x001ee20000300a00 */
[----:B------:R-:W-:-:S03]  /*35a80*/  IMAD.MOV.U32 R13, RZ, RZ, R29 ;  /* 0x000000ffff0d7224 */ /* 0x000fc600078e001d */
[----:B---3--:R4:W-:Y:S01]  /*35a90*/  STL.64 [R1+0x1750], R20 ;  /* 0x0017501401007387 */ /* 0x0089e20000100a00 */
[----:B------:R-:W3:Y:S03]  /*35aa0*/  LDL.LU.64 R10, [R1+0x1788] ;  /* 0x00178800010a7983 */ /* 0x000ee60000300a00 */
[C---:B----4-:R-:W-:Y:S07]  /*35ab0*/  HMMA.16816.F32 R20, R4.reuse, R8, R12 ;  /* 0x000000080414723c */ /* 0x050fee000000180c */
[----:B------:R-:W-:Y:S11]  /*35ac0*/  IMAD.MOV.U32 R14, RZ, RZ, R9 ;  /* 0x000000ffff0e7224 */ /* 0x000ff600078e0009 */
[----:B------:R-:W-:Y:S05]  /*35ad0*/  @!UPT UIADD3 URZ, URZ, URZ, URZ ;  /* 0x0000003f3f3ff290 */ /* 0x000fea000fffe03f */
[----:B------:R0:W-:Y:S01]  /*35ae0*/  STL.64 [R1+0x170], R20 ;  /* 0x0001701401007387 */ /* 0x0001e20000100a00 */
[----:B------:R-:W-:Y:S02]  /*35af0*/  STL.64 [R1+0x178], R22 ;  /* 0x0001781601007387 */ /* 0x000fe40000100a00 */
[----:B------:R-:W4:Y:S01]  /*35b00*/  LDL.LU.64 R8, [R1+0x1780] ;  /* 0x0017800001087983 */ /* 0x000f220000300a00 */
[----:B0-----:R-:W3:Y:S01]  /*35b10*/  LDL.LU.64 R20, [R1+0x50] ;  /* 0x0000500001147983 */ /* 0x001ee20000300a00 */
[----:B--2---:R-:W-:Y:S03]  /*35b20*/  HMMA.16816.F32 R4, R4, R24, R16 ;  /* 0x000000180404723c */ /* 0x004fe60000001810 */
[----:B---3--:R0:W-:Y:S11]  /*35b30*/  STL.64 [R1+0x1758], R20 ;  /* 0x0017581401007387 */ /* 0x0081f60000100a00 */
[----:B------:R-:W-:Y:S09]  /*35b40*/  @!UPT UIADD3 URZ, URZ, URZ, URZ ;  /* 0x0000003f3f3ff290 */ /* 0x000ff2000fffe03f */
[----:B------:R-:W-:Y:S02]  /*35b50*/  STL.64 [R1+0x160], R4 ;  /* 0x0001600401007387 */ /* 0x000fe40000100a00 */
[----:B------:R-:W-:Y:S01]  /*35b60*/  STL [R1+0x168], R6 ;  /* 0x0001680601007387 */ /* 0x000fe20000100800 */
[----:B0-----:R-:W2:Y:S01]  /*35b70*/  LDL.LU.64 R20, [R1+0x60] ;  /* 0x0000600001147983 */ /* 0x001ea20000300a00 */
[----:B------:R-:W3:Y:S03]  /*35b80*/  LDL R19, [R1+0x38c] ;  /* 0x00038c0001137983 */ /* 0x000ee60000100800 */
[----:B---3--:R-:W-:Y:S01]  /*35b90*/  STL [R1+0x1728], R19 ;  /* 0x0017281301007387 */ /* 0x008fe20000100800 */
[----:B------:R-:W3:Y:S03]  /*35ba0*/  LDL.LU.64 R16, [R1+0x20] ;  /* 0x0000200001107983 */ /* 0x000ee60000300a00 */
[----:B---3--:R0:W-:Y:S04]  /*35bb0*/  STL.64 [R1+0x1730], R16 ;  /* 0x0017301001007387 */ /* 0x0081e80000100a00 */
        /* <DEDUP_REMOVED lines=15> */
[----:B------:R-:W2:Y:S01]  /*35cb0*/  LDL.LU R19, [R1+0x11c] ;  /* 0x00011c0001137983 */ /* 0x000ea20000300800 */
[----:B------:R-:W3:Y:S01]  /*35cc0*/  LDL R15, [R1+0x10e8] ;  /* 0x0010e800010f7983 */ /* 0x000ee20000100800 */
[----:B------:R-:W-:-:S03]  /*35cd0*/  IMAD.MOV.U32 R29, RZ, RZ, R7 ;  /* 0x000000ffff1d7224 */ /* 0x000fc600078e0007 */
[----:B---3--:R-:W-:Y:S01]  /*35ce0*/  STL [R1+0x1720], R15 ;  /* 0x0017200f01007387 */ /* 0x008fe20000100800 */
[----:B------:R-:W3:Y:S02]  /*35cf0*/  LDL.LU.64 R12, [R1+0x10] ;  /* 0x00001000010c7983 */ /* 0x000ee40000300a00 */
[----:B------:R-:W2:Y:S02]  /*35d00*/  LDL R7, [R1+0x10e4] ;  /* 0x0010e40001077983 */ /* 0x000ea40000100800 */
[----:B----4-:R-:W-:Y:S02]  /*35d10*/  IMAD.MOV.U32 R4, RZ, RZ, R8 ;  /* 0x000000ffff047224 */ /* 0x010fe400078e0008 */
[----:B------:R-:W-:Y:S02]  /*35d20*/  IMAD.MOV.U32 R5, RZ, RZ, R9 ;  /* 0x000000ffff057224 */ /* 0x000fe400078e0009 */
[----:B------:R-:W-:Y:S01]  /*35d30*/  IMAD.MOV.U32 R6, RZ, RZ, R10 ;  /* 0x000000ffff067224 */ /* 0x000fe200078e000a */
[----:B--2---:R0:W-:Y:S01]  /*35d40*/  STL [R1+0x1724], R7 ;  /* 0x0017240701007387 */ /* 0x0041e20000100800 */
[----:B------:R-:W2:Y:S02]  /*35d50*/  LDL.LU R8, [R1+0x177c] ;  /* 0x00177c0001087983 */ /* 0x000ea40000300800 */
[----:B------:R-:W2:Y:S02]  /*35d60*/  LDL.LU R9, [R1+0x1778] ;  /* 0x0017780001097983 */ /* 0x000ea40000300800 */
[----:B------:R-:W2:Y:S02]  /*35d70*/  LDL.LU R10, [R1+0x1774] ;  /* 0x00177400010a7983 */ /* 0x000ea40000300800 */
[----:B0-----:R-:W-:-:S02]  /*35d80*/  IMAD.MOV.U32 R7, RZ, RZ, R11 ;  /* 0x000000ffff077224 */ /* 0x001fc400078e000b */
[----:B------:R-:W2:Y:S01]  /*35d90*/  LDL.LU R11, [R1+0x1770] ;  /* 0x00177000010b7983 */ /* 0x000ea20000300800 */
[----:B------:R-:W-:Y:S02]  /*35da0*/  STL [R1+0x171c], R29 ;  /* 0x00171c1d01007387 */ /* 0x000fe40000100800 */
[----:B------:R0:W-:Y:S02]  /*35db0*/  STL [R1+0x1718], R24 ;  /* 0x0017181801007387 */ /* 0x0001e40000100800 */
[----:B------:R1:W-:Y:S02]  /*35dc0*/  STL [R1+0x1714], R25 ;  /* 0x0017141901007387 */ /* 0x0003e40000100800 */
[----:B------:R-:W-:Y:S02]  /*35dd0*/  IMAD.MOV.U32 R0, RZ, RZ, R20 ;  /* 0x000000ffff007224 */ /* 0x000fe400078e0014 */
[----:B------:R-:W-:Y:S01]  /*35de0*/  IMAD.MOV.U32 R2, RZ, RZ, R21 ;  /* 0x000000ffff027224 */ /* 0x000fe200078e0015 */
[----:B0-----:R-:W4:Y:S01]  /*35df0*/  LDL.LU R24, [R1+0x100] ;  /* 0x0001000001187983 */ /* 0x001f220000300800 */
[----:B-1----:R-:W4:Y:S02]  /*35e00*/  LDL.LU R25, [R1+0x104] ;  /* 0x0001040001197983 */ /* 0x002f240000300800 */
[----:B------:R-:W4:Y:S02]  /*35e10*/  LDL.LU R26, [R1+0x108] ;  /* 0x00010800011a7983 */ /* 0x000f240000300800 */
[----:B------:R-:W4:Y:S01]  /*35e20*/  LDL.LU R27, [R1+0x10c] ;  /* 0x00010c00011b7983 */ /* 0x000f220000300800 */
[C---:B--2---:R-:W-:Y:S11]  /*35e30*/  HMMA.16816.F32 R16, R8.reuse, R20, R16 ;  /* 0x000000140810723c */ /* 0x044ff60000001810 */
[----:B------:R-:W-:Y:S11]  /*35e40*/  @!UPT UIADD3 URZ, URZ, URZ, URZ ;  /* 0x0000003f3f3ff290 */ /* 0x000ff6000fffe03f */
[----:B------:R-:W-:Y:S01]  /*35e50*/  @!UPT UIADD3 URZ, URZ, URZ, URZ ;  /* 0x0000003f3f3ff290 */ /* 0x000fe2000fffe03f */
[----:B------:R-:W-:Y:S01]  /*35e60*/  STL.64 [R1+0x150], R16 ;  /* 0x0001501001007387 */ /* 0x000fe20000100a00 */
[----:B------:R0:W-:Y:S03]  /*35e70*/  STL.64 [R1+0x158], R18 ;  /* 0x0001581201007387 */ /* 0x0001e60000100a00 */
[----:B0-----:R-:W2:Y:S01]  /*35e80*/  LDL.LU.64 R18, [R1+0x1768] ;  /* 0x0017680001127983 */ /* 0x001ea20000300a00 */
[----:B------:R-:W2:Y:S02]  /*35e90*/  LDL.LU.64 R16, [R1+0x1760] ;  /* 0x0017600001107983 */ /* 0x000ea40000300a00 */
[----:B------:R-:W4:Y:S02]  /*35ea0*/  LDL.LU.64 R20, [R1+0x1758] ;  /* 0x0017580001147983 */ /* 0x000f240000300a00 */
[C---:B----4-:R-:W-:Y:S01]  /*35eb0*/  HMMA.16816.F32 R24, R8.reuse, R20, R24 ;  /* 0x000000140818723c */ /* 0x050fe20000001818 */
[----:B------:R-:W-:Y:S11]  /*35ec0*/  IMAD.MOV.U32 R28, RZ, RZ, R21 ;  /* 0x000000ffff1c7224 */ /* 0x000ff600078e0015 */
[----:B------:R-:W-:Y:S11]  /*35ed0*/  @!UPT UIADD3 URZ, URZ, URZ, URZ ;  /* 0x0000003f3f3ff290 */ /* 0x000ff6000fffe03f */
[----:B------:R-:W-:Y:S01]  /*35ee0*/  STL.64 [R1+0x140], R24 ;  /* 0x0001401801007387 */ /* 0x000fe20000100a00 */
[----:B------:R0:W-:Y:S02]  /*35ef0*/  STL.64 [R1+0x148], R26 ;  /* 0x0001481a01007387 */ /* 0x0001e40000100a00 */
[----:B0-----:R-:W-:Y:S02]  /*35f00*/  IMAD.MOV.U32 R27, RZ, RZ, R20 ;  /* 0x000000ffff1b7224 */ /* 0x001fe400078e0014 */
[----:B------:R-:W2:Y:S02]  /*35f10*/  LDL.LU.64 R20, [R1+0x1750] ;  /* 0x0017500001147983 */ /* 0x000ea40000300a00 */
[C---:B--2---:R-:W-:Y:S01]  /*35f20*/  HMMA.16816.F32 R16, R8.reuse, R20, R16 ;  /* 0x000000140810723c */ /* 0x044fe20000001810 */
        /* <DEDUP_REMOVED lines=8> */
[----:B--2---:R-:W-:Y:S01]  /*35fb0*/  HMMA.16816.F32 R16, R8, R20, R16 ;  /* 0x000000140810723c */ /* 0x004fe20000001810 */
[----:B------:R-:W-:-:S02]  /*35fc0*/  IMAD.MOV.U32 R29, RZ, RZ, R20 ;  /* 0x000000ffff1d7224 */ /* 0x000fc400078e0014 */
[----:B------:R-:W-:Y:S02]  /*35fd0*/  IMAD.MOV.U32 R24, RZ, RZ, R21 ;  /* 0x000000ffff187224 */ /* 0x000fe400078e0015 */
[----:B------:R-:W0:Y:S11]  /*35fe0*/  LDSM.16.MT88.4 R20, [R3+0xb000] ;  /* 0x00b000000314783b */ /* 0x000e360000004200 */
[----:B------:R-:W-:Y:S07]  /*35ff0*/  @!UPT UIADD3 URZ, URZ, URZ, URZ ;  /* 0x0000003f3f3ff290 */ /* 0x000fee000fffe03f */
[----:B------:R1:W-:Y:S01]  /*36000*/  STL.64 [R1+0x120], R16 ;  /* 0x0001201001007387 */ /* 0x0003e20000100a00 */
[----:B------:R-:W-:Y:S03]  /*36010*/  STL.64 [R1+0x128], R18 ;  /* 0x0001281201007387 */ /* 0x000fe60000100a00 */
[----:B-1----:R-:W2:Y:S04]  /*36020*/  LDL.LU.64 R16, [R1+0x1730] ;  /* 0x0017300001107983 */ /* 0x002ea80000300a00 */
[----:B0-----:R-:W-:Y:S01]  /*36030*/  STL.64 [R1+0x16f8], R22 ;  /* 0x0016f81601007387 */ /* 0x001fe20000100a00 */
[----:B------:R0:W-:Y:S03]  /*36040*/  STL.64 [R1+0x16f0], R20 ;  /* 0x0016f01401007387 */ /* 0x0001e60000100a00 */
        /* <DEDUP_REMOVED lines=9> */
[----:B------:R-:W2:Y:S02]  /*360e0*/  LDL.LU R19, [R1+0x1728] ;  /* 0x0017280001137983 */ /* 0x000ea40000300800 */
[----:B0-----:R-:W-:Y:S02]  /*360f0*/  IMAD.MOV.U32 R21, RZ, RZ, R16 ;  /* 0x000000ffff157224 */ /* 0x001fe400078e0010 */
[----:B------:R-:W-:Y:S01]  /*36100*/  IMAD.MOV.U32 R20, RZ, RZ, R17 ;  /* 0x000000ffff147224 */ /* 0x000fe200078e0011 */
[C---:B---3--:R-:W-:Y:S01]  /*36110*/  HMMA.16816.F32 R4, R8.reuse, R12, R4 ;  /* 0x0000000c0804723c */ /* 0x048fe20000001804 */
[----:B--2---:R-:W0:Y:S04]  /*36120*/  LDSM.16.MT88.4 R16, [R19+0xb800] ;  /* 0x00b800001310783b */ /* 0x004e280000004200 */
[----:B0-----:R-:W-:Y:S01]  /*36130*/  STL.64 [R1+0x1670], R18 ;  /* 0x0016701201007387 */ /* 0x001fe20000100a00 */
[----:B------:R0:W-:Y:S03]  /*36140*/  STL.64 [R1+0x1668], R16 ;  /* 0x0016681001007387 */ /* 0x0001e60000100a00 */
[----:B0-----:R-:W2:Y:S11]  /*36150*/  LDL.LU R16, [R1] ;  /* 0x0000000001107983 */ /* 0x001eb60000300800 */
[----:B------:R-:W-:Y:S03]  /*36160*/  @!UPT UIADD3 URZ, URZ, URZ, URZ ;  /* 0x0000003f3f3ff290 */ /* 0x000fe6000fffe03f */
[----:B------:R-:W-:Y:S02]  /*36170*/  STL.64 [R1+0x100], R4 ;  /* 0x0001000401007387 */ /* 0x000fe40000100a00 */
[----:B------:R0:W-:Y:S02]  /*36180*/  STL.64 [R1+0x108], R6 ;  /* 0x0001080601007387 */ /* 0x0001e40000100a00 */
[----:B0-----:R-:W3:Y:S01]  /*36190*/  LDL.LU R7, [R1+0x1724] ;  /* 0x0017240001077983 */ /* 0x001ee20000300800 */
[----:B------:R-:W4:Y:S02]  /*361a0*/  LDL.LU R15, [R1+0x1720] ;  /* 0x00172000010f7983 */ /* 0x000f240000300800 */
[----:B------:R-:W-:Y:S02]  /*361b0*/  IMAD.MOV.U32 R17, RZ, RZ, R14 ;  /* 0x000000ffff117224 */ /* 0x000fe400078e000e */
[----:B------:R-:W-:Y:S02]  /*361c0*/  IMAD.MOV.U32 R19, RZ, RZ, R12 ;  /* 0x000000ffff137224 */ /* 0x000fe400078e000c */
[----:B------:R-:W-:Y:S01]  /*361d0*/  IMAD.MOV.U32 R18, RZ, RZ, R13 ;  /* 0x000000ffff127224 */ /* 0x000fe200078e000d */
[----:B---3--:R-:W-:Y:S04]  /*361e0*/  LDSM.16.MT88.4 R4, [R7+0xb800] ;  /* 0x00b800000704783b */ /* 0x008fe80000004200 */
[----:B----4-:R-:W0:Y:S04]  /*361f0*/  LDSM.16.MT88.4 R12, [R15+0xb800] ;  /* 0x00b800000f0c783b */ /* 0x010e280000004200 */
[----:B0-----:R-:W-:Y:S01]  /*36200*/  STL.64 [R1+0x15d0], R14 ;  /* 0x0015d00e01007387 */ /* 0x001fe20000100a00 */
[----:B------:R0:W-:Y:S03]  /*36210*/  STL.64 [R1+0x15c8], R12 ;  /* 0x0015c80c01007387 */ /* 0x0001e60000100a00 */
[----:B0-----:R-:W3:Y:S01]  /*36220*/  LDL.LU R12, [R1+0x320] ;  /* 0x00032000010c7983 */ /* 0x001ee20000300800 */
[----:B------:R-:W3:Y:S02]  /*36230*/  LDL.LU R13, [R1+0x324] ;  /* 0x00032400010d7983 */ /* 0x000ee40000300800 */
[----:B------:R-:W3:Y:S02]  /*36240*/  LDL.LU R14, [R1+0x328] ;  /* 0x00032800010e7983 */ /* 0x000ee40000300800 */
[----:B------:R-:W3:Y:S01]  /*36250*/  LDL.LU R15, [R1+0x32c] ;  /* 0x00032c00010f7983 */ /* 0x000ee20000300800 */
[----:B--2---:R-:W-:Y:S01]  /*36260*/  STL.64 [R1+0x1678], R16 ;  /* 0x0016781001007387 */ /* 0x004fe20000100a00 */
[----:B---3--:R-:W-:Y:S11]  /*36270*/  HMMA.16816.F32 R12, R8, R16, R12 ;  /* 0x00000010080c723c */ /* 0x008ff6000000180c */
[----:B------:R-:W-:Y:S11]  /*36280*/  @!UPT UIADD3 URZ, URZ, URZ, URZ ;  /* 0x0000003f3f3ff290 */ /* 0x000ff6000fffe03f */
[----:B------:R-:W-:Y:S01]  /*36290*/  @!UPT UIADD3 URZ, URZ, URZ, URZ ;  /* 0x0000003f3f3ff290 */ /* 0x000fe2000fffe03f */
[----:B------:R0:W-:Y:S01]  /*362a0*/  STL.64 [R1+0xf0], R12 ;  /* 0x0000f00c01007387 */ /* 0x0001e20000100a00 */
[----:B------:R1:W-:Y:S03]  /*362b0*/  STL.64 [R1+0xf8], R14 ;  /* 0x0000f80e01007387 */ /* 0x0003e60000100a00 */
[----:B0-----:R-:W2:Y:S01]  /*362c0*/  LDL.LU R12, [R1+0x270] ;  /* 0x00027000010c7983 */ /* 0x001ea20000300800 */
[----:B------:R-:W2:Y:S02]  /*362d0*/  LDL.LU R13, [R1+0x274] ;  /* 0x00027400010d7983 */ /* 0x000ea40000300800 */
[----:B-1----:R-:W3:Y:S02]  /*362e0*/  LDL.LU R14, [R1+0x278] ;  /* 0x00027800010e7983 */ /* 0x002ee40000300800 */
[----:B------:R-:W3:Y:S02]  /*362f0*/  LDL.LU R15, [R1+0x27c] ;  /* 0x00027c00010f7983 */ /* 0x000ee40000300800 */
[----:B------:R-:W-:-:S02]  /*36300*/  IMAD.MOV.U32 R16, RZ, RZ, R19 ;  /* 0x000000ffff107224 */ /* 0x000fc400078e0013 */
[----:B------:R-:W-:Y:S01]  /*36310*/  IMAD.MOV.U32 R17, RZ, RZ, R18 ;  /* 0x000000ffff117224 */ /* 0x000fe200078e0012 */
[----:B---3--:R-:W-:Y:S01]  /*36320*/  STL.64 [R1+0x1688], R14 ;  /* 0x0016880e01007387 */ /* 0x008fe20000100a00 */
[----:B--2---:R-:W-:Y:S03]  /*36330*/  STL.64 [R1+0x1680], R12 ;  /* 0x0016800c01007387 */ /* 0x004fe60000100a00 */
[----:B------:R0:W-:Y:S02]  /*36340*/  STL.64 [R1+0x1690], R16 ;  /* 0x0016901001007387 */ /* 0x0001e40000100a00 */
[----:B0-----:R-:W-:Y:S02]  /*36350*/  IMAD.MOV.U32 R16, RZ, RZ, R21 ;  /* 0x000000ffff107224 */ /* 0x001fe400078e0015 */
[----:B------:R-:W-:-:S05]  /*36360*/  IMAD.MOV.U32 R17, RZ, RZ, R20 ;  /* 0x000000ffff117224 */ /* 0x000fca00078e0014 */
[----:B------:R0:W-:Y:S02]  /*36370*/  STL.64 [R1+0x1698], R16 ;  /* 0x0016981001007387 */ /* 0x0001e40000100a00 */
[----:B0-----:R-:W-:Y:S02]  /*36380*/  IMAD.MOV.U32 R16, RZ, RZ, R29 ;  /* 0x000000ffff107224 */ /* 0x001fe400078e001d */
[----:B------:R-:W-:Y:S01]  /*36390*/  IMAD.MOV.U32 R17, RZ, RZ, R24 ;  /* 0x000000ffff117224 */ /* 0x000fe200078e0018 */
[----:B------:R-:W2:Y:S01]  /*363a0*/  LDL.LU R29, [R1+0x171c] ;  /* 0x00171c00011d7983 */ /* 0x000ea20000300800 */
[----:B------:R-:W3:Y:S03]  /*363b0*/  LDL.LU R24, [R1+0x1718] ;  /* 0x0017180001187983 */ /* 0x000ee60000300800 */
[----:B------:R0:W-:Y:S02]  /*363c0*/  STL.64 [R1+0x16b0], R16 ;  /* 0x0016b01001007387 */ /* 0x0001e40000100a00 */
[----:B0-----:R-:W-:-:S02]  /*363d0*/  IMAD.MOV.U32 R16, RZ, RZ, R25 ;  /* 0x000000ffff107224 */ /* 0x001fc400078e0019 */
[----:B------:R-:W-:Y:S01]  /*363e0*/  IMAD.MOV.U32 R17, RZ, RZ, R26 ;  /* 0x000000ffff117224 */ /* 0x000fe200078e001a */
[----:B------:R-:W3:Y:S01]  /*363f0*/  LDL.LU R25, [R1+0x1714] ;  /* 0x0017140001197983 */ /* 0x000ee20000300800 */
[----:B------:R-:W4:Y:S03]  /*36400*/  LDL.LU R26, [R1+0x1710] ;  /* 0x00171000011a7983 */ /* 0x000f260000300800 */
[----:B------:R0:W-:Y:S01]  /*36410*/  STL.64 [R1+0x16c8], R16 ;  /* 0x0016c81001007387 */ /* 0x0001e20000100a00 */
[----:B------:R-:W2:Y:S02]  /*36420*/  LDL.LU R12, [R1+0x2a0] ;  /* 0x0002a000010c7983 */ /* 0x000ea40000300800 */
[----:B------:R-:W2:Y:S02]  /*36430*/  LDL.LU R13, [R1+0x2a4] ;  /* 0x0002a400010d7983 */ /* 0x000ea40000300800 */
[----:B------:R-:W2:Y:S01]  /*36440*/  LDL.LU R14, [R1+0x2a8] ;  /* 0x0002a800010e7983 */ /* 0x000ea20000300800 */
[----:B------:R-:W2:Y:S01]  /*36450*/  LDL.LU R15, [R1+0x2ac] ;  /* 0x0002ac00010f7983 */ /* 0x000ea20000300800 */
[----:B------:R-:W3:Y:S02]  /*36460*/  LDL.LU R20, [R1+0x310] ;  /* 0x0003100001147983 */ /* 0x000ee40000300800 */
[----:B------:R-:W3:Y:S02]  /*36470*/  LDL.LU R21, [R1+0x314] ;  /* 0x0003140001157983 */ /* 0x000ee40000300800 */
[----:B------:R-:W3:Y:S01]  /*36480*/  LDL.LU R22, [R1+0x318] ;  /* 0x0003180001167983 */ /* 0x000ee20000300800 */
[----:B------:R-:W3:Y:S01]  /*36490*/  LDL.LU R23, [R1+0x31c] ;  /* 0x00031c0001177983 */ /* 0x000ee20000300800 */
[----:B0-----:R-:W-:-:S02]  /*364a0*/  IMAD.MOV.U32 R16, RZ, RZ, R27 ;  /* 0x000000ffff107224 */ /* 0x001fc400078e001b */
[----:B------:R-:W-:Y:S01]  /*364b0*/  IMAD.MOV.U32 R17, RZ, RZ, R28 ;  /* 0x000000ffff117224 */ /* 0x000fe200078e001c */
[----:B------:R-:W4:Y:S01]  /*364c0*/  LDL.LU R27, [R1+0x170c] ;  /* 0x00170c00011b7983 */ /* 0x000f220000300800 */
[----:B------:R-:W3:Y:S03]  /*364d0*/  LDL.LU R28, [R1+0x1708] ;  /* 0x00170800011c7983 */ /* 0x000ee60000300800 */
[----:B------:R0:W-:Y:S04]  /*364e0*/  STL.64 [R1+0x16e0], R16 ;  /* 0x0016e01001007387 */ /* 0x0001e80000100a00 */
[----:B0-----:R-:W3:Y:S01]  /*364f0*/  LDL.LU R16, [R1+0x300] ;  /* 0x0003000001107983 */ /* 0x001ee20000300800 */
[----:B------:R-:W3:Y:S02]  /*36500*/  LDL.LU R17, [R1+0x304] ;  /* 0x0003040001117983 */ /* 0x000ee40000300800 */
[----:B------:R-:W3:Y:S02]  /*36510*/  LDL.LU R18, [R1+0x308] ;  /* 0x0003080001127983 */ /* 0x000ee40000300800 */
[----:B------:R-:W3:Y:S01]  /*36520*/  LDL.LU R19, [R1+0x30c] ;  /* 0x00030c0001137983 */ /* 0x000ee20000300800 */
        /* <DEDUP_REMOVED lines=12> */
[----:B---3--:R-:W-:Y:S01]  /*365f0*/  HMMA.16816.F32 R8, R8, R24, R20 ;  /* 0x000000180808723c */ /* 0x008fe20000001814 */
[----:B--2---:R-:W-:Y:S01]  /*36600*/  STL.64 [R1+0x16d8], R14 ;  /* 0x0016d80e01007387 */ /* 0x004fe20000100a00 */
[----:B------:R0:W-:Y:S03]  /*36610*/  STL.64 [R1+0x16d0], R12 ;  /* 0x0016d00c01007387 */ /* 0x0001e60000100a00 */
[----:B0-----:R-:W2:Y:S01]  /*36620*/  LDL.LU R12, [R1+0x2e0] ;  /* 0x0002e000010c7983 */ /* 0x001ea20000300800 */
[----:B------:R-:W2:Y:S02]  /*36630*/  LDL.LU R13, [R1+0x2e4] ;  /* 0x0002e400010d7983 */ /* 0x000ea40000300800 */
[----:B------:R-:W2:Y:S02]  /*36640*/  LDL.LU R14, [R1+0x2e8] ;  /* 0x0002e800010e7983 */ /* 0x000ea40000300800 */
[----:B------:R-:W2:Y:S01]  /*36650*/  LDL.LU R15, [R1+0x2ec] ;  /* 0x0002ec00010f7983 */ /* 0x000ea20000300800 */
[----:B------:R-:W-:Y:S01]  /*36660*/  STL.64 [R1+0x1538], R6 ;  /* 0x0015380601007387 */ /* 0x000fe20000100a00 */
[----:B------:R0:W-:Y:S02]  /*36670*/  STL.64 [R1+0x1530], R4 ;  /* 0x0015300401007387 */ /* 0x0001e40000100a00 */
[----:B0-----:R-:W-:-:S02]  /*36680*/  IMAD.MOV.U32 R4, RZ, RZ, R0 ;  /* 0x000000ffff047224 */ /* 0x001fc400078e0000 */
[----:B------:R-:W-:Y:S01]  /*36690*/  IMAD.MOV.U32 R5, RZ, RZ, R2 ;  /* 0x000000ffff057224 */ /* 0x000fe200078e0002 */
[----:B------:R-:W3:Y:S01]  /*366a0*/  LDL.LU R0, [R1+0x1704] ;  /* 0x0017040001007983 */ /* 0x000ee20000300800 */
[----:B------:R-:W2:Y:S02]  /*366b0*/  LDL.LU R2, [R1+0x1700] ;  /* 0x0017000001027983 */ /* 0x000ea40000300800 */
[----:B------:R-:W2:Y:S02]  /*366c0*/  LDL R6, [R1+0x68] ;  /* 0x0000680001067983 */ /* 0x000ea40000100800 */
[----:B------:R-:W2:Y:S01]  /*366d0*/  LDL R7, [R1+0x6c] ;  /* 0x00006c0001077983 */ /* 0x000ea20000100800 */
[----:B------:R-:W2:Y:S01]  /*366e0*/  LDL.LU.64 R22, [R1+0x16f8] ;  /* 0x0016f80001167983 */ /* 0x000ea20000300a00 */
[----:B------:R-:W2:Y:S02]  /*366f0*/  LDL.LU.64 R20, [R1+0x16f0] ;  /* 0x0016f00001147983 */ /* 0x000ea40000300a00 */
[----:B------:R-:W-:Y:S02]  /*36700*/  STL.64 [R1+0xe0], R8 ;  /* 0x0000e00801007387 */ /* 0x000fe40000100a00 */
[----:B------:R-:W-:Y:S02]  /*36710*/  STL.64 [R1+0xe8], R10 ;  /* 0x0000e80a01007387 */ /* 0x000fe40000100a00 */
[----:B------:R0:W1:Y:S04]  /*36720*/  LDSM.16.MT88.4 R8, [R3+0xb800] ;  /* 0x00b800000308783b */ /* 0x0000680000004200 */
[----:B0-----:R-:W3:Y:S04]  /*36730*/  LDL.LU R3, [R1+0x16e8] ;  /* 0x0016e80001037983 */ /* 0x001ee80000300800 */
[----:B-1----:R-:W-:Y:S01]  /*36740*/  STL.64 [R1+0x14c8], R10 ;  /* 0x0014c80a01007387 */ /* 0x002fe20000100a00 */
[----:B------:R0:W-:Y:S03]  /*36750*/  STL.64 [R1+0x14c0], R8 ;  /* 0x0014c00801007387 */ /* 0x0001e60000100a00 */
[----:B0-----:R-:W4:Y:S01]  /*36760*/  LDL.LU R8, [R1+0x2b0] ;  /* 0x0002b00001087983 */ /* 0x001f220000300800 */
[----:B------:R-:W4:Y:S01]  /*36770*/  LDL.LU R9, [R1+0x2b4] ;  /* 0x0002b40001097983 */ /* 0x000f220000300800 */
[----:B--2---:R-:W-:Y:S11]  /*36780*/  HMMA.16816.F32 R16, R20, R4, R16 ;  /* 0x000000041410723c */ /* 0x004ff60000001810 */
[----:B------:R-:W-:Y:S11]  /*36790*/  @!UPT UIADD3 URZ, URZ, URZ, URZ ;  /* 0x0000003f3f3ff290 */ /* 0x000ff6000fffe03f */
[----:B------:R-:W-:Y:S01]  /*367a0*/  @!UPT UIADD3 URZ, URZ, URZ, URZ ;  /* 0x0000003f3f3ff290 */ /* 0x000fe2000fffe03f */
[----:B------:R0:W-:Y:S04]  /*367b0*/  STL.64 [R1+0xd0], R16 ;  /* 0x0000d01001007387 */ /* 0x0001e80000100a00 */
[----:B0-----:R-:W2:Y:S01]  /*367c0*/  LDL.LU.64 R16, [R1+0x16e0] ;  /* 0x0016e00001107983 */ /* 0x001ea20000300a00 */
[----:B------:R-:W-:Y:S02]  /*367d0*/  IMAD.MOV.U32 R10, RZ, RZ, R2 ;  /* 0x000000ffff0a7224 */ /* 0x000fe400078e0002 */
[----:B---3--:R-:W-:Y:S02]  /*367e0*/  IMAD.MOV.U32 R11, RZ, RZ, R0 ;  /* 0x000000ffff0b7224 */ /* 0x008fe400078e0000 */
[----:B------:R-:W-:Y:S02]  /*367f0*/  IMAD.MOV.U32 R2, RZ, RZ, R18 ;  /* 0x000000ffff027224 */ /* 0x000fe400078e0012 */
[----:B------:R-:W-:-:S05]  /*36800*/  IMAD.MOV.U32 R0, RZ, RZ, R19 ;  /* 0x000000ffff007224 */ /* 0x000fca00078e0013 */
[----:B------:R-:W-:Y:S01]  /*36810*/  STL [R1+0x14f4], R0 ;  /* 0x0014f40001007387 */ /* 0x000fe20000100800 */
[----:B------:R-:W-:Y:S01]  /*36820*/  STL [R1+0x14f0], R2 ;  /* 0x0014f00201007387 */ /* 0x000fe20000100800 */
[C---:B--2---:R-:W-:Y:S02]  /*36830*/  HMMA.16816.F32 R16, R20.reuse, R16, R12 ;  /* 0x000000101410723c */ /* 0x044fe4000000180c */
[----:B------:R-:W2:Y:S01]  /*36840*/  LDL.LU.64 R14, [R1+0x16d8] ;  /* 0x0016d800010e7983 */ /* 0x000ea20000300a00 */
[----:B------:R-:W2:Y:S11]  /*36850*/  LDL.LU.64 R12, [R1+0x16d0] ;  /* 0x0016d000010c7983 */ /* 0x000eb60000300a00 */
[----:B------:R-:W-:Y:S09]  /*36860*/  @!UPT UIADD3 URZ, URZ, URZ, URZ ;  /* 0x0000003f3f3ff290 */ /* 0x000ff2000fffe03f */
[----:B------:R0:W-:Y:S01]  /*36870*/  STL.64 [R1+0xc0], R16 ;  /* 0x0000c01001007387 */ /* 0x0001e20000100a00 */
[----:B------:R2:W-:Y:S03]  /*36880*/  STL.64 [R1+0xc8], R18 ;  /* 0x0000c81201007387 */ /* 0x0005e60000100a00 */
[----:B0-----:R-:W2:Y:S02]  /*36890*/  LDL.LU.64 R16, [R1+0x16c8] ;  /* 0x0016c80001107983 */ /* 0x001ea40000300a00 */
[----:B--2---:R-:W-:Y:S02]  /*368a0*/  HMMA.16816.F32 R16, R20, R16, R12 ;  /* 0x000000101410723c */ /* 0x004fe4000000180c */
[----:B------:R-:W2:Y:S01]  /*368b0*/  LDL.LU.64 R14, [R1+0x16c0] ;  /* 0x0016c000010e7983 */ /* 0x000ea20000300a00 */
[----:B------:R-:W2:Y:S11]  /*368c0*/  LDL.LU.64 R12, [R1+0x16b8] ;  /* 0x0016b800010c7983 */ /* 0x000eb60000300a00 */
[----:B------:R-:W-:Y:S09]  /*368d0*/  @!UPT UIADD3 URZ, URZ, URZ, URZ ;  /* 0x0000003f3f3ff290 */ /* 0x000ff2000fffe03f */
[----:B------:R0:W-:Y:S04]  /*368e0*/  STL.64 [R1+0xb0], R16 ;  /* 0x0000b01001007387 */ /* 0x0001e80000100a00 */
[----:B0-----:R-:W2:Y:S01]  /*368f0*/  LDL.LU.64 R16, [R1+0x16b0] ;  /* 0x0016b00001107983 */ /* 0x001ea20000300a00 */
        /* <DEDUP_REMOVED lines=10> */
[----:B0-----:R-:W4:Y:S02]  /*369a0*/  LDL.LU.64 R16, [R1+0x1698] ;  /* 0x0016980001107983 */ /* 0x001f240000300a00 */
[----:B----4-:R-:W-:Y:S11]  /*369b0*/  HMMA.16816.F32 R16, R20, R16, R8 ;  /* 0x000000101410723c */ /* 0x010ff60000001808 */
[----:B------:R-:W-:Y:S11]  /*369c0*/  @!UPT UIADD3 URZ, URZ, URZ, URZ ;  /* 0x0000003f3f3ff290 */ /* 0x000ff6000fffe03f */
[----:B------:R-:W-:Y:S01]  /*369d0*/  @!UPT UIADD3 URZ, URZ, URZ, URZ ;  /* 0x0000003f3f3ff290 */ /* 0x000fe2000fffe03f */
[----:B------:R0:W-:Y:S04]  /*369e0*/  STL.64 [R1+0x90], R16 ;  /* 0x0000901001007387 */ /* 0x0001e80000100a00 */
[----:B0-----:R-:W2:Y:S01]  /*369f0*/  LDL.LU.64 R16, [R1+0x1690] ;  /* 0x0016900001107983 */ /* 0x001ea20000300a00 */
[----:B------:R-:W-:Y:S02]  /*36a00*/  IMAD.MOV.U32 R11, RZ, RZ, R18 ;  /* 0x000000ffff0b7224 */ /* 0x000fe400078e0012 */
[----:B------:R-:W-:-:S05]  /*36a10*/  IMAD.MOV.U32 R10, RZ, RZ, R19 ;  /* 0x000000ffff0a7224 */ /* 0x000fca00078e0013 */
[----:B------:R0:W-:Y:S01]  /*36a20*/  STL [R1+0x1514], R10 ;  /* 0x0015140a01007387 */ /* 0x0001e20000100800 */
[----:B------:R1:W-:Y:S02]  /*36a30*/  STL [R1+0x1510], R11 ;  /* 0x0015100b01007387 */ /* 0x0003e40000100800 */
[----:B------:R-:W3:Y:S02]  /*36a40*/  LDL.LU R8, [R1+0x280] ;  /* 0x0002800001087983 */ /* 0x000ee40000300800 */
[----:B------:R-:W3:Y:S01]  /*36a50*/  LDL.LU R9, [R1+0x284] ;  /* 0x0002840001097983 */ /* 0x000ee20000300800 */
[----:B0-----:R-:W3:Y:S01]  /*36a60*/  LDL.LU R10, [R1+0x288] ;  /* 0x00028800010a7983 */ /* 0x001ee20000300800 */
[----:B-1----:R-:W3:Y:S01]  /*36a70*/  LDL.LU R11, [R1+0x28c] ;  /* 0x00028c00010b7983 */ /* 0x002ee20000300800 */
[C---:B--2---:R-:W-:Y:S02]  /*36a80*/  HMMA.16816.F32 R16, R20.reuse, R16, R12 ;  /* 0x000000101410723c */ /* 0x044fe4000000180c */
[----:B------:R-:W2:Y:S01]  /*36a90*/  LDL.LU.64 R14, [R1+0x1688] ;  /* 0x00168800010e7983 */ /* 0x000ea20000300a00 */
[----:B------:R-:W2:Y:S11]  /*36aa0*/  LDL.LU.64 R12, [R1+0x1680] ;  /* 0x00168000010c7983 */ /* 0x000eb60000300a00 */
[----:B------:R-:W-:Y:S09]  /*36ab0*/  @!UPT UIADD3 URZ, URZ, URZ, URZ ;  /* 0x0000003f3f3ff290 */ /* 0x000ff2000fffe03f */
[----:B------:R0:W-:Y:S01]  /*36ac0*/  STL.64 [R1+0x80], R16 ;  /* 0x0000801001007387 */ /* 0x0001e20000100a00 */
[----:B------:R3:W-:Y:S03]  /*36ad0*/  STL.64 [R1+0x88], R18 ;  /* 0x0000881201007387 */ /* 0x0007e60000100a00 */
[----:B0-----:R-:W3:Y:S02]  /*36ae0*/  LDL.LU.64 R16, [R1+0x1678] ;  /* 0x0016780001107983 */ /* 0x001ee40000300a00 */
[C---:B---3--:R-:W-:Y:S08]  /*36af0*/  HMMA.16816.F32 R16, R20.reuse, R16, R8 ;  /* 0x000000101410723c */ /* 0x048ff00000001808 */
[----:B--2---:R-:W-:Y:S11]  /*36b00*/  HMMA.16816.F32 R20, R20, R24, R12 ;  /* 0x000000181414723c */ /* 0x004ff6000000180c */
[----:B------:R-:W-:Y:S05]  /*36b10*/  @!UPT UIADD3 URZ, URZ, URZ, URZ ;  /* 0x0000003f3f3ff290 */ /* 0x000fea000fffe03f */
[----:B------:R-:W-:Y:S02]  /*36b20*/  IMAD.MOV.U32 R10, RZ, RZ, R16 ;  /* 0x000000ffff0a7224 */ /* 0x000fe400078e0010 */
[----:B------:R-:W-:Y:S01]  /*36b30*/  IMAD.MOV.U32 R11, RZ, RZ, R17 ;  /* 0x000000ffff0b7224 */ /* 0x000fe200078e0011 */
[----:B------:R0:W-:Y:S04]  /*36b40*/  STL.64 [R1+0x78], R18 ;  /* 0x0000781201007387 */ /* 0x0001e80000100a00 */
[----:B0-----:R-:W2:Y:S01]  /*36b50*/  LDL.LU.64 R18, [R1+0x1670] ;  /* 0x0016700001127983 */ /* 0x001ea20000300a00 */
[----:B------:R-:W2:Y:S02]  /*36b60*/  LDL.LU.64 R16, [R1+0x1668] ;  /* 0x0016680001107983 */ /* 0x000ea40000300a00 */
[----:B------:R-:W-:Y:S02]  /*36b70*/  STL.64 [R1+0x1578], R10 ;  /* 0x0015780a01007387 */ /* 0x000fe40000100a00 */
[----:B------:R0:W-:Y:S01]  /*36b80*/  STL.64 [R1+0x15e8], R26 ;  /* 0x0015e81a01007387 */ /* 0x0001e20000100a00 */
[----:B------:R-:W3:Y:S01]  /*36b90*/  LDL.LU R24, [R1+0x210] ;  /* 0x0002100001187983 */ /* 0x000ee20000300800 */
[----:B------:R-:W3:Y:S03]  /*36ba0*/  LDL.LU R25, [R1+0x214] ;  /* 0x0002140001197983 */ /* 0x000ee60000300800 */
[----:B0-----:R-:W4:Y:S01]  /*36bb0*/  LDL.LU R26, [R1+0x218] ;  /* 0x00021800011a7983 */ /* 0x001f220000300800 */
[----:B------:R-:W4:Y:S03]  /*36bc0*/  LDL.LU R27, [R1+0x21c] ;  /* 0x00021c00011b7983 */ /* 0x000f260000300800 */
[----:B----4-:R0:W-:Y:S01]  /*36bd0*/  STL.64 [R1+0x15f8], R26 ;  /* 0x0015f81a01007387 */ /* 0x0101e20000100a00 */
[----:B---3--:R1:W-:Y:S03]  /*36be0*/  STL.64 [R1+0x15f0], R24 ;  /* 0x0015f01801007387 */ /* 0x0083e60000100a00 */
[----:B0-----:R-:W3:Y:S04]  /*36bf0*/  LDL R26, [R1+0x28] ;  /* 0x00002800011a7983 */ /* 0x001ee80000100800 */
[----:B------:R-:W3:Y:S01]  /*36c00*/  LDL R27, [R1+0x2c] ;  /* 0x00002c00011b7983 */ /* 0x000ee20000100800 */
[----:B------:R-:W-:-:S02]  /*36c10*/  IMAD.MOV.U32 R14, RZ, RZ, R3 ;  /* 0x000000ffff0e7224 */ /* 0x000fc400078e0003 */
[----:B------:R-:W-:Y:S01]  /*36c20*/  IMAD.MOV.U32 R15, RZ, RZ, R28 ;  /* 0x000000ffff0f7224 */ /* 0x000fe200078e001c */
[----:B---3--:R0:W-:Y:S01]  /*36c30*/  STL.64 [R1+0x1610], R26 ;  /* 0x0016101a01007387 */ /* 0x0081e20000100a00 */
[----:B------:R-:W3:Y:S02]  /*36c40*/  LDL.LU R12, [R1+0x200] ;  /* 0x00020000010c7983 */ /* 0x000ee40000300800 */
[----:B------:R-:W3:Y:S02]  /*36c50*/  LDL.LU R13, [R1+0x204] ;  /* 0x00020400010d7983 */ /* 0x000ee40000300800 */
[----:B------:R-:W4:Y:S01]  /*36c60*/  LDL.LU R3, [R1+0x1664] ;  /* 0x0016640001037983 */ /* 0x000f220000300800 */
[----:B------:R-:W2:Y:S01]  /*36c70*/  LDL.LU R28, [R1+0x1660] ;  /* 0x00166000011c7983 */ /* 0x000ea20000300800 */
[----:B-1----:R-:W3:Y:S02]  /*36c80*/  LDL.LU R24, [R1+0x230] ;  /* 0x0002300001187983 */ /* 0x002ee40000300800 */
[----:B------:R-:W3:Y:S01]  /*36c90*/  LDL.LU R25, [R1+0x234] ;  /* 0x0002340001197983 */ /* 0x000ee20000300800 */
[----:B0-----:R-:W3:Y:S01]  /*36ca0*/  LDL.LU R26, [R1+0x238] ;  /* 0x00023800011a7983 */ /* 0x001ee20000300800 */
[----:B------:R-:W3:Y:S02]  /*36cb0*/  LDL.LU R27, [R1+0x23c] ;  /* 0x00023c00011b7983 */ /* 0x000ee40000300800 */
[----:B------:R-:W3:Y:S02]  /*36cc0*/  LDL.LU R8, [R1+0x240] ;  /* 0x0002400001087983 */ /* 0x000ee40000300800 */
[----:B------:R-:W3:Y:S02]  /*36cd0*/  LDL.LU R9, [R1+0x244] ;  /* 0x0002440001097983 */ /* 0x000ee40000300800 */
[----:B----4-:R-:W-:-:S02]  /*36ce0*/  IMAD.MOV.U32 R11, RZ, RZ, R3 ;  /* 0x000000ffff0b7224 */ /* 0x010fc400078e0003 */
[----:B--2---:R-:W-:Y:S02]  /*36cf0*/  IMAD.MOV.U32 R10, RZ, RZ, R28 ;  /* 0x000000ffff0a7224 */ /* 0x004fe400078e001c */
[----:B------:R-:W2:Y:S01]  /*36d00*/  LDL.LU R28, [R1+0x165c] ;  /* 0x00165c00011c7983 */ /* 0x000ea20000300800 */
[----:B------:R-:W4:Y:S02]  /*36d10*/  LDL.LU R3, [R1+0x1658] ;  /* 0x0016580001037983 */ /* 0x000f240000300800 */
[----:B------:R-:W-:Y:S01]  /*36d20*/  STL.64 [R1+0x1630], R10 ;  /* 0x0016300a01007387 */ /* 0x000fe20000100a00 */
[----:B---3--:R0:W-:Y:S04]  /*36d30*/  STL.64 [R1+0x1628], R8 ;  /* 0x0016280801007387 */ /* 0x0081e80000100a00 */
[----:B0-----:R-:W3:Y:S01]  /*36d40*/  LDL.LU R8, [R1+0x250] ;  /* 0x0002500001087983 */ /* 0x001ee20000300800 */
[----:B------:R-:W3:Y:S02]  /*36d50*/  LDL.LU R9, [R1+0x254] ;  /* 0x0002540001097983 */ /* 0x000ee40000300800 */
[----:B------:R-:W2:Y:S02]  /*36d60*/  LDL.LU R10, [R1+0x258] ;  /* 0x00025800010a7983 */ /* 0x000ea40000300800 */
[----:B------:R-:W2:Y:S02]  /*36d70*/  LDL.LU R11, [R1+0x25c] ;  /* 0x00025c00010b7983 */ /* 0x000ea40000300800 */
[----:B--2---:R4:W-:Y:S01]  /*36d80*/  STL.64 [R1+0x1648], R10 ;  /* 0x0016480a01007387 */ /* 0x0049e20000100a00 */
[----:B---3--:R0:W-:Y:S02]  /*36d90*/  STL.64 [R1+0x1640], R8 ;  /* 0x0016400801007387 */ /* 0x0081e40000100a00 */
[----:B----4-:R-:W-:Y:S01]  /*36da0*/  IMAD.MOV.U32 R10, RZ, RZ, R3 ;  /* 0x000000ffff0a7224 */ /* 0x010fe200078e0003 */
[----:B0-----:R-:W2:Y:S01]  /*36db0*/  LDL.LU R8, [R1+0x260] ;  /* 0x0002600001087983 */ /* 0x001ea20000300800 */
[----:B------:R-:W2:Y:S02]  /*36dc0*/  LDL.LU R9, [R1+0x264] ;  /* 0x0002640001097983 */ /* 0x000ea40000300800 */
[----:B------:R-:W3:Y:S02]  /*36dd0*/  LDL.LU R3, [R1+0x1654] ;  /* 0x0016540001037983 */ /* 0x000ee40000300800 */
[----:B------:R-:W-:-:S02]  /*36de0*/  IMAD.MOV.U32 R11, RZ, RZ, R28 ;  /* 0x000000ffff0b7224 */ /* 0x000fc400078e001c */
[----:B------:R-:W4:Y:S01]  /*36df0*/  LDL.LU R28, [R1+0x1650] ;  /* 0x00165000011c7983 */ /* 0x000f220000300800 */
[----:B------:R0:W-:Y:S02]  /*36e00*/  STL.64 [R1+0x1620], R26 ;  /* 0x0016201a01007387 */ /* 0x0001e40000100a00 */
[----:B------:R-:W-:Y:S01]  /*36e10*/  STL.64 [R1+0x1618], R24 ;  /* 0x0016181801007387 */ /* 0x000fe20000100a00 */
[----:B0-----:R-:W3:Y:S01]  /*36e20*/  LDL.64 R26, [R1+0x48] ;  /* 0x00004800011a7983 */ /* 0x001ee20000100a00 */
[----:B--2---:R-:W-:Y:S03]  /*36e30*/  HMMA.16816.F32 R4, R16, R6, R8 ;  /* 0x000000061004723c */ /* 0x004fe60000001808 */
[----:B---3--:R0:W-:Y:S04]  /*36e40*/  STL.64 [R1+0x1638], R26 ;  /* 0x0016381a01007387 */ /* 0x0081e80000100a00 */
[----:B0-----:R-:W2:Y:S01]  /*36e50*/  LDL.64 R26, [R1+0x58] ;  /* 0x00005800011a7983 */ /* 0x001ea20000100a00 */
[----:B------:R-:W-:Y:S02]  /*36e60*/  STL.64 [R1+0x1608], R14 ;  /* 0x0016080e01007387 */ /* 0x000fe40000100a00 */
[----:B------:R0:W-:Y:S02]  /*36e70*/  STL.64 [R1+0x1600], R12 ;  /* 0x0016000c01007387 */ /* 0x0001e40000100a00 */
[----:B0-----:R-:W3:Y:S01]  /*36e80*/  LDL.LU R12, [R1+0x220] ;  /* 0x00022000010c7983 */ /* 0x001ee20000300800 */
[----:B------:R-:W3:Y:S02]  /*36e90*/  LDL.LU R13, [R1+0x224] ;  /* 0x00022400010d7983 */ /* 0x000ee40000300800 */
[----:B------:R-:W3:Y:S02]  /*36ea0*/  LDL.LU R14, [R1+0x228] ;  /* 0x00022800010e7983 */ /* 0x000ee40000300800 */
[----:B------:R-:W3:Y:S01]  /*36eb0*/  LDL.LU R15, [R1+0x22c] ;  /* 0x00022c00010f7983 */ /* 0x000ee20000300800 */
[----:B------:R0:W-:Y:S01]  /*36ec0*/  STL.64 [R1+0x1448], R22 ;  /* 0x0014481601007387 */ /* 0x0001e20000100a00 */
[----:B------:R-:W-:Y:S02]  /*36ed0*/  STL.64 [R1+0x1440], R20 ;  /* 0x0014401401007387 */ /* 0x000fe40000100a00 */
[----:B------:R-:W2:Y:S02]  /*36ee0*/  LDL.LU.64 R10, [R1+0x1648] ;  /* 0x00164800010a7983 */ /* 0x000ea40000300a00 */
[----:B------:R-:W2:Y:S01]  /*36ef0*/  LDL.LU.64 R8, [R1+0x1640] ;  /* 0x0016400001087983 */ /* 0x000ea20000300a00 */
[----:B------:R1:W-:Y:S01]  /*36f00*/  STL.64 [R1+0x330], R4 ;  /* 0x0003300401007387 */ /* 0x0003e20000100a00 */
[----:B------:R1:W-:Y:S02]  /*36f10*/  STL.64 [R1+0x338], R6 ;  /* 0x0003380601007387 */ /* 0x0003e40000100a00 */
[----:B0-----:R-:W-:-:S02]  /*36f20*/  IMAD.MOV.U32 R23, RZ, RZ, R3 ;  /* 0x000000ffff177224 */ /* 0x001fc400078e0003 */
[----:B----4-:R-:W-:Y:S02]  /*36f30*/  IMAD.MOV.U32 R22, RZ, RZ, R28 ;  /* 0x000000ffff167224 */ /* 0x010fe400078e001c */
[----:B------:R-:W-:Y:S02]  /*36f40*/  IMAD.MOV.U32 R3, RZ, RZ, R4 ;  /* 0x000000ffff037224 */ /* 0x000fe400078e0004 */
[----:B------:R-:W-:Y:S01]  /*36f50*/  IMAD.MOV.U32 R28, RZ, RZ, R5 ;  /* 0x000000ffff1c7224 */ /* 0x000fe200078e0005 */
[----:B-1----:R-:W4:Y:S01]  /*36f60*/  LDL.LU R4, [R1+0x160] ;  /* 0x0001600001047983 */ /* 0x002f220000300800 */
[----:B------:R-:W4:Y:S02]  /*36f70*/  LDL.LU R5, [R1+0x164] ;  /* 0x0001640001057983 */ /* 0x000f240000300800 */
[----:B------:R-:W3:Y:S02]  /*36f80*/  LDL.LU R6, [R1+0x168] ;  /* 0x0001680001067983 */ /* 0x000ee40000300800 */
[----:B------:R-:W-:Y:S01]  /*36f90*/  IMAD.MOV.U32 R7, RZ, RZ, R29 ;  /* 0x000000ffff077224 */ /* 0x000fe200078e001d */
[----:B--2---:R-:W-:Y:S04]  /*36fa0*/  HMMA.16816.F32 R8, R16, R26, R8 ;  /* 0x0000001a1008723c */ /* 0x004fe80000001808 */
[----:B---3--:R0:W-:Y:S01]  /*36fb0*/  STL.64 [R1+0x1548], R6 ;  /* 0x0015480601007387 */ /* 0x0081e20000100a00 */
[----:B----4-:R1:W-:Y:S03]  /*36fc0*/  STL.64 [R1+0x1540], R4 ;  /* 0x0015400401007387 */ /* 0x0103e60000100a00 */
[----:B0-----:R-:W2:Y:S01]  /*36fd0*/  LDL.LU.64 R6, [R1+0x8] ;  /* 0x0000080001067983 */ /* 0x001ea20000300a00 */
[----:B------:R0:W-:Y:S02]  /*36fe0*/  STL [R1+0x12f0], R3 ;  /* 0x0012f00301007387 */ /* 0x0001e40000100800 */
[----:B------:R-:W-:Y:S02]  /*36ff0*/  STL [R1+0x12ec], R28 ;  /* 0x0012ec1c01007387 */ /* 0x000fe40000100800 */
[----:B-1----:R-:W-:-:S11]  /*37000*/  IMAD.MOV.U32 R4, RZ, RZ, R26 ;  /* 0x000000ffff047224 */ /* 0x002fd600078e001a */
[----:B------:R-:W-:Y:S02]  /*37010*/  IMAD.MOV.U32 R29, RZ, RZ, R8 ;  /* 0x000000ffff1d7224 */ /* 0x000fe400078e0008 */
[----:B0-----:R-:W-:Y:S02]  /*37020*/  IMAD.MOV.U32 R3, RZ, RZ, R27 ;  /* 0x000000ffff037224 */ /* 0x001fe400078e001b */
[----:B------:R-:W3:Y:S01]  /*37030*/  LDL.LU.64 R26, [R1+0x1638] ;  /* 0x00163800011a7983 */ /* 0x000ee20000300a00 */
[----:B------:R-:W-:Y:S02]  /*37040*/  STL.64 [R1+0x320], R8 ;  /* 0x0003200801007387 */ /* 0x000fe40000100a00 */
[----:B------:R0:W-:Y:S02]  /*37050*/  STL.64 [R1+0x328], R10 ;  /* 0x0003280a01007387 */ /* 0x0001e40000100a00 */
[----:B0-----:R-:W3:Y:S01]  /*37060*/  LDL.LU.64 R10, [R1+0x1630] ;  /* 0x00163000010a7983 */ /* 0x001ee20000300a00 */
[----:B------:R-:W3:Y:S02]  /*37070*/  LDL.LU.64 R8, [R1+0x1628] ;  /* 0x0016280001087983 */ /* 0x000ee40000300a00 */
[----:B------:R-:W-:Y:S01]  /*37080*/  STL [R1+0x12f4], R29 ;  /* 0x0012f41d01007387 */ /* 0x000fe20000100800 */
[C---:B---3--:R-:W-:Y:S01]  /*37090*/  HMMA.16816.F32 R8, R16.reuse, R26, R8 ;  /* 0x0000001a1008723c */ /* 0x048fe20000001808 */
[----:B------:R-:W-:Y:S11]  /*370a0*/  IMAD.MOV.U32 R5, RZ, RZ, R27 ;  /* 0x000000ffff057224 */ /* 0x000ff600078e001b */
[----:B------:R-:W-:Y:S11]  /*370b0*/  @!UPT UIADD3 URZ, URZ, URZ, URZ ;  /* 0x0000003f3f3ff290 */ /* 0x000ff6000fffe03f */
[----:B------:R0:W-:Y:S01]  /*370c0*/  STL.64 [R1+0x360], R8 ;  /* 0x0003600801007387 */ /* 0x0001e20000100a00 */
[----:B------:R-:W-:Y:S02]  /*370d0*/  STL.64 [R1+0x368], R10 ;  /* 0x0003680a01007387 */ /* 0x000fe40000100a00 */
[----:B0-----:R-:W-:Y:S02]  /*370e0*/  IMAD.MOV.U32 R8, RZ, RZ, R26 ;  /* 0x000000ffff087224 */ /* 0x001fe400078e001a */
[----:B------:R-:W3:Y:S01]  /*370f0*/  LDL.LU.64 R26, [R1+0x1620] ;  /* 0x00162000011a7983 */ /* 0x000ee20000300a00 */
[----:B------:R-:W3:Y:S02]  /*37100*/  LDL.LU.64 R24, [R1+0x1618] ;  /* 0x0016180001187983 */ /* 0x000ee40000300a00 */
[C---:B---3--:R-:W-:Y:S11]  /*37110*/  HMMA.16816.F32 R24, R16.reuse, R22, R24 ;  /* 0x000000161018723c */ /* 0x048ff60000001818 */
[----:B------:R-:W-:Y:S11]  /*37120*/  @!UPT UIADD3 URZ, URZ, URZ, URZ ;  /* 0x0000003f3f3ff290 */ /* 0x000ff6000fffe03f */
[----:B------:R-:W-:Y:S01]  /*37130*/  @!UPT UIADD3 URZ, URZ, URZ, URZ ;  /* 0x0000003f3f3ff290 */ /* 0x000fe2000fffe03f */
[----:B------:R-:W-:Y:S01]  /*37140*/  STL.64 [R1+0x350], R24 ;  /* 0x0003501801007387 */ /* 0x000fe20000100a00 */
[----:B------:R0:W-:Y:S03]  /*37150*/  STL.64 [R1+0x358], R26 ;  /* 0x0003581a01007387 */ /* 0x0001e60000100a00 */
[----:B0-----:R-:W3:Y:S01]  /*37160*/  LDL.LU.64 R26, [R1+0x1610] ;  /* 0x00161000011a7983 */ /* 0x001ee20000300a00 */
[----:B------:R0:W-:Y:S03]  /*37170*/  STL.64 [R1+0x1590], R22 ;  /* 0x0015901601007387 */ /* 0x0001e60000100a00 */
[----:B0-----:R-:W4:Y:S01]  /*37180*/  LDL.64 R22, [R1+0x18] ;  /* 0x0000180001167983 */ /* 0x001f220000100a00 */
[C---:B---3--:R-:W-:Y:S03]  /*37190*/  HMMA.16816.F32 R24, R16.reuse, R26, R12 ;  /* 0x0000001a1018723c */ /* 0x048fe6000000180c */
[----:B------:R-:W2:Y:S01]  /*371a0*/  LDL.LU.64 R14, [R1+0x1608] ;  /* 0x00160800010e7983 */ /* 0x000ea20000300a00 */
[----:B------:R-:W2:Y:S11]  /*371b0*/  LDL.LU.64 R12, [R1+0x1600] ;  /* 0x00160000010c7983 */ /* 0x000eb60000300a00 */
[----:B------:R-:W-:Y:S08]  /*371c0*/  @!UPT UIADD3 URZ, URZ, URZ, URZ ;  /* 0x0000003f3f3ff290 */ /* 0x000ff0000fffe03f */
[----:B------:R-:W-:Y:S01]  /*371d0*/  STL.64 [R1+0x270], R24 ;  /* 0x0002701801007387 */ /* 0x000fe20000100a00 */
[----:B------:R0:W-:Y:S03]  /*371e0*/  STL.64 [R1+0x278], R26 ;  /* 0x0002781a01007387 */ /* 0x0001e60000100a00 */
[----:B0-----:R-:W3:Y:S01]  /*371f0*/  LDL.LU.64 R26, [R1+0x15f8] ;  /* 0x0015f800011a7983 */ /* 0x001ee20000300a00 */
[----:B------:R-:W3:Y:S02]  /*37200*/  LDL.LU.64 R24, [R1+0x15f0] ;  /* 0x0015f00001187983 */ /* 0x000ee40000300a00 */
[----:B----4-:R-:W-:Y:S02]  /*37210*/  IMAD.MOV.U32 R2, RZ, RZ, R22 ;  /* 0x000000ffff027224 */ /* 0x010fe400078e0016 */
[----:B------:R-:W-:Y:S01]  /*37220*/  IMAD.MOV.U32 R0, RZ, RZ, R23 ;  /* 0x000000ffff007224 */ /* 0x000fe200078e0017 */
[C---:B--2---:R-:W-:Y:S08]  /*37230*/  HMMA.16816.F32 R12, R16.reuse, R6, R12 ;  /* 0x00000006100c723c */ /* 0x044ff0000000180c */
[----:B---3--:R-:W-:Y:S07]  /*37240*/  HMMA.16816.F32 R24, R16, R22, R24 ;  /* 0x000000161018723c */ /* 0x008fee0000001818 */
[----:B------:R-:W-:-:S02]  /*37250*/  IMAD.MOV.U32 R22, RZ, RZ, R8 ;  /* 0x000000ffff167224 */ /* 0x000fc400078e0008 */
[----:B------:R-:W-:Y:S11]  /*37260*/  IMAD.MOV.U32 R23, RZ, RZ, R5 ;  /* 0x000000ffff177224 */ /* 0x000ff600078e0005 */
[----:B------:R-:W-:Y:S03]  /*37270*/  @!UPT UIADD3 URZ, URZ, URZ, URZ ;  /* 0x0000003f3f3ff290 */ /* 0x000fe6000fffe03f */
[----:B------:R-:W-:Y:S01]  /*37280*/  STL.64 [R1+0x250], R24 ;  /* 0x0002501801007387 */ /* 0x000fe20000100a00 */
[----:B------:R0:W-:Y:S03]  /*37290*/  STL.64 [R1+0x258], R26 ;  /* 0x0002581a01007387 */ /* 0x0001e60000100a00 */
[----:B0-----:R-:W2:Y:S01]  /*372a0*/  LDL.LU.64 R26, [R1+0x15e8] ;  /* 0x0015e800011a7983 */ /* 0x001ea20000300a00 */
[----:B------:R-:W-:Y:S02]  /*372b0*/  STL.64 [R1+0x2d0], R12 ;  /* 0x0002d00c01007387 */ /* 0x000fe40000100a00 */
[----:B------:R-:W-:Y:S02]  /*372c0*/  STL.64 [R1+0x2d8], R14 ;  /* 0x0002d80e01007387 */ /* 0x000fe40000100a00 */
[----:B------:R0:W-:Y:S01]  /*372d0*/  STL.64 [R1+0x15a8], R22 ;  /* 0x0015a81601007387 */ /* 0x0001e20000100a00 */
[----:B------:R-:W3:Y:S01]  /*372e0*/  LDL.LU R8, [R1+0x1a0] ;  /* 0x0001a00001087983 */ /* 0x000ee20000300800 */
[----:B------:R-:W3:Y:S02]  /*372f0*/  LDL.LU R9, [R1+0x1a4] ;  /* 0x0001a40001097983 */ /* 0x000ee40000300800 */
[----:B------:R-:W4:Y:S02]  /*37300*/  LDL.LU R10, [R1+0x1a8] ;  /* 0x0001a800010a7983 */ /* 0x000f240000300800 */
[----:B0-----:R-:W-:-:S02]  /*37310*/  IMAD.MOV.U32 R22, RZ, RZ, R4 ;  /* 0x000000ffff167224 */ /* 0x001fc400078e0004 */
[----:B------:R-:W-:Y:S02]  /*37320*/  IMAD.MOV.U32 R23, RZ, RZ, R3 ;  /* 0x000000ffff177224 */ /* 0x000fe400078e0003 */
[----:B--2---:R-:W-:Y:S02]  /*37330*/  IMAD.MOV.U32 R11, RZ, RZ, R26 ;  /* 0x000000ffff0b7224 */ /* 0x004fe400078e001a */
[----:B------:R-:W2:Y:S01]  /*37340*/  LDL.LU R26, [R1+0x15e4] ;  /* 0x0015e400011a7983 */ /* 0x000ea20000300800 */
[----:B------:R-:W2:Y:S02]  /*37350*/  LDL.LU R12, [R1+0x1f0] ;  /* 0x0001f000010c7983 */ /* 0x000ea40000300800 */
[----:B------:R-:W2:Y:S02]  /*37360*/  LDL.LU R13, [R1+0x1f4] ;  /* 0x0001f400010d7983 */ /* 0x000ea40000300800 */
[----:B------:R-:W2:Y:S01]  /*37370*/  LDL.LU R14, [R1+0x1f8] ;  /* 0x0001f800010e7983 */ /* 0x000ea20000300800 */
[----:B------:R-:W2:Y:S01]  /*37380*/  LDL.LU R15, [R1+0x1fc] ;  /* 0x0001fc00010f7983 */ /* 0x000ea20000300800 */
[----:B------:R-:W-:Y:S02]  /*37390*/  STL.64 [R1+0x15c0], R22 ;  /* 0x0015c01601007387 */ /* 0x000fe40000100a00 */
[----:B----4-:R-:W-:Y:S02]  /*373a0*/  STL.64 [R1+0x1588], R10 ;  /* 0x0015880a01007387 */ /* 0x010fe40000100a00 */
[----:B---3--:R0:W-:Y:S02]  /*373b0*/  STL.64 [R1+0x1580], R8 ;  /* 0x0015800801007387 */ /* 0x0081e40000100a00 */
[----:B0-----:R-:W3:Y:S01]  /*373c0*/  LDL.LU R8, [R1+0x1b0] ;  /* 0x0001b00001087983 */ /* 0x001ee20000300800 */
[----:B------:R-:W3:Y:S02]  /*373d0*/  LDL.LU R9, [R1+0x1b4] ;  /* 0x0001b40001097983 */ /* 0x000ee40000300800 */
[----:B------:R-:W4:Y:S02]  /*373e0*/  LDL.LU R10, [R1+0x1b8] ;  /* 0x0001b800010a7983 */ /* 0x000f240000300800 */
[----:B------:R-:W-:-:S02]  /*373f0*/  IMAD.MOV.U32 R11, RZ, RZ, R27 ;  /* 0x000000ffff0b7224 */ /* 0x000fc400078e001b */
[----:B------:R-:W2:Y:S01]  /*37400*/  LDL.LU R27, [R1+0x15e0] ;  /* 0x0015e000011b7983 */ /* 0x000ea20000300800 */
[----:B------:R-:W2:Y:S02]  /*37410*/  LDL.LU R20, [R1+0x1e0] ;  /* 0x0001e00001147983 */ /* 0x000ea40000300800 */
[----:B------:R-:W2:Y:S02]  /*37420*/  LDL.LU R21, [R1+0x1e4] ;  /* 0x0001e40001157983 */ /* 0x000ea40000300800 */
[----:B------:R-:W2:Y:S01]  /*37430*/  LDL.LU R22, [R1+0x1e8] ;  /* 0x0001e80001167983 */ /* 0x000ea20000300800 */
[----:B------:R-:W2:Y:S04]  /*37440*/  LDL.LU R23, [R1+0x1ec] ;  /* 0x0001ec0001177983 */ /* 0x000ea80000300800 */
[----:B----4-:R-:W-:Y:S01]  /*37450*/  STL.64 [R1+0x15a0], R10 ;  /* 0x0015a00a01007387 */ /* 0x010fe20000100a00 */
[----:B---3--:R0:W-:Y:S03]  /*37460*/  STL.64 [R1+0x1598], R8 ;  /* 0x0015980801007387 */ /* 0x0081e60000100a00 */
[----:B0-----:R-:W3:Y:S01]  /*37470*/  LDL.LU R8, [R1+0x1c0] ;  /* 0x0001c00001087983 */ /* 0x001ee20000300800 */
[----:B------:R-:W3:Y:S02]  /*37480*/  LDL.LU R9, [R1+0x1c4] ;  /* 0x0001c40001097983 */ /* 0x000ee40000300800 */
[----:B------:R-:W4:Y:S02]  /*37490*/  LDL.LU R10, [R1+0x1c8] ;  /* 0x0001c800010a7983 */ /* 0x000f240000300800 */
[----:B--2---:R-:W-:-:S02]  /*374a0*/  IMAD.MOV.U32 R11, RZ, RZ, R26 ;  /* 0x000000ffff0b7224 */ /* 0x004fc400078e001a */
[----:B------:R-:W2:Y:S04]  /*374b0*/  LDL.LU R26, [R1+0x15dc] ;  /* 0x0015dc00011a7983 */ /* 0x000ea80000300800 */
[----:B----4-:R-:W-:Y:S01]  /*374c0*/  STL.64 [R1+0x15b8], R10 ;  /* 0x0015b80a01007387 */ /* 0x010fe20000100a00 */
[----:B---3--:R0:W-:Y:S02]  /*374d0*/  STL.64 [R1+0x15b0], R8 ;  /* 0x0015b00801007387 */ /* 0x0081e40000100a00 */
[----:B0-----:R-:W-:Y:S02]  /*374e0*/  IMAD.MOV.U32 R8, RZ, RZ, R27 ;  /* 0x000000ffff087224 */ /* 0x001fe400078e001b */
[----:B------:R-:W2:Y:S01]  /*374f0*/  LDL.LU R27, [R1+0x15d8] ;  /* 0x0015d800011b7983 */ /* 0x000ea20000300800 */
[----:B------:R-:W3:Y:S02]  /*37500*/  LDL.LU R9, [R1+0x1d4] ;  /* 0x0001d40001097983 */ /* 0x000ee40000300800 */
[----:B------:R-:W3:Y:S02]  /*37510*/  LDL.LU R10, [R1+0x1d8] ;  /* 0x0001d800010a7983 */ /* 0x000ee40000300800 */
[----:B------:R-:W3:Y:S01]  /*37520*/  LDL.LU R11, [R1+0x1dc] ;  /* 0x0001dc00010b7983 */ /* 0x000ee20000300800 */
[----:B------:R0:W-:Y:S02]  /*37530*/  STL.64 [R1+0x1558], R6 ;  /* 0x0015580601007387 */ /* 0x0001e40000100a00 */
[----:B0-----:R-:W-:-:S02]  /*37540*/  IMAD.MOV.U32 R6, RZ, RZ, R2 ;  /* 0x000000ffff067224 */ /* 0x001fc400078e0002 */
[----:B------:R-:W-:-:S05]  /*37550*/  IMAD.MOV.U32 R7, RZ, RZ, R0 ;  /* 0x000000ffff077224 */ /* 0x000fca00078e0000 */
[----:B------:R0:W-:Y:S04]  /*37560*/  STL.64 [R1+0x1570], R6 ;  /* 0x0015700601007387 */ /* 0x0001e80000100a00 */
[----:B0-----:R-:W4:Y:S01]  /*37570*/  LDL.LU.64 R6, [R1+0x28] ;  /* 0x0000280001067983 */ /* 0x001f220000300a00 */
[----:B--2---:R-:W-:Y:S03]  /*37580*/  HMMA.16816.F32 R16, R16, R26, R12 ;  /* 0x0000001a1010723c */ /* 0x004fe6000000180c */
[----:B------:R-:W2:Y:S01]  /*37590*/  LDL.LU.64 R14, [R1+0x15d0] ;  /* 0x0015d000010e7983 */ /* 0x000ea20000300a00 */
[----:B------:R-:W2:Y:S02]  /*375a0*/  LDL.LU.64 R12, [R1+0x15c8] ;  /* 0x0015c800010c7983 */ /* 0x000ea40000300a00 */
[----:B------:R0:W-:Y:S02]  /*375b0*/  STL.64 [R1+0x1550], R26 ;  /* 0x0015501a01007387 */ /* 0x0001e40000100a00 */
[----:B------:R-:W2:Y:S11]  /*375c0*/  LDL.LU R24, [R1+0x170] ;  /* 0x0001700001187983 */ /* 0x000eb60000300800 */
[----:B------:R-:W-:Y:S04]  /*375d0*/  @!UPT UIADD3 URZ, URZ, URZ, URZ ;  /* 0x0000003f3f3ff290 */ /* 0x000fe8000fffe03f */
[----:B------:R-:W-:Y:S01]  /*375e0*/  STL.64 [R1+0x200], R16 ;  /* 0x0002001001007387 */ /* 0x000fe20000100a00 */
[----:B------:R-:W-:Y:S02]  /*375f0*/  STL.64 [R1+0x208], R18 ;  /* 0x0002081201007387 */ /* 0x000fe40000100a00 */
[----:B------:R-:W2:Y:S02]  /*37600*/  LDL.LU R25, [R1+0x174] ;  /* 0x0001740001197983 */ /* 0x000ea40000300800 */
[----:B0-----:R-:W2:Y:S01]  /*37610*/  LDL.LU R26, [R1+0x178] ;  /* 0x00017800011a7983 */ /* 0x001ea20000300800 */
[----:B------:R-:W2:Y:S04]  /*37620*/  LDL.LU R27, [R1+0x17c] ;  /* 0x00017c00011b7983 */ /* 0x000ea80000300800 */
[----:B--2---:R-:W-:Y:S01]  /*37630*/  STL.64 [R1+0x1568], R26 ;  /* 0x0015681a01007387 */ /* 0x004fe20000100a00 */
[----:B------:R0:W-:Y:S03]  /*37640*/  STL.64 [R1+0x1560], R24 ;  /* 0x0015601801007387 */ /* 0x0001e60000100a00 */
[----:B0-----:R-:W2:Y:S01]  /*37650*/  LDL.LU R24, [R1+0x190] ;  /* 0x0001900001187983 */ /* 0x001ea20000300800 */
[----:B------:R-:W2:Y:S02]  /*37660*/  LDL.LU R25, [R1+0x194] ;  /* 0x0001940001197983 */ /* 0x000ea40000300800 */
[----:B------:R-:W2:Y:S02]  /*37670*/  LDL.LU R26, [R1+0x198] ;  /* 0x00019800011a7983 */ /* 0x000ea40000300800 */
[----:B------:R-:W2:Y:S01]  /*37680*/  LDL.LU R27, [R1+0x19c] ;  /* 0x00019c00011b7983 */ /* 0x000ea20000300800 */
[----:B------:R-:W2:Y:S02]  /*37690*/  LDL.LU.64 R18, [R1+0x68] ;  /* 0x0000680001127983 */ /* 0x000ea40000300a00 */
[C---:B--2---:R-:W-:Y:S11]  /*376a0*/  HMMA.16816.F32 R20, R12.reuse, R18, R20 ;  /* 0x000000120c14723c */ /* 0x044ff60000001814 */
[----:B------:R-:W-:Y:S11]  /*376b0*/  @!UPT UIADD3 URZ, URZ, URZ, URZ ;  /* 0x0000003f3f3ff290 */ /* 0x000ff6000fffe03f */
[----:B------:R-:W-:Y:S01]  /*376c0*/  @!UPT UIADD3 URZ, URZ, URZ, URZ ;  /* 0x0000003f3f3ff290 */ /* 0x000fe2000fffe03f */
[----:B------:R-:W-:Y:S01]  /*376d0*/  STL.64 [R1+0x3b0], R20 ;  /* 0x0003b01401007387 */ /* 0x000fe20000100a00 */
[----:B------:R0:W-:Y:S03]  /*376e0*/  STL.64 [R1+0x3b8], R22 ;  /* 0x0003b81601007387 */ /* 0x0001e60000100a00 */
[----:B0-----:R-:W3:Y:S02]  /*376f0*/  LDL.LU.64 R22, [R1+0x15c0] ;  /* 0x0015c00001167983 */ /* 0x001ee40000300a00 */
[C---:B---3--:R-:W-:Y:S02]  /*37700*/  HMMA.16816.F32 R20, R12.reuse, R22, R8 ;  /* 0x000000160c14723c */ /* 0x048fe40000001808 */
        /* <DEDUP_REMOVED lines=14> */
[----:B------:R-:W4:Y:S01]  /*377f0*/  LDL.LU.64 R10, [R1+0x1588] ;  /* 0x00158800010a7983 */ /* 0x000f220000300a00 */
[----:B------:R-:W4:Y:S11]  /*37800*/  LDL.LU.64 R8, [R1+0x1580] ;  /* 0x0015800001087983 */ /* 0x000f360000300a00 */
[----:B------:R-:W-:Y:S09]  /*37810*/  @!UPT UIADD3 URZ, URZ, URZ, URZ ;  /* 0x0000003f3f3ff290 */ /* 0x000ff2000fffe03f */
[----:B------:R0:W-:Y:S01]  /*37820*/  STL.64 [R1+0x370], R20 ;  /* 0x0003701401007387 */ /* 0x0001e20000100a00 */
[----:B------:R1:W-:Y:S03]  /*37830*/  STL.64 [R1+0x378], R22 ;  /* 0x0003781601007387 */ /* 0x0003e60000100a00 */
[----:B0-----:R-:W2:Y:S01]  /*37840*/  LDL.LU R20, [R1+0x130] ;  /* 0x0001300001147983 */ /* 0x001ea20000300800 */
[----:B------:R-:W2:Y:S02]  /*37850*/  LDL.LU R21, [R1+0x134] ;  /* 0x0001340001157983 */ /* 0x000ea40000300800 */
[----:B-1----:R-:W3:Y:S02]  /*37860*/  LDL.LU R22, [R1+0x138] ;  /* 0x0001380001167983 */ /* 0x002ee40000300800 */
        /* <DEDUP_REMOVED lines=15> */
[C---:B----4-:R-:W-:Y:S01]  /*37960*/  HMMA.16816.F32 R4, R12.reuse, R6, R24 ;  /* 0x000000060c04723c */ /* 0x050fe20000001818 */
[----:B------:R-:W4:Y:S01]  /*37970*/  LDL.LU.64 R26, [R1+0x1568] ;  /* 0x00156800011a7983 */ /* 0x000f220000300a00 */
[----:B------:R-:W4:Y:S11]  /*37980*/  LDL.LU.64 R24, [R1+0x1560] ;  /* 0x0015600001187983 */ /* 0x000f360000300a00 */
[----:B------:R-:W-:Y:S10]  /*37990*/  @!UPT UIADD3 URZ, URZ, URZ, URZ ;  /* 0x0000003f3f3ff290 */ /* 0x000ff4000fffe03f */
[----:B------:R-:W-:Y:S01]  /*379a0*/  STL.64 [R1+0x1e0], R4 ;  /* 0x0001e00401007387 */ /* 0x000fe20000100a00 */
[----:B------:R0:W-:Y:S03]  /*379b0*/  STL.64 [R1+0x1e8], R6 ;  /* 0x0001e80601007387 */ /* 0x0001e60000100a00 */
[----:B0-----:R-:W4:Y:S02]  /*379c0*/  LDL.LU.64 R6, [R1+0x1558] ;  /* 0x0015580001067983 */ /* 0x001f240000300a00 */
        /* <DEDUP_REMOVED lines=8> */
[----:B------:R-:W4:Y:S02]  /*37a50*/  LDL.LU.64 R6, [R1+0x1548] ;  /* 0x0015480001067983 */ /* 0x000f240000300a00 */
[----:B------:R-:W4:Y:S02]  /*37a60*/  LDL.LU.64 R4, [R1+0x1540] ;  /* 0x0015400001047983 */ /* 0x000f240000300a00 */
[----:B----4-:R-:W-:Y:S01]  /*37a70*/  HMMA.16816.F32 R12, R12, R26, R4 ;  /* 0x0000001a0c0c723c */ /* 0x010fe20000001804 */
[----:B------:R-:W4:Y:S01]  /*37a80*/  LDL.LU.64 R6, [R1+0x1538] ;  /* 0x0015380001067983 */ /* 0x000f220000300a00 */
[----:B------:R-:W4:Y:S11]  /*37a90*/  LDL.LU.64 R4, [R1+0x1530] ;  /* 0x0015300001047983 */ /* 0x000f360000300a00 */
[----:B------:R-:W-:Y:S10]  /*37aa0*/  @!UPT UIADD3 URZ, URZ, URZ, URZ ;  /* 0x0000003f3f3ff290 */ /* 0x000ff4000fffe03f */
[----:B------:R0:W-:Y:S01]  /*37ab0*/  STL.64 [R1+0x1c0], R12 ;  /* 0x0001c00c01007387 */ /* 0x0001e20000100a00 */
[----:B------:R1:W-:Y:S03]  /*37ac0*/  STL.64 [R1+0x1c8], R14 ;  /* 0x0001c80e01007387 */ /* 0x0003e60000100a00 */
[----:B0-----:R-:W4:Y:S01]  /*37ad0*/  LDL.LU R12, [R1+0x150] ;  /* 0x00015000010c7983 */ /* 0x001f220000300800 */
[----:B------:R-:W4:Y:S02]  /*37ae0*/  LDL.LU R13, [R1+0x154] ;  /* 0x00015400010d7983 */ /* 0x000f240000300800 */
[----:B-1----:R-:W4:Y:S02]  /*37af0*/  LDL.LU R14, [R1+0x158] ;  /* 0x00015800010e7983 */ /* 0x002f240000300800 */
[----:B------:R-:W4:Y:S01]  /*37b00*/  LDL.LU R15, [R1+0x15c] ;  /* 0x00015c00010f7983 */ /* 0x000f220000300800 */
[----:B------:R-:W-:Y:S01]  /*37b10*/  STL.64 [R1+0x14d0], R26 ;  /* 0x0014d01a01007387 */ /* 0x000fe20000100a00 */
[----:B------:R0:W-:Y:S03]  /*37b20*/  STL.64 [R1+0x1518], R24 ;  /* 0x0015181801007387 */ /* 0x0001e60000100a00 */
[----:B0-----:R-:W2:Y:S01]  /*37b30*/  LDL.LU R24, [R1+0x120] ;  /* 0x0001200001187983 */ /* 0x001ea20000300800 */
[----:B------:R-:W2:Y:S02]  /*37b40*/  LDL.LU R25, [R1+0x124] ;  /* 0x0001240001197983 */ /* 0x000ea40000300800 */
[----:B------:R-:W2:Y:S02]  /*37b50*/  LDL.LU R26, [R1+0x128] ;  /* 0x00012800011a7983 */ /* 0x000ea40000300800 */
[----:B------:R-:W2:Y:S01]  /*37b60*/  LDL.LU R27, [R1+0x12c] ;  /* 0x00012c00011b7983 */ /* 0x000ea20000300800 */
[----:B----4-:R-:W-:Y:S11]  /*37b70*/  HMMA.16816.F32 R12, R4, R18, R12 ;  /* 0x00000012040c723c */ /* 0x010ff6000000180c */
[----:B------:R-:W-:Y:S11]  /*37b80*/  @!UPT UIADD3 URZ, URZ, URZ, URZ ;  /* 0x0000003f3f3ff290 */ /* 0x000ff6000fffe03f */
[----:B------:R-:W-:Y:S01]  /*37b90*/  @!UPT UIADD3 URZ, URZ, URZ, URZ ;  /* 0x0000003f3f3ff290 */ /* 0x000fe2000fffe03f */
[----:B------:R-:W-:Y:S01]  /*37ba0*/  STL.64 [R1+0x340], R12 ;  /* 0x0003400c01007387 */ /* 0x000fe20000100a00 */
[----:B------:R0:W-:Y:S02]  /*37bb0*/  STL.64 [R1+0x348], R14 ;  /* 0x0003480e01007387 */ /* 0x0001e40000100a00 */
[----:B------:R-:W-:Y:S02]  /*37bc0*/  IMAD.MOV.U32 R16, RZ, RZ, R14 ;  /* 0x000000ffff107224 */ /* 0x000fe400078e000e */
[----:B------:R-:W-:Y:S01]  /*37bd0*/  STL [R1+0x12fc], R12 ;  /* 0x0012fc0c01007387 */ /* 0x000fe20000100800 */
[----:B0-----:R-:W2:Y:S02]  /*37be0*/  LDL.LU.64 R14, [R1+0x58] ;  /* 0x00005800010e7983 */ /* 0x001ea40000300a00 */
[----:B------:R-:W-:Y:S02]  /*37bf0*/  STL [R1+0x12f8], R16 ;  /* 0x0012f81001007387 */ /* 0x000fe40000100800 */
[----:B------:R-:W-:-:S02]  /*37c00*/  IMAD.MOV.U32 R29, RZ, RZ, R18 ;  /* 0x000000ffff1d7224 */ /* 0x000fc400078e0012 */
[----:B------:R-:W-:Y:S01]  /*37c10*/  IMAD.MOV.U32 R28, RZ, RZ, R19 ;  /* 0x000000ffff1c7224 */ /* 0x000fe200078e0013 */
[C---:B--2---:R-:W-:Y:S11]  /*37c20*/  HMMA.16816.F32 R20, R4.reuse, R14, R20 ;  /* 0x0000000e0414723c */ /* 0x044ff60000001814 */
[----:B------:R-:W-:Y:S11]  /*37c30*/  @!UPT UIADD3 URZ, URZ, URZ, URZ ;  /* 0x0000003f3f3ff290 */ /* 0x000ff6000fffe03f */
[----:B------:R-:W-:Y:S01]  /*37c40*/  @!UPT UIADD3 URZ, URZ, URZ, URZ ;  /* 0x0000003f3f3ff290 */ /* 0x000fe2000fffe03f */
[----:B------:R-:W-:Y:S01]  /*37c50*/  STL.64 [R1+0x310], R20 ;  /* 0x0003101401007387 */ /* 0x000fe20000100a00 */
[----:B------:R-:W-:Y:S02]  /*37c60*/  IMAD.MOV.U32 R13, RZ, RZ, R20 ;  /* 0x000000ffff0d7224 */ /* 0x000fe400078e0014 */
[----:B------:R-:W-:Y:S02]  /*37c70*/  IMAD.MOV.U32 R17, RZ, RZ, R22 ;  /* 0x000000ffff117224 */ /* 0x000fe400078e0016 */
[----:B------:R0:W-:Y:S02]  /*37c80*/  STL.64 [R1+0x318], R22 ;  /* 0x0003181601007387 */ /* 0x0001e40000100a00 */
[----:B0-----:R-:W2:Y:S01]  /*37c90*/  LDL.LU.64 R22, [R1+0x1528] ;  /* 0x0015280001167983 */ /* 0x001ea20000300a00 */
[----:B------:R-:W2:Y:S02]  /*37ca0*/  LDL.LU.64 R20, [R1+0x1520] ;  /* 0x0015200001147983 */ /* 0x000ea40000300a00 */
[----:B------:R-:W4:Y:S02]  /*37cb0*/  LDL.LU R3, [R1+0x4c0] ;  /* 0x0004c00001037983 */ /* 0x000f240000300800 */
[----:B------:R-:W-:Y:S01]  /*37cc0*/  STL [R1+0x1304], R13 ;  /* 0x0013040d01007387 */ /* 0x000fe20000100800 */
[----:B------:R-:W-:Y:S01]  /*37cd0*/  STL [R1+0x1300], R17 ;  /* 0x0013001101007387 */ /* 0x000fe20000100800 */
[----:B------:R-:W2:Y:S02]  /*37ce0*/  LDL.LU.64 R18, [R1+0x48] ;  /* 0x0000480001127983 */ /* 0x000ea40000300a00 */
[----:B------:R-:W-:Y:S01]  /*37cf0*/  IMAD.MOV.U32 R0, RZ, RZ, R14 ;  /* 0x000000ffff007224 */ /* 0x000fe200078e000e */
[C---:B--2---:R-:W-:Y:S01]  /*37d00*/  HMMA.16816.F32 R20, R4.reuse, R18, R20 ;  /* 0x000000120414723c */ /* 0x044fe20000001814 */
[----:B------:R-:W-:Y:S11]  /*37d10*/  IMAD.MOV.U32 R2, RZ, RZ, R18 ;  /* 0x000000ffff027224 */ /* 0x000ff600078e0012 */
[----:B------:R-:W-:Y:S11]  /*37d20*/  @!UPT UIADD3 URZ, URZ, URZ, URZ ;  /* 0x0000003f3f3ff290 */ /* 0x000ff6000fffe03f */
[----:B------:R0:W-:Y:S01]  /*37d30*/  STL.64 [R1+0x300], R20 ;  /* 0x0003001401007387 */ /* 0x0001e20000100a00 */
[----:B------:R1:W-:Y:S02]  /*37d40*/  STL.64 [R1+0x308], R22 ;  /* 0x0003081601007387 */ /* 0x0003e40000100a00 */
[----:B------:R-:W-:Y:S02]  /*37d50*/  IMAD.MOV.U32 R14, RZ, RZ, R20 ;  /* 0x000000ffff0e7224 */ /* 0x000fe400078e0014 */
[----:B------:R-:W-:Y:S01]  /*37d60*/  IMAD.MOV.U32 R18, RZ, RZ, R22 ;  /* 0x000000ffff127224 */ /* 0x000fe200078e0016 */
[----:B0-----:R-:W2:Y:S01]  /*37d70*/  LDL.LU R20, [R1+0x80] ;  /* 0x0000800001147983 */ /* 0x001ea20000300800 */
[----:B------:R-:W2:Y:S02]  /*37d80*/  LDL.LU R21, [R1+0x84] ;  /* 0x0000840001157983 */ /* 0x000ea40000300800 */
[----:B-1----:R-:W2:Y:S02]  /*37d90*/  LDL.LU R22, [R1+0x88] ;  /* 0x0000880001167983 */ /* 0x002ea40000300800 */
[----:B------:R-:W2:Y:S02]  /*37da0*/  LDL.LU R23, [R1+0x8c] ;  /* 0x00008c0001177983 */ /* 0x000ea40000300800 */
[----:B------:R-:W-:Y:S01]  /*37db0*/  IMAD.MOV.U32 R13, RZ, RZ, R19 ;  /* 0x000000ffff0d7224 */ /* 0x000fe200078e0013 */
[----:B--2---:R-:W-:Y:S01]  /*37dc0*/  STL.64 [R1+0x1458], R22 ;  /* 0x0014581601007387 */ /* 0x004fe20000100a00 */
[----:B------:R-:W-:Y:S02]  /*37dd0*/  STL.64 [R1+0x1450], R20 ;  /* 0x0014501401007387 */ /* 0x000fe40000100a00 */
[----:B------:R-:W-:Y:S02]  /*37de0*/  STL [R1+0x130c], R14 ;  /* 0x00130c0e01007387 */ /* 0x000fe40000100800 */
[----:B------:R0:W-:Y:S02]  /*37df0*/  STL [R1+0x1308], R18 ;  /* 0x0013081201007387 */ /* 0x0001e40000100800 */
[----:B0-----:R-:W2:Y:S01]  /*37e00*/  LDL.LU.64 R18, [R1+0x38] ;  /* 0x0000380001127983 */ /* 0x001ea20000300a00 */
[----:B------:R-:W-:Y:S01]  /*37e10*/  IMAD.MOV.U32 R12, RZ, RZ, R15 ;  /* 0x000000ffff0c7224 */ /* 0x000fe200078e000f */
[----:B--2---:R-:W-:Y:S11]  /*37e20*/  HMMA.16816.F32 R24, R4, R18, R24 ;  /* 0x000000120418723c */ /* 0x004ff60000001818 */
[----:B------:R-:W-:Y:S11]  /*37e30*/  @!UPT UIADD3 URZ, URZ, URZ, URZ ;  /* 0x0000003f3f3ff290 */ /* 0x000ff6000fffe03f */
[----:B------:R-:W-:Y:S01]  /*37e40*/  @!UPT UIADD3 URZ, URZ, URZ, URZ ;  /* 0x0000003f3f3ff290 */ /* 0x000fe2000fffe03f */
[----:B------:R0:W-:Y:S01]  /*37e50*/  STL.64 [R1+0x2f0], R24 ;  /* 0x0002f01801007387 */ /* 0x0001e20000100a00 */
[----:B------:R-:W-:Y:S02]  /*37e60*/  STL.64 [R1+0x2f8], R26 ;  /* 0x0002f81a01007387 */ /* 0x000fe40000100a00 */
[----:B------:R-:W-:Y:S02]  /*37e70*/  IMAD.MOV.U32 R15, RZ, RZ, R24 ;  /* 0x000000ffff0f7224 */ /* 0x000fe400078e0018 */
[----:B0-----:R-:W2:Y:S01]  /*37e80*/  LDL.LU.64 R24, [R1+0x1518] ;  /* 0x0015180001187983 */ /* 0x001ea20000300a00 */
[----:B------:R-:W-:Y:S02]  /*37e90*/  IMAD.MOV.U32 R23, RZ, RZ, R8 ;  /* 0x000000ffff177224 */ /* 0x000fe400078e0008 */
[----:B------:R0:W-:Y:S02]  /*37ea0*/  STL [R1+0x1314], R15 ;  /* 0x0013140f01007387 */ /* 0x0001e40000100800 */
[----:B------:R-:W-:-:S02]  /*37eb0*/  IMAD.MOV.U32 R8, RZ, RZ, R19 ;  /* 0x000000ffff087224 */ /* 0x000fc400078e0013 */
[----:B------:R-:W-:Y:S02]  /*37ec0*/  IMAD.MOV.U32 R19, RZ, RZ, R26 ;  /* 0x000000ffff137224 */ /* 0x000fe400078e001a */
[----:B---3--:R-:W-:Y:S02]  /*37ed0*/  IMAD.MOV.U32 R16, RZ, RZ, R10 ;  /* 0x000000ffff107224 */ /* 0x008fe400078e000a */
[----:B------:R-:W-:Y:S02]  /*37ee0*/  IMAD.MOV.U32 R22, RZ, RZ, R9 ;  /* 0x000000ffff167224 */ /* 0x000fe400078e0009 */
[----:B------:R-:W-:Y:S02]  /*37ef0*/  IMAD.MOV.U32 R17, RZ, RZ, R11 ;  /* 0x000000ffff117224 */ /* 0x000fe400078e000b */
[----:B------:R-:W-:Y:S02]  /*37f00*/  IMAD.MOV.U32 R9, RZ, RZ, R18 ;  /* 0x000000ffff097224 */ /* 0x000fe400078e0012 */
[----:B--2---:R-:W-:-:S02]  /*37f10*/  IMAD.MOV.U32 R14, RZ, RZ, R25 ;  /* 0x000000ffff0e7224 */ /* 0x004fc400078e0019 */
[----:B0-----:R-:W-:-:S05]  /*37f20*/  IMAD.MOV.U32 R15, RZ, RZ, R24 ;  /* 0x000000ffff0f7224 */ /* 0x001fca00078e0018 */
[----:B------:R-:W-:Y:S01]  /*37f30*/  STL.64 [R1+0x14d8], R14 ;  /* 0x0014d80e01007387 */ /* 0x000fe20000100a00 */
[----:B------:R0:W-:Y:S02]  /*37f40*/  STL [R1+0x1310], R19 ;  /* 0x0013101301007387 */ /* 0x0001e40000100800 */
[----:B------:R-:W2:Y:S02]  /*37f50*/  LDL.LU R10, [R1+0x1514] ;  /* 0x00151400010a7983 */ /* 0x000ea40000300800 */
[----:B------:R-:W3:Y:S01]  /*37f60*/  LDL.LU R11, [R1+0x1510] ;  /* 0x00151000010b7983 */ /* 0x000ee20000300800 */
[----:B------:R-:W2:Y:S04]  /*37f70*/  LDL.LU R18, [R1+0x78] ;  /* 0x0000780001127983 */ /* 0x000ea80000300800 */
[----:B0-----:R-:W2:Y:S04]  /*37f80*/  LDL.LU R19, [R1+0x7c] ;  /* 0x00007c0001137983 */ /* 0x001ea80000300800 */
[----:B--2---:R-:W-:Y:S01]  /*37f90*/  STL.64 [R1+0x1468], R18 ;  /* 0x0014681201007387 */ /* 0x004fe20000100a00 */
[----:B------:R0:W-:Y:S03]  /*37fa0*/  STL.64 [R1+0x1460], R16 ;  /* 0x0014601001007387 */ /* 0x0001e60000100a00 */
[----:B0-----:R-:W2:Y:S01]  /*37fb0*/  LDL.LU R16, [R1+0x90] ;  /* 0x0000900001107983 */ /* 0x001ea20000300800 */
[----:B------:R-:W2:Y:S02]  /*37fc0*/  LDL.LU R17, [R1+0x94] ;  /* 0x0000940001117983 */ /* 0x000ea40000300800 */
[----:B---3--:R-:W-:-:S02]  /*37fd0*/  IMAD.MOV.U32 R18, RZ, RZ, R11 ;  /* 0x000000ffff127224 */ /* 0x008fc400078e000b */
[----:B------:R-:W-:-:S05]  /*37fe0*/  IMAD.MOV.U32 R19, RZ, RZ, R10 ;  /* 0x000000ffff137224 */ /* 0x000fca00078e000a */
[----:B------:R0:W-:Y:S02]  /*37ff0*/  STL.64 [R1+0x1478], R18 ;  /* 0x0014781201007387 */ /* 0x0001e40000100a00 */
[----:B0-----:R-:W-:Y:S02]  /*38000*/  IMAD.MOV.U32 R19, RZ, RZ, R8 ;  /* 0x000000ffff137224 */ /* 0x001fe400078e0008 */
[----:B------:R-:W-:Y:S01]  /*38010*/  IMAD.MOV.U32 R18, RZ, RZ, R9 ;  /* 0x000000ffff127224 */ /* 0x000fe200078e0009 */
[----:B--2---:R-:W-:Y:S01]  /*38020*/  STL.64 [R1+0x1470], R16 ;  /* 0x0014701001007387 */ /* 0x004fe20000100a00 */
[----:B------:R-:W2:Y:S02]  /*38030*/  LDL.LU R8, [R1+0xe0] ;  /* 0x0000e00001087983 */ /* 0x000ea40000300800 */
[----:B------:R-:W2:Y:S02]  /*38040*/  LDL.LU R9, [R1+0xe4] ;  /* 0x0000e40001097983 */ /* 0x000ea40000300800 */
[----:B------:R-:W3:Y:S01]  /*38050*/  LDL.LU R10, [R1+0xe8] ;  /* 0x0000e800010a7983 */ /* 0x000ee20000300800 */
[----:B------:R-:W3:Y:S04]  /*38060*/  LDL.LU R11, [R1+0xec] ;  /* 0x0000ec00010b7983 */ /* 0x000ee80000300800 */
        /* <DEDUP_REMOVED lines=12> */
[----:B------:R-:W3:Y:S01]  /*38130*/  LDL.LU.64 R14, [R1+0x18] ;  /* 0x00001800010e7983 */ /* 0x000ee20000300a00 */
[----:B------:R-:W3:Y:S02]  /*38140*/  LDL.LU R24, [R1+0xf0] ;  /* 0x0000f00001187983 */ /* 0x000ee40000300800 */
[----:B------:R-:W3:Y:S02]  /*38150*/  LDL.LU R25, [R1+0xf4] ;  /* 0x0000f40001197983 */ /* 0x000ee40000300800 */
[----:B------:R-:W3:Y:S01]  /*38160*/  LDL.LU R26, [R1+0xf8] ;  /* 0x0000f800011a7983 */ /* 0x000ee20000300800 */
[----:B------:R-:W3:Y:S01]  /*38170*/  LDL.LU R27, [R1+0xfc] ;  /* 0x0000fc00011b7983 */ /* 0x000ee20000300800 */
[----:B------:R0:W-:Y:S02]  /*38180*/  STL.64 [R1+0x1480], R18 ;  /* 0x0014801201007387 */ /* 0x0001e40000100a00 */
[----:B0-----:R-:W-:-:S02]  /*38190*/  IMAD.MOV.U32 R18, RZ, RZ, R2 ;  /* 0x000000ffff127224 */ /* 0x001fc400078e0002 */
[----:B------:R-:W-:Y:S01]  /*381a0*/  IMAD.MOV.U32 R19, RZ, RZ, R13 ;  /* 0x000000ffff137224 */ /* 0x000fe200078e000d */
[----:B------:R-:W3:Y:S04]  /*381b0*/  LDL.LU R2, [R1+0x150c] ;  /* 0x00150c0001027983 */ /* 0x000ee80000300800 */
[----:B------:R0:W-:Y:S02]  /*381c0*/  STL.64 [R1+0x1490], R18 ;  /* 0x0014901201007387 */ /* 0x0001e40000100a00 */
[----:B0-----:R-:W-:Y:S02]  /*381d0*/  IMAD.MOV.U32 R18, RZ, RZ, R0 ;  /* 0x000000ffff127224 */ /* 0x001fe400078e0000 */
[----:B------:R-:W-:Y:S01]  /*381e0*/  IMAD.MOV.U32 R19, RZ, RZ, R12 ;  /* 0x000000ffff137224 */ /* 0x000fe200078e000c */
[----:B------:R-:W3:Y:S04]  /*381f0*/  LDL.LU R0, [R1+0x1508] ;  /* 0x0015080001007983 */ /* 0x000ee80000300800 */
        /* <DEDUP_REMOVED lines=9> */
[----:B------:R-:W2:Y:S01]  /*38290*/  LDL.LU R20, [R1+0xb0] ;  /* 0x0000b00001147983 */ /* 0x000ea20000300800 */
[----:B------:R-:W2:Y:S01]  /*382a0*/  LDL.LU R21, [R1+0xb4] ;  /* 0x0000b40001157983 */ /* 0x000ea20000300800 */
[----:B---3--:R-:W-:-:S02]  /*382b0*/  IMAD.MOV.U32 R22, RZ, RZ, R0 ;  /* 0x000000ffff167224 */ /* 0x008fc400078e0000 */
[----:B------:R-:W-:Y:S01]  /*382c0*/  IMAD.MOV.U32 R23, RZ, RZ, R2 ;  /* 0x000000ffff177224 */ /* 0x000fe200078e0002 */
[----:B------:R-:W3:Y:S01]  /*382d0*/  LDL.LU R0, [R1+0x14f4] ;  /* 0x0014f40001007983 */ /* 0x000ee20000300800 */
[----:B------:R-:W3:Y:S03]  /*382e0*/  LDL.LU R2, [R1+0x14f0] ;  /* 0x0014f00001027983 */ /* 0x000ee60000300800 */
[----:B------:R-:W-:Y:S04]  /*382f0*/  STL.64 [R1+0x14a0], R22 ;  /* 0x0014a01601007387 */ /* 0x000fe80000100a00 */
[----:B--2---:R0:W-:Y:S04]  /*38300*/  STL.64 [R1+0x1498], R20 ;  /* 0x0014981401007387 */ /* 0x0041e80000100a00 */
[----:B0-----:R-:W2:Y:S01]  /*38310*/  LDL.LU R20, [R1+0xc0] ;  /* 0x0000c00001147983 */ /* 0x001ea20000300800 */
[----:B------:R-:W2:Y:S02]  /*38320*/  LDL.LU R21, [R1+0xc4] ;  /* 0x0000c40001157983 */ /* 0x000ea40000300800 */
[----:B------:R-:W2:Y:S02]  /*38330*/  LDL.LU R22, [R1+0xc8] ;  /* 0x0000c80001167983 */ /* 0x000ea40000300800 */
[----:B------:R-:W2:Y:S01]  /*38340*/  LDL.LU R23, [R1+0xcc] ;  /* 0x0000cc0001177983 */ /* 0x000ea20000300800 */
[C---:B------:R-:W-:Y:S01]  /*38350*/  HMMA.16816.F32 R8, R4.reuse, R14, R8 ;  /* 0x0000000e0408723c */ /* 0x040fe20000001808 */
[----:B--2---:R-:W-:Y:S01]  /*38360*/  STL.64 [R1+0x14b8], R22 ;  /* 0x0014b81601007387 */ /* 0x004fe20000100a00 */
[----:B------:R0:W-:Y:S03]  /*38370*/  STL.64 [R1+0x14b0], R20 ;  /* 0x0014b01401007387 */ /* 0x0001e60000100a00 */
[----:B0-----:R-:W2:Y:S01]  /*38380*/  LDL.LU R20, [R1+0xd0] ;  /* 0x0000d00001147983 */ /* 0x001ea20000300800 */
[----:B------:R-:W2:Y:S11]  /*38390*/  LDL.LU R21, [R1+0xd4] ;  /* 0x0000d40001157983 */ /* 0x000eb60000300800 */
[----:B------:R-:W-:Y:S06]  /*383a0*/  @!UPT UIADD3 URZ, URZ, URZ, URZ ;  /* 0x0000003f3f3ff290 */ /* 0x000fec000fffe03f */
[----:B------:R-:W-:Y:S02]  /*383b0*/  STL.64 [R1+0x240], R8 ;  /* 0x0002400801007387 */ /* 0x000fe40000100a00 */
[----:B------:R0:W-:Y:S02]  /*383c0*/  STL.64 [R1+0x248], R10 ;  /* 0x0002480a01007387 */ /* 0x0001e40000100a00 */
[----:B---3--:R-:W-:Y:S02]  /*383d0*/  IMAD.MOV.U32 R22, RZ, RZ, R2 ;  /* 0x000000ffff167224 */ /* 0x008fe400078e0002 */
[----:B------:R-:W-:Y:S02]  /*383e0*/  IMAD.MOV.U32 R23, RZ, RZ, R0 ;  /* 0x000000ffff177224 */ /* 0x000fe400078e0000 */
[----:B------:R-:W-:Y:S02]  /*383f0*/  IMAD.MOV.U32 R2, RZ, RZ, R14 ;  /* 0x000000ffff027224 */ /* 0x000fe400078e000e */
[----:B------:R-:W-:Y:S01]  /*38400*/  IMAD.MOV.U32 R0, RZ, RZ, R15 ;  /* 0x000000ffff007224 */ /* 0x000fe200078e000f */
[----:B0-----:R-:W3:Y:S01]  /*38410*/  LDL.LU.64 R10, [R1+0x14e8] ;  /* 0x0014e800010a7983 */ /* 0x001ee20000300a00 */
[----:B------:R-:W3:Y:S02]  /*38420*/  LDL.LU.64 R8, [R1+0x14e0] ;  /* 0x0014e00001087983 */ /* 0x000ee40000300a00 */
[----:B------:R-:W2:Y:S02]  /*38430*/  LDL.LU.64 R14, [R1+0x14d8] ;  /* 0x0014d800010e7983 */ /* 0x000ea40000300a00 */
[C---:B--2---:R-:W-:Y:S11]  /*38440*/  HMMA.16816.F32 R24, R4.reuse, R14, R24 ;  /* 0x0000000e0418723c */ /* 0x044ff60000001818 */
[----:B------:R-:W-:Y:S11]  /*38450*/  @!UPT UIADD3 URZ, URZ, URZ, URZ ;  /* 0x0000003f3f3ff290 */ /* 0x000ff6000fffe03f */
[----:B------:R-:W-:Y:S01]  /*38460*/  @!UPT UIADD3 URZ, URZ, URZ, URZ ;  /* 0x0000003f3f3ff290 */ /* 0x000fe2000fffe03f */
[----:B------:R-:W-:Y:S01]  /*38470*/  STL.64 [R1+0x230], R24 ;  /* 0x0002301801007387 */ /* 0x000fe20000100a00 */
[----:B------:R0:W-:Y:S03]  /*38480*/  STL.64 [R1+0x238], R26 ;  /* 0x0002381a01007387 */ /* 0x0001e60000100a00 */
[----:B0-----:R-:W3:Y:S01]  /*38490*/  LDL.LU.64 R26, [R1+0x14d0] ;  /* 0x0014d000011a7983 */ /* 0x001ee20000300a00 */
[----:B------:R-:W-:Y:S02]  /*384a0*/  IMAD.MOV.U32 R18, RZ, RZ, R29 ;  /* 0x000000ffff127224 */ /* 0x000fe400078e001d */
[----:B------:R-:W-:Y:S01]  /*384b0*/  IMAD.MOV.U32 R19, RZ, RZ, R28 ;  /* 0x000000ffff137224 */ /* 0x000fe200078e001c */
[----:B---3--:R-:W-:Y:S01]  /*384c0*/  HMMA.16816.F32 R4, R4, R26, R8 ;  /* 0x0000001a0404723c */ /* 0x008fe20000001808 */
        /* <DEDUP_REMOVED lines=14> */
[----:B------:R0:W-:Y:S02]  /*385b0*/  STL.64 [R1+0x2e8], R18 ;  /* 0x0002e81201007387 */ /* 0x0001e40000100a00 */
        /* <DEDUP_REMOVED lines=13> */
[----:B------:R-:W2:Y:S11]  /*38690*/  LDL.LU.64 R22, [R1+0x1488] ;  /* 0x0014880001167983 */ /* 0x000eb60000300a00 */
[----:B------:R-:W-:Y:S11]  /*386a0*/  @!UPT UIADD3 URZ, URZ, URZ, URZ ;  /* 0x0000003f3f3ff290 */ /* 0x000ff6000fffe03f */
[----:B------:R-:W-:Y:S01]  /*386b0*/  STL.64 [R1+0x260], R16 ;  /* 0x0002601001007387 */ /* 0x000fe20000100a00 */
[----:B------:R0:W-:Y:S03]  /*386c0*/  STL.64 [R1+0x268], R18 ;  /* 0x0002681201007387 */ /* 0x0001e60000100a00 */
[----:B0-----:R-:W3:Y:S02]  /*386d0*/  LDL.LU.64 R18, [R1+0x1480] ;  /* 0x0014800001127983 */ /* 0x001ee40000300a00 */
[C---:B---3--:R-:W-:Y:S11]  /*386e0*/  HMMA.16816.F32 R16, R8.reuse, R18, R4 ;  /* 0x000000120810723c */ /* 0x048ff60000001804 */
[----:B------:R-:W-:Y:S11]  /*386f0*/  @!UPT UIADD3 URZ, URZ, URZ, URZ ;  /* 0x0000003f3f3ff290 */ /* 0x000ff6000fffe03f */
[----:B------:R-:W-:Y:S01]  /*38700*/  @!UPT UIADD3 URZ, URZ, URZ, URZ ;  /* 0x0000003f3f3ff290 */ /* 0x000fe2000fffe03f */
[----:B------:R-:W-:Y:S01]  /*38710*/  STL.64 [R1+0x290], R16 ;  /* 0x0002901001007387 */ /* 0x000fe20000100a00 */
[----:B------:R-:W-:Y:S02]  /*38720*/  IMAD.MOV.U32 R5, RZ, RZ, R18 ;  /* 0x000000ffff057224 */ /* 0x000fe400078e0012 */
[----:B------:R0:W-:Y:S02]  /*38730*/  STL.64 [R1+0x298], R18 ;  /* 0x0002981201007387 */ /* 0x0001e40000100a00 */
[----:B------:R-:W-:Y:S02]  /*38740*/  IMAD.MOV.U32 R4, RZ, RZ, R19 ;  /* 0x000000ffff047224 */ /* 0x000fe400078e0013 */
[----:B0-----:R-:W2:Y:S01]  /*38750*/  LDL.LU.64 R18, [R1+0x1478] ;  /* 0x0014780001127983 */ /* 0x001ea20000300a00 */
[----:B------:R-:W2:Y:S02]  /*38760*/  LDL.LU.64 R16, [R1+0x1470] ;  /* 0x0014700001107983 */ /* 0x000ea40000300a00 */
[----:B------:R-:W-:Y:S02]  /*38770*/  STL [R1+0x1324], R4 ;  /* 0x0013240401007387 */ /* 0x000fe40000100800 */
[----:B------:R-:W-:Y:S01]  /*38780*/  STL [R1+0x1320], R5 ;  /* 0x0013200501007387 */ /* 0x000fe20000100800 */
[----:B--2---:R-:W-:Y:S01]  /*38790*/  HMMA.16816.F32 R20, R8, R22, R16 ;  /* 0x000000160814723c */ /* 0x004fe20000001810 */
[----:B------:R-:W2:Y:S01]  /*387a0*/  LDL.LU.64 R18, [R1+0x1468] ;  /* 0x0014680001127983 */ /* 0x000ea20000300a00 */
[----:B------:R-:W2:Y:S11]  /*387b0*/  LDL.LU.64 R16, [R1+0x1460] ;  /* 0x0014600001107983 */ /* 0x000eb60000300a00 */
[----:B------:R-:W-:Y:S10]  /*387c0*/  @!UPT UIADD3 URZ, URZ, URZ, URZ ;  /* 0x0000003f3f3ff290 */ /* 0x000ff4000fffe03f */
[----:B------:R-:W-:Y:S01]  /*387d0*/  STL.64 [R1+0x2a0], R20 ;  /* 0x0002a01401007387 */ /* 0x000fe20000100a00 */
[----:B------:R0:W-:Y:S03]  /*387e0*/  STL.64 [R1+0x2a8], R22 ;  /* 0x0002a81601007387 */ /* 0x0001e60000100a00 */
[----:B0-----:R-:W3:Y:S01]  /*387f0*/  LDL.LU.64 R22, [R1+0x1458] ;  /* 0x0014580001167983 */ /* 0x001ee20000300a00 */
[----:B------:R-:W3:Y:S02]  /*38800*/  LDL.LU.64 R20, [R1+0x1450] ;  /* 0x0014500001147983 */ /* 0x000ee40000300a00 */
[----:B------:R-:W-:Y:S02]  /*38810*/  IMAD.MOV.U32 R6, RZ, RZ, R2 ;  /* 0x000000ffff067224 */ /* 0x000fe400078e0002 */
[----:B------:R-:W-:-:S07]  /*38820*/  IMAD.MOV.U32 R7, RZ, RZ, R0 ;  /* 0x000000ffff077224 */ /* 0x000fce00078e0000 */
[C---:B---3--:R-:W-:Y:S01]  /*38830*/  HMMA.16816.F32 R4, R8.reuse, R6, R20 ;  /* 0x000000060804723c */ /* 0x048fe20000001814 */
[----:B------:R-:W3:Y:S01]  /*38840*/  LDL.LU.64 R22, [R1+0x1448] ;  /* 0x0014480001167983 */ /* 0x000ee20000300a00 */
[----:B------:R-:W3:Y:S11]  /*38850*/  LDL.LU.64 R20, [R1+0x1440] ;  /* 0x0014400001147983 */ /* 0x000ef60000300a00 */
[----:B------:R-:W-:Y:S10]  /*38860*/  @!UPT UIADD3 URZ, URZ, URZ, URZ ;  /* 0x0000003f3f3ff290 */ /* 0x000ff4000fffe03f */
[----:B------:R-:W-:Y:S01]  /*38870*/  STL.64 [R1+0x2b0], R4 ;  /* 0x0002b00401007387 */ /* 0x000fe20000100a00 */
[----:B------:R2:W-:Y:S02]  /*38880*/  STL.64 [R1+0x2b8], R6 ;  /* 0x0002b80601007387 */ /* 0x0005e40000100a00 */
[C---:B--2---:R-:W-:Y:S01]  /*38890*/  HMMA.16816.F32 R4, R8.reuse, R14, R16 ;  /* 0x0000000e0804723c */ /* 0x044fe20000001810 */
[----:B----4-:R-:W-:Y:S01]  /*388a0*/  IADD3 R3, R3, 0x1, RZ ;  /* 0x0000000103037810 */ /* 0x010fe20007ffe0ff */
[----:B------:R-:W-:Y:S11]  /*388b0*/  IMAD.MOV.U32 R2, RZ, RZ, c[0x0][0x180] ;  /* 0x00006000ff027624 */ /* 0x000ff600078e00ff */
[----:B------:R-:W-:Y:S10]  /*388c0*/  @!UPT UIADD3 URZ, URZ, URZ, URZ ;  /* 0x0000003f3f3ff290 */ /* 0x000ff4000fffe03f */
[----:B------:R-:W-:Y:S01]  /*388d0*/  STL.64 [R1+0x280], R4 ;  /* 0x0002800401007387 */ /* 0x000fe20000100a00 */
[----:B------:R-:W-:Y:S01]  /*388e0*/  STL.64 [R1+0x288], R6 ;  /* 0x0002880601007387 */ /* 0x000fe20000100a00 */
[----:B------:R-:W-:Y:S01]  /*388f0*/  IADD3 R2, R2, 0x7f, RZ ;  /* 0x0000007f02027810 */ /* 0x000fe20007ffe0ff */
[----:B---3--:R-:W-:Y:S11]  /*38900*/  HMMA.16816.F32 R12, R8, R26, R20 ;  /* 0x0000001a080c723c */ /* 0x008ff60000001814 */
[----:B------:R-:W-:Y:S11]  /*38910*/  @!UPT UIADD3 URZ, URZ, URZ, URZ ;  /* 0x0000003f3f3ff290 */ /* 0x000ff6000fffe03f */
[----:B------:R-:W-:Y:S01]  /*38920*/  @!UPT UIADD3 URZ, URZ, URZ, URZ ;  /* 0x0000003f3f3ff290 */ /* 0x000fe2000fffe03f */
[----:B------:R0:W-:Y:S01]  /*38930*/  STL.64 [R1+0x1b0], R12 ;  /* 0x0001b00c01007387 */ /* 0x0001e20000100a00 */
[----:B------:R1:W-:Y:S02]  /*38940*/  STL.64 [R1+0x1b8], R14 ;  /* 0x0001b80e01007387 */ /* 0x0003e40000100a00 */
[----:B------:R-:W-:Y:S02]  /*38950*/  STL [R1+0x4c0], R3 ;  /* 0x0004c00301007387 */ /* 0x000fe40000100800 */
[----:B------:R-:W2:Y:S01]  /*38960*/  LDL.LU R8, [R1+0x464] ;  /* 0x0004640001087983 */ /* 0x000ea20000300800 */
[----:B------:R-:W3:Y:S01]  /*38970*/  LDL.LU R9, [R1+0xfac] ;  /* 0x000fac0001097983 */ /* 0x000ee20000300800 */
[----:B------:R-:W4:Y:S02]  /*38980*/  LDL.LU R11, [R1+0xfa4] ;  /* 0x000fa400010b7983 */ /* 0x000f240000300800 */
[----:B------:R-:W4:Y:S02]  /*38990*/  LDL.LU R26, [R1+0xf9c] ;  /* 0x000f9c00011a7983 */ /* 0x000f240000300800 */
[----:B------:R-:W4:Y:S01]  /*389a0*/  LDL.LU R27, [R1+0xf94] ;  /* 0x000f9400011b7983 */ /* 0x000f220000300800 */
[----:B------:R-:W4:Y:S04]  /*389b0*/  LDL.LU R20, [R1+0xf8c] ;  /* 0x000f8c0001147983 */ /* 0x000f280000300800 */
        /* <DEDUP_REMOVED lines=9> */
[----:B------:R-:W-:-:S02]  /*38a50*/  IMAD.MOV.U32 R6, RZ, RZ, R15 ;  /* 0x000000ffff067224 */ /* 0x000fc400078e000f */
[----:B------:R-:W4:Y:S02]  /*38a60*/  LDL.LU R19, [R1+0xf64] ;  /* 0x000f640001137983 */ /* 0x000f240000300800 */
[----:B-1----:R-:W4:Y:S02]  /*38a70*/  LDL.LU R15, [R1+0xf88] ;  /* 0x000f8800010f7983 */ /* 0x002f240000300800 */
[----:B------:R-:W-:Y:S01]  /*38a80*/  IMAD.MOV.U32 R7, RZ, RZ, R14 ;  /* 0x000000ffff077224 */ /* 0x000fe200078e000e */
[----:B------:R-:W4:Y:S01]  /*38a90*/  LDL.LU R18, [R1+0xf5c] ;  /* 0x000f5c0001127983 */ /* 0x000f220000300800 */
[----:B------:R-:W4:Y:S02]  /*38aa0*/  LDL.LU R14, [R1+0xf80] ;  /* 0x000f8000010e7983 */ /* 0x000f240000300800 */
[----:B------:R-:W4:Y:S02]  /*38ab0*/  LDL.LU R17, [R1+0xf54] ;  /* 0x000f540001117983 */ /* 0x000f240000300800 */
[----:B------:R-:W4:Y:S01]  /*38ac0*/  LDL.LU R13, [R1+0xf78] ;  /* 0x000f7800010d7983 */ /* 0x000f220000300800 */
[----:B------:R-:W4:Y:S01]  /*38ad0*/  LDL.LU R16, [R1+0xf4c] ;  /* 0x000f4c0001107983 */ /* 0x000f220000300800 */
[----:B------:R-:W4:Y:S02]  /*38ae0*/  LDL.LU R29, [R1+0xf70] ;  /* 0x000f7000011d7983 */ /* 0x000f240000300800 */
[----:B------:R-:W4:Y:S02]  /*38af0*/  LDL.LU R28, [R1+0xf44] ;  /* 0x000f4400011c7983 */ /* 0x000f240000300800 */
[----:B------:R0:W-:Y:S02]  /*38b00*/  STL [R1+0x132c], R6 ;  /* 0x00132c0601007387 */ /* 0x0001e40000100800 */
[----:B0-----:R-:W-:-:S04]  /*38b10*/  SHF.R.S32.HI R6, RZ, 0x1f, R2 ;  /* 0x0000001fff067819 */ /* 0x001fc80000011402 */
[----:B------:R-:W-:Y:S02]  /*38b20*/  LEA.HI R6, R6, R2, RZ, 0x7 ;  /* 0x0000000206067211 */ /* 0x000fe400078f38ff */
[----:B------:R-:W4:Y:S01]  /*38b30*/  LDL.LU R2, [R1+0x143c] ;  /* 0x00143c0001027983 */ /* 0x000f220000300800 */
[----:B------:R-:W-:-:S04]  /*38b40*/  IMAD.MOV.U32 R10, RZ, RZ, c[0x0][0x188] ;  /* 0x00006200ff0a7624 */ /* 0x000fc800078e00ff */
[----:B------:R-:W-:-:S04]  /*38b50*/  IMAD.SHL.U32 R10, R10, 0x80, RZ ;  /* 0x000000800a0a7824 */ /* 0x000fc800078e00ff */
[----:B------:R-:W-:Y:S01]  /*38b60*/  IMAD.SHL.U32 R10, R10, 0x2, RZ ;  /* 0x000000020a0a7824 */ /* 0x000fe200078e00ff */
[----:B------:R-:W-:Y:S01]  /*38b70*/  SHF.R.S32.HI R6, RZ, 0x7, R6 ;  /* 0x00000007ff067819 */ /* 0x000fe20000011406 */
[----:B------:R-:W-:Y:S03]  /*38b80*/  STL [R1+0x1328], R7 ;  /* 0x0013280701007387 */ /* 0x000fe60000100800 */
[----:B------:R-:W-:Y:S02]  /*38b90*/  ISETP.NE.U32.AND P0, PT, R3, R6, PT ;  /* 0x000000060300720c */ /* 0x000fe40003f05070 */
[----:B------:R-:W4:Y:S01]  /*38ba0*/  LDL.LU R3, [R1+0xf68] ;  /* 0x000f680001037983 */ /* 0x000f220000300800 */
[-C--:B--2---:R-:W-:Y:S02]  /*38bb0*/  IADD3 R8, P4, R8, R10.reuse, RZ ;  /* 0x0000000a08087210 */ /* 0x084fe40007f9e0ff */
[----:B---3--:R-:W-:-:S02]  /*38bc0*/  IADD3 R9, P5, R9, R10, RZ ;  /* 0x0000000a09097210 */ /* 0x008fc40007fbe0ff */
[-C--:B----4-:R-:W-:Y:S02]  /*38bd0*/  IADD3 R11, P6, R11, R10.reuse, RZ ;  /* 0x0000000a0b0b7210 */ /* 0x090fe40007fde0ff */
[-C--:B------:R-:W-:Y:S02]  /*38be0*/  IADD3 R26, P1, R26, R10.reuse, RZ ;  /* 0x0000000a1a1a7210 */ /* 0x080fe40007f3e0ff */
[-C--:B------:R-:W-:Y:S01]  /*38bf0*/  IADD3 R27, P2, R27, R10.reuse, RZ ;  /* 0x0000000a1b1b7210 */ /* 0x080fe20007f5e0ff */
[----:B------:R-:W-:Y:S01]  /*38c00*/  STL [R1+0x464], R8 ;  /* 0x0004640801007387 */ /* 0x000fe20000100800 */
[----:B------:R-:W-:Y:S02]  /*38c10*/  STL [R1+0xfac], R9 ;  /* 0x000fac0901007387 */ /* 0x000fe40000100800 */
[----:B------:R-:W-:Y:S01]  /*38c20*/  STL [R1+0xfa4], R11 ;  /* 0x000fa40b01007387 */ /* 0x000fe20000100800 */
[-C--:B------:R-:W-:Y:S01]  /*38c30*/  IADD3 R20, P3, R20, R10.reuse, RZ ;  /* 0x0000000a14147210 */ /* 0x080fe20007f7e0ff */
[----:B------:R-:W-:Y:S01]  /*38c40*/  STL [R1+0xf9c], R26 ;  /* 0x000f9c1a01007387 */ /* 0x000fe20000100800 */
[--C-:B------:R-:W-:Y:S01]  /*38c50*/  IMAD.X R12, R12, 0x1, R2.reuse, P4 ;  /* 0x000000010c0c7824 */ /* 0x100fe200020e0602 */
[----:B------:R-:W-:Y:S01]  /*38c60*/  IADD3 R21, P4, R21, R10, RZ ;  /* 0x0000000a15157210 */ /* 0x000fe20007f9e0ff */
[----:B------:R-:W-:-:S02]  /*38c70*/  IMAD.X R22, R22, 0x1, R2, P5 ;  /* 0x0000000116167824 */ /* 0x000fc400028e0602 */
[--C-:B------:R-:W-:Y:S01]  /*38c80*/  IMAD.X R5, R5, 0x1, R2.reuse, P6 ;  /* 0x0000000105057824 */ /* 0x100fe200030e0602 */
[----:B------:R0:W-:Y:S01]  /*38c90*/  STL [R1+0x460], R12 ;  /* 0x0004600c01007387 */ /* 0x0001e20000100800 */
[----:B------:R-:W-:Y:S01]  /*38ca0*/  STL [R1+0xf94], R27 ;  /* 0x000f941b01007387 */ /* 0x000fe20000100800 */
[-C--:B------:R-:W-:Y:S02]  /*38cb0*/  IADD3 R0, P6, R0, R10.reuse, RZ ;  /* 0x0000000a00007210 */ /* 0x080fe40007fde0ff */
[-C--:B------:R-:W-:Y:S01]  /*38cc0*/  IADD3 R23, P5, R23, R10.reuse, RZ ;  /* 0x0000000a17177210 */ /* 0x080fe20007fbe0ff */
[----:B0-----:R-:W2:Y:S01]  /*38cd0*/  LDL.LU R12, [R1+0xf3c] ;  /* 0x000f3c00010c7983 */ /* 0x001ea20000300800 */
[----:B------:R-:W-:Y:S02]  /*38ce0*/  STL [R1+0xf8c], R20 ;  /* 0x000f8c1401007387 */ /* 0x000fe40000100800 */
[----:B------:R-:W-:Y:S02]  /*38cf0*/  STL [R1+0xf84], R21 ;  /* 0x000f841501007387 */ /* 0x000fe40000100800 */
[----:B------:R-:W-:Y:S01]  /*38d00*/  STL [R1+0xfa8], R22 ;  /* 0x000fa81601007387 */ /* 0x000fe20000100800 */
[----:B------:R0:W-:Y:S01]  /*38d10*/  STL [R1+0xf74], R0 ;  /* 0x000f740001007387 */ /* 0x0001e20000100800 */
[----:B------:R-:W-:Y:S03]  /*38d20*/  STL [R1+0xf7c], R23 ;  /* 0x000f7c1701007387 */ /* 0x000fe60000100800 */
[----:B0-----:R-:W3:Y:S01]  /*38d30*/  LDL.LU R0, [R1+0xf60] ;  /* 0x000f600001007983 */ /* 0x001ee20000300800 */
[--C-:B------:R-:W-:Y:S01]  /*38d40*/  IMAD.X R4, R4, 0x1, R2.reuse, P1 ;  /* 0x0000000104047824 */ /* 0x100fe200008e0602 */
[-C--:B------:R-:W-:Y:S01]  /*38d50*/  IADD3 R25, P1, R25, R10.reuse, RZ ;  /* 0x0000000a19197210 */ /* 0x080fe20007f3e0ff */
[--C-:B------:R-:W-:Y:S01]  /*38d60*/  IMAD.X R24, R24, 0x1, R2.reuse, P2 ;  /* 0x0000000118187824 */ /* 0x100fe200010e0602 */
[----:B------:R-:W-:Y:S01]  /*38d70*/  IADD3 R19, P2, R19, R10, RZ ;  /* 0x0000000a13137210 */ /* 0x000fe20007f5e0ff */
[----:B------:R-:W-:Y:S01]  /*38d80*/  STL [R1+0xfa0], R5 ;  /* 0x000fa00501007387 */ /* 0x000fe20000100800 */
[----:B------:R-:W-:-:S02]  /*38d90*/  IMAD.X R15, R15, 0x1, R2, P3 ;  /* 0x000000010f0f7824 */ /* 0x000fc400018e0602 */
[----:B------:R-:W-:Y:S01]  /*38da0*/  STL [R1+0xf98], R4 ;  /* 0x000f980401007387 */ /* 0x000fe20000100800 */
[-C--:B------:R-:W-:Y:S01]  /*38db0*/  IADD3 R18, P3, R18, R10.reuse, RZ ;  /* 0x0000000a12127210 */ /* 0x080fe20007f7e0ff */
[----:B------:R-:W-:Y:S01]  /*38dc0*/  STL [R1+0xf6c], R25 ;  /* 0x000f6c1901007387 */ /* 0x000fe20000100800 */
[--C-:B------:R-:W-:Y:S02]  /*38dd0*/  IMAD.X R14, R14, 0x1, R2.reuse, P4 ;  /* 0x000000010e0e7824 */ /* 0x100fe400020e0602 */
[----:B------:R-:W-:Y:S01]  /*38de0*/  STL [R1+0xf90], R24 ;  /* 0x000f901801007387 */ /* 0x000fe20000100800 */
[-C--:B------:R-:W-:Y:S01]  /*38df0*/  IADD3 R17, P4, R17, R10.reuse, RZ ;  /* 0x0000000a11117210 */ /* 0x080fe20007f9e0ff */
[----:B------:R-:W-:Y:S01]  /*38e00*/  STL [R1+0xf64], R19 ;  /* 0x000f641301007387 */ /* 0x000fe20000100800 */
[--C-:B------:R-:W-:Y:S02]  /*38e10*/  IMAD.X R29, R29, 0x1, R2.reuse, P6 ;  /* 0x000000011d1d7824 */ /* 0x100fe400030e0602 */
[----:B------:R-:W-:Y:S02]  /*38e20*/  STL [R1+0xf88], R15 ;  /* 0x000f880f01007387 */ /* 0x000fe40000100800 */
[--C-:B------:R-:W-:Y:S01]  /*38e30*/  IMAD.X R13, R13, 0x1, R2.reuse, P5 ;  /* 0x000000010d0d7824 */ /* 0x100fe200028e0602 */
[----:B------:R-:W-:Y:S01]  /*38e40*/  STL [R1+0xf5c], R18 ;  /* 0x000f5c1201007387 */ /* 0x000fe20000100800 */
[-C--:B------:R-:W-:Y:S01]  /*38e50*/  IADD3 R16, P5, R16, R10.reuse, RZ ;  /* 0x0000000a10107210 */ /* 0x080fe20007fbe0ff */
[----:B------:R-:W-:Y:S02]  /*38e60*/  STL [R1+0xf80], R14 ;  /* 0x000f800e01007387 */ /* 0x000fe40000100800 */
[----:B------:R-:W-:Y:S01]  /*38e70*/  STL [R1+0xf54], R17 ;  /* 0x000f541101007387 */ /* 0x000fe20000100800 */
[----:B------:R0:W-:Y:S01]  /*38e80*/  STL [R1+0xf70], R29 ;  /* 0x000f701d01007387 */ /* 0x0001e20000100800 */
[----:B------:R-:W-:Y:S01]  /*38e90*/  STL [R1+0xf78], R13 ;  /* 0x000f780d01007387 */ /* 0x000fe20000100800 */
[-C--:B------:R-:W-:Y:S01]  /*38ea0*/  IADD3 R28, P6, R28, R10.reuse, RZ ;  /* 0x0000000a1c1c7210 */ /* 0x080fe20007fde0ff */
[----:B------:R-:W-:Y:S01]  /*38eb0*/  IMAD.X R3, R3, 0x1, R2, P1 ;  /* 0x0000000103037824 */ /* 0x000fe200008e0602 */
[----:B0-----:R-:W4:Y:S01]  /*38ec0*/  LDL.LU R29, [R1+0xf34] ;  /* 0x000f3400011d7983 */ /* 0x001f220000300800 */
[----:B------:R-:W-:Y:S02]  /*38ed0*/  STL [R1+0xf4c], R16 ;  /* 0x000f4c1001007387 */ /* 0x000fe40000100800 */
[----:B------:R-:W4:Y:S02]  /*38ee0*/  LDL.LU R7, [R1+0xf58] ;  /* 0x000f580001077983 */ /* 0x000f240000300800 */
[----:B------:R-:W4:Y:S01]  /*38ef0*/  LDL.LU R6, [R1+0xf2c] ;  /* 0x000f2c0001067983 */ /* 0x000f220000300800 */
[----:B------:R0:W-:Y:S04]  /*38f00*/  STL [R1+0xf44], R28 ;  /* 0x000f441c01007387 */ /* 0x0001e80000100800 */
[----:B0-----:R-:W4:Y:S01]  /*38f10*/  LDL.LU R28, [R1+0xf50] ;  /* 0x000f5000011c7983 */ /* 0x001f220000300800 */
[----:B------:R-:W4:Y:S02]  /*38f20*/  LDL.LU R8, [R1+0xf24] ;  /* 0x000f240001087983 */ /* 0x000f240000300800 */
[----:B------:R-:W4:Y:S02]  /*38f30*/  LDL.LU R9, [R1+0xf48] ;  /* 0x000f480001097983 */ /* 0x000f240000300800 */
[----:B------:R-:W4:Y:S01]  /*38f40*/  LDL.LU R11, [R1+0xf1c] ;  /* 0x000f1c00010b7983 */ /* 0x000f220000300800 */
[----:B------:R0:W-:Y:S01]  /*38f50*/  STL [R1+0xf68], R3 ;  /* 0x000f680301007387 */ /* 0x0001e20000100800 */
[----:B------:R-:W4:Y:S02]  /*38f60*/  LDL.LU R26, [R1+0xf40] ;  /* 0x000f4000011a7983 */ /* 0x000f240000300800 */
[----:B------:R-:W4:Y:S02]  /*38f70*/  LDL.LU R27, [R1+0xf14] ;  /* 0x000f1400011b7983 */ /* 0x000f240000300800 */
[----:B------:R-:W4:Y:S01]  /*38f80*/  LDL.LU R20, [R1+0xf38] ;  /* 0x000f380001147983 */ /* 0x000f220000300800 */
[----:B0-----:R-:W4:Y:S01]  /*38f90*/  LDL.LU R3, [R1+0xf0c] ;  /* 0x000f0c0001037983 */ /* 0x001f220000300800 */
[----:B------:R-:W4:Y:S02]  /*38fa0*/  LDL.LU R21, [R1+0xf30] ;  /* 0x000f300001157983 */ /* 0x000f240000300800 */
[----:B------:R-:W4:Y:S02]  /*38fb0*/  LDL.LU R22, [R1+0xf04] ;  /* 0x000f040001167983 */ /* 0x000f240000300800 */
[----:B------:R-:W4:Y:S01]  /*38fc0*/  LDL.LU R23, [R1+0xf28] ;  /* 0x000f280001177983 */ /* 0x000f220000300800 */
[----:B--2---:R-:W-:-:S05]  /*38fd0*/  IADD3 R12, P1, R12, R10, RZ ;  /* 0x0000000a0c0c7210 */ /* 0x004fca0007f3e0ff */
[----:B------:R0:W-:Y:S01]  /*38fe0*/  STL [R1+0xf3c], R12 ;  /* 0x000f3c0c01007387 */ /* 0x0001e20000100800 */
[----:B------:R-:W2:Y:S02]  /*38ff0*/  LDL.LU R5, [R1+0xefc] ;  /* 0x000efc0001057983 */ /* 0x000ea40000300800 */
[--C-:B---3--:R-:W-:Y:S01]  /*39000*/  IMAD.X R0, R0, 0x1, R2.reuse, P2 ;  /* 0x0000000100007824 */ /* 0x108fe200010e0602 */
[----:B0-----:R-:W3:Y:S01]  /*39010*/  LDL.LU R12, [R1+0xf20] ;  /* 0x000f2000010c7983 */ /* 0x001ee20000300800 */
[----:B------:R-:W3:Y:S02]  /*39020*/  LDL.LU R4, [R1+0xef4] ;  /* 0x000ef40001047983 */ /* 0x000ee40000300800 */
[----:B------:R-:W3:Y:S02]  /*39030*/  LDL.LU R25, [R1+0xf18] ;  /* 0x000f180001197983 */ /* 0x000ee40000300800 */
[----:B------:R-:W3:Y:S01]  /*39040*/  LDL.LU R24, [R1+0xeec] ;  /* 0x000eec0001187983 */ /* 0x000ee20000300800 */
[----:B------:R0:W-:Y:S01]  /*39050*/  STL [R1+0xf60], R0 ;  /* 0x000f600001007387 */ /* 0x0001e20000100800 */
[----:B------:R-:W3:Y:S02]  /*39060*/  LDL.LU R19, [R1+0xf10] ;  /* 0x000f100001137983 */ /* 0x000ee40000300800 */
[----:B------:R-:W3:Y:S02]  /*39070*/  LDL.LU R15, [R1+0xee4] ;  /* 0x000ee400010f7983 */ /* 0x000ee40000300800 */
[----:B------:R-:W3:Y:S01]  /*39080*/  LDL.LU R18, [R1+0xf08] ;  /* 0x000f080001127983 */ /* 0x000ee20000300800 */
[----:B------:R-:W3:Y:S01]  /*39090*/  LDL.LU R14, [R1+0xedc] ;  /* 0x000edc00010e7983 */ /* 0x000ee20000300800 */
[----:B------:R-:W3:Y:S02]  /*390a0*/  LDL.LU R17, [R1+0xf00] ;  /* 0x000f000001117983 */ /* 0x000ee40000300800 */
[----:B------:R-:W3:Y:S02]  /*390b0*/  LDL.LU R13, [R1+0xed4] ;  /* 0x000ed400010d7983 */ /* 0x000ee40000300800 */
[----:B------:R-:W3:Y:S01]  /*390c0*/  LDL.LU R16, [R1+0xef8] ;  /* 0x000ef80001107983 */ /* 0x000ee20000300800 */
[----:B0-----:R-:W3:Y:S01]  /*390d0*/  LDL.LU R0, [R1+0xecc] ;  /* 0x000ecc0001007983 */ /* 0x001ee20000300800 */
[-C--:B----4-:R-:W-:Y:S01]  /*390e0*/  IADD3 R29, P2, R29, R10.reuse, RZ ;  /* 0x0000000a1d1d7210 */ /* 0x090fe20007f5e0ff */
[----:B------:R-:W-:Y:S01]  /*390f0*/  IMAD.X R7, R7, 0x1, R2, P3 ;  /* 0x0000000107077824 */ /* 0x000fe200018e0602 */
[----:B------:R-:W-:-:S03]  /*39100*/  IADD3 R6, P3, R6, R10, RZ ;  /* 0x0000000a06067210 */ /* 0x000fc60007f7e0ff */
[----:B------:R0:W-:Y:S01]  /*39110*/  STL [R1+0xf34], R29 ;  /* 0x000f341d01007387 */ /* 0x0001e20000100800 */
[----:B------:R-:W-:-:S03]  /*39120*/  IMAD.X R28, R28, 0x1, R2, P4 ;  /* 0x000000011c1c7824 */ /* 0x000fc600020e0602 */
[----:B0-----:R-:W4:Y:S01]  /*39130*/  LDL.LU R29, [R1+0xef0] ;  /* 0x000ef000011d7983 */ /* 0x001f220000300800 */
[-C--:B------:R-:W-:Y:S01]  /*39140*/  IADD3 R8, P4, R8, R10.reuse, RZ ;  /* 0x0000000a08087210 */ /* 0x080fe20007f9e0ff */
[--C-:B------:R-:W-:Y:S01]  /*39150*/  IMAD.X R9, R9, 0x1, R2.reuse, P5 ;  /* 0x0000000109097824 */ /* 0x100fe200028e0602 */
[-C--:B------:R-:W-:Y:S01]  /*39160*/  IADD3 R11, P5, R11, R10.reuse, RZ ;  /* 0x0000000a0b0b7210 */ /* 0x080fe20007fbe0ff */
[----:B------:R0:W-:Y:S01]  /*39170*/  STL [R1+0xf50], R28 ;  /* 0x000f501c01007387 */ /* 0x0001e20000100800 */
[----:B------:R-:W-:Y:S02]  /*39180*/  STL [R1+0xf58], R7 ;  /* 0x000f580701007387 */ /* 0x000fe40000100800 */
[--C-:B------:R-:W-:Y:S02]  /*39190*/  IMAD.X R26, R26, 0x1, R2.reuse, P6 ;  /* 0x000000011a1a7824 */ /* 0x100fe400030e0602 */
[----:B------:R-:W-:Y:S01]  /*391a0*/  IMAD.X R20, R20, 0x1, R2, P1 ;  /* 0x0000000114147824 */ /* 0x000fe200008e0602 */
[----:B------:R-:W-:-:S02]  /*391b0*/  IADD3 R27, P6, R27, R10, RZ ;  /* 0x0000000a1b1b7210 */ /* 0x000fc40007fde0ff */
[----:B------:R-:W-:Y:S01]  /*391c0*/  IADD3 R3, P1, R3, R10, RZ ;  /* 0x0000000a03037210 */ /* 0x000fe20007f3e0ff */
[----:B0-----:R-:W4:Y:S01]  /*391d0*/  LDL.LU R28, [R1+0xec4] ;  /* 0x000ec400011c7983 */ /* 0x001f220000300800 */
[----:B------:R-:W-:Y:S02]  /*391e0*/  STL [R1+0xf2c], R6 ;  /* 0x000f2c0601007387 */ /* 0x000fe40000100800 */
[----:B------:R-:W-:Y:S02]  /*391f0*/  STL [R1+0xf24], R8 ;  /* 0x000f240801007387 */ /* 0x000fe40000100800 */
[----:B------:R-:W-:Y:S01]  /*39200*/  STL [R1+0xf48], R9 ;  /* 0x000f480901007387 */ /* 0x000fe20000100800 */
[----:B------:R-:W-:Y:S01]  /*39210*/  STL [R1+0xf1c], R11 ;  /* 0x000f1c0b01007387 */ /* 0x000fe20000100800 */
[----:B------:R-:W-:Y:S02]  /*39220*/  STL [R1+0xf40], R26 ;  /* 0x000f401a01007387 */ /* 0x000fe40000100800 */
[----:B------:R-:W-:-:S02]  /*39230*/  IMAD.X R21, R21, 0x1, R2, P2 ;  /* 0x0000000115157824 */ /* 0x000fc400010e0602 */
[----:B------:R0:W-:Y:S01]  /*39240*/  STL [R1+0xf0c], R3 ;  /* 0x000f0c0301007387 */ /* 0x0001e20000100800 */
[----:B------:R-:W-:Y:S01]  /*39250*/  IADD3 R22, P2, R22, R10, RZ ;  /* 0x0000000a16167210 */ /* 0x000fe20007f5e0ff */
[----:B------:R-:W-:Y:S01]  /*39260*/  STL [R1+0xf14], R27 ;  /* 0x000f141b01007387 */ /* 0x000fe20000100800 */
[----:B------:R-:W-:-:S03]  /*39270*/  IMAD.X R23, R23, 0x1, R2, P3 ;  /* 0x0000000117177824 */ /* 0x000fc600018e0602 */
[----:B0-----:R-:W4:Y:S01]  /*39280*/  LDL.LU R3, [R1+0xee8] ;  /* 0x000ee80001037983 */ /* 0x001f220000300800 */
[----:B------:R-:W-:Y:S02]  /*39290*/  STL [R1+0xf38], R20 ;  /* 0x000f381401007387 */ /* 0x000fe40000100800 */
[----:B------:R-:W-:Y:S02]  /*392a0*/  STL [R1+0xf30], R21 ;  /* 0x000f301501007387 */ /* 0x000fe40000100800 */
[----:B------:R-:W-:Y:S01]  /*392b0*/  STL [R1+0xf04], R22 ;  /* 0x000f041601007387 */ /* 0x000fe20000100800 */
[-C--:B--2---:R-:W-:Y:S01]  /*392c0*/  IADD3 R5, P3, R5, R10.reuse, RZ ;  /* 0x0000000a05057210 */ /* 0x084fe20007f7e0ff */
[--C-:B---3--:R-:W-:Y:S01]  /*392d0*/  IMAD.X R12, R12, 0x1, R2.reuse, P4 ;  /* 0x000000010c0c7824 */ /* 0x108fe200020e0602 */
[-C--:B------:R-:W-:Y:S01]  /*392e0*/  IADD3 R4, P4, R4, R10.reuse, RZ ;  /* 0x0000000a04047210 */ /* 0x080fe20007f9e0ff */
[----:B------:R-:W-:Y:S01]  /*392f0*/  IMAD.X R25, R25, 0x1, R2, P5 ;  /* 0x0000000119197824 */ /* 0x000fe200028e0602 */
[----:B------:R-:W-:-:S02]  /*39300*/  IADD3 R24, P5, R24, R10, RZ ;  /* 0x0000000a18187210 */ /* 0x000fc40007fbe0ff */
[----:B------:R0:W-:Y:S01]  /*39310*/  STL [R1+0xf20], R12 ;  /* 0x000f200c01007387 */ /* 0x0001e20000100800 */
[----:B------:R-:W-:Y:S02]  /*39320*/  STL [R1+0xf28], R23 ;  /* 0x000f281701007387 */ /* 0x000fe40000100800 */
[--C-:B------:R-:W-:Y:S01]  /*39330*/  IMAD.X R19, R19, 0x1, R2.reuse, P6 ;  /* 0x0000000113137824 */ /* 0x100fe200030e0602 */
[-C--:B------:R-:W-:Y:S01]  /*39340*/  IADD3 R15, P6, R15, R10.reuse, RZ ;  /* 0x0000000a0f0f7210 */ /* 0x080fe20007fde0ff */
[--C-:B------:R-:W-:Y:S01]  /*39350*/  IMAD.X R18, R18, 0x1, R2.reuse, P1 ;  /* 0x0000000112127824 */ /* 0x100fe200008e0602 */
[----:B------:R-:W-:Y:S01]  /*39360*/  IADD3 R14, P1, R14, R10, RZ ;  /* 0x0000000a0e0e7210 */ /* 0x000fe20007f3e0ff */
[----:B0-----:R-:W2:Y:S01]  /*39370*/  LDL.LU R12, [R1+0xebc] ;  /* 0x000ebc00010c7983 */ /* 0x001ea20000300800 */
[----:B------:R-:W-:Y:S02]  /*39380*/  STL [R1+0xefc], R5 ;  /* 0x000efc0501007387 */ /* 0x000fe40000100800 */
[----:B------:R-:W-:Y:S02]  /*39390*/  STL [R1+0xef4], R4 ;  /* 0x000ef40401007387 */ /* 0x000fe40000100800 */
[----:B------:R-:W-:Y:S01]  /*393a0*/  STL [R1+0xf18], R25 ;  /* 0x000f181901007387 */ /* 0x000fe20000100800 */
[----:B------:R-:W-:Y:S01]  /*393b0*/  STL [R1+0xeec], R24 ;  /* 0x000eec1801007387 */ /* 0x000fe20000100800 */
[----:B------:R-:W-:-:S02]  /*393c0*/  IMAD.X R17, R17, 0x1, R2, P2 ;  /* 0x0000000111117824 */ /* 0x000fc400010e0602 */
[--C-:B------:R-:W-:Y:S02]  /*393d0*/  IMAD.X R16, R16, 0x1, R2.reuse, P3 ;  /* 0x0000000110107824 */ /* 0x100fe400018e0602 */
[----:B------:R-:W-:Y:S01]  /*393e0*/  STL [R1+0xf10], R19 ;  /* 0x000f101301007387 */ /* 0x000fe20000100800 */
[-C--:B------:R-:W-:Y:S01]  /*393f0*/  IADD3 R0, P3, R0, R10.reuse, RZ ;  /* 0x0000000a00007210 */ /* 0x080fe20007f7e0ff */
[----:B------:R-:W-:Y:S01]  /*39400*/  STL [R1+0xee4], R15 ;  /* 0x000ee40f01007387 */ /* 0x000fe20000100800 */
[----:B------:R-:W-:Y:S01]  /*39410*/  IADD3 R13, P2, R13, R10, RZ ;  /* 0x0000000a0d0d7210 */ /* 0x000fe20007f5e0ff */
[----:B------:R-:W-:Y:S02]  /*39420*/  STL [R1+0xf08], R18 ;  /* 0x000f081201007387 */ /* 0x000fe40000100800 */
[----:B------:R-:W-:Y:S01]  /*39430*/  STL [R1+0xedc], R14 ;  /* 0x000edc0e01007387 */ /* 0x000fe20000100800 */
[----:B------:R-:W-:Y:S01]  /*39440*/  STL [R1+0xf00], R17 ;  /* 0x000f001101007387 */ /* 0x000fe20000100800 */
[----:B------:R0:W-:Y:S02]  /*39450*/  STL [R1+0xecc], R0 ;  /* 0x000ecc0001007387 */ /* 0x0001e40000100800 */
[----:B------:R-:W-:Y:S01]  /*39460*/  STL [R1+0xed4], R13 ;  /* 0x000ed40d01007387 */ /* 0x000fe20000100800 */
[----:B0-----:R-:W3:Y:S01]  /*39470*/  LDL.LU R0, [R1+0xee0] ;  /* 0x000ee00001007983 */ /* 0x001ee20000300800 */
[----:B------:R-:W-:Y:S02]  /*39480*/  STL [R1+0xef8], R16 ;  /* 0x000ef81001007387 */ /* 0x000fe40000100800 */
[----:B------:R-:W3:Y:S02]  /*39490*/  LDL.LU R7, [R1+0xeb4] ;  /* 0x000eb40001077983 */ /* 0x000ee40000300800 */
[----:B------:R-:W3:Y:S02]  /*394a0*/  LDL.LU R6, [R1+0xed8] ;  /* 0x000ed80001067983 */ /* 0x000ee40000300800 */
[----:B----4-:R-:W-:-:S05]  /*394b0*/  IMAD.X R29, R29, 0x1, R2, P4 ;  /* 0x000000011d1d7824 */ /* 0x010fca00020e0602 */
[----:B------:R0:W-:Y:S01]  /*394c0*/  STL [R1+0xef0], R29 ;  /* 0x000ef01d01007387 */ /* 0x0001e20000100800 */
[----:B------:R-:W-:-:S03]  /*394d0*/  IADD3 R28, P4, R28, R10, RZ ;  /* 0x0000000a1c1c7210 */ /* 0x000fc60007f9e0ff */
        /* <DEDUP_REMOVED lines=10> */
[----:B------:R-:W-:-:S02]  /*39580*/  IMAD.X R3, R3, 0x1, R2, P5 ;  /* 0x0000000103037824 */ /* 0x000fc400028e0602 */
[----:B------:R-:W4:Y:S01]  /*39590*/  LDL.LU R22, [R1+0xeb0] ;  /* 0x000eb00001167983 */ /* 0x000f220000300800 */
[----:B------:R-:W4:Y:S02]  /*395a0*/  LDL.LU R23, [R1+0xe84] ;  /* 0x000e840001177983 */ /* 0x000f240000300800 */
[----:B------:R0:W-:Y:S02]  /*395b0*/  STL [R1+0xee8], R3 ;  /* 0x000ee80301007387 */ /* 0x0001e40000100800 */
        /* <DEDUP_REMOVED lines=8> */
[----:B------:R-:W2:Y:S02]  /*39640*/  LDL.LU R15, [R1+0xe90] ;  /* 0x000e9000010f7983 */ /* 0x000ea40000300800 */
[----:B------:R-:W2:Y:S01]  /*39650*/  LDL.LU R18, [R1+0xe64] ;  /* 0x000e640001127983 */ /* 0x000ea20000300800 */
[----:B------:R-:W2:Y:S01]  /*39660*/  LDL.LU R14, [R1+0xe88] ;  /* 0x000e8800010e7983 */ /* 0x000ea20000300800 */
[----:B------:R-:W2:Y:S02]  /*39670*/  LDL.LU R17, [R1+0xe5c] ;  /* 0x000e5c0001117983 */ /* 0x000ea40000300800 */
[----:B------:R-:W2:Y:S02]  /*39680*/  LDL.LU R13, [R1+0xe80] ;  /* 0x000e8000010d7983 */ /* 0x000ea40000300800 */
[----:B------:R-:W2:Y:S01]  /*39690*/  LDL.LU R16, [R1+0xe54] ;  /* 0x000e540001107983 */ /* 0x000ea20000300800 */
[----:B0-----:R-:W2:Y:S01]  /*396a0*/  LDL.LU R12, [R1+0xe78] ;  /* 0x000e7800010c7983 */ /* 0x001ea20000300800 */
[----:B---3--:R-:W-:-:S05]  /*396b0*/  IMAD.X R0, R0, 0x1, R2, P6 ;  /* 0x0000000100007824 */ /* 0x008fca00030e0602 */
[----:B------:R0:W-:Y:S04]  /*396c0*/  STL [R1+0xee0], R0 ;  /* 0x000ee00001007387 */ /* 0x0001e80000100800 */
[----:B0-----:R-:W3:Y:S01]  /*396d0*/  LDL.LU R0, [R1+0xe4c] ;  /* 0x000e4c0001007983 */ /* 0x001ee20000300800 */
[--C-:B------:R-:W-:Y:S01]  /*396e0*/  IMAD.X R6, R6, 0x1, R2.reuse, P1 ;  /* 0x0000000106067824 */ /* 0x100fe200008e0602 */
[-C--:B------:R-:W-:Y:S02]  /*396f0*/  IADD3 R7, P6, R7, R10.reuse, RZ ;  /* 0x0000000a07077210 */ /* 0x080fe40007fde0ff */
[-C--:B----4-:R-:W-:Y:S01]  /*39700*/  IADD3 R29, P1, R29, R10.reuse, RZ ;  /* 0x0000000a1d1d7210 */ /* 0x090fe20007f3e0ff */
[--C-:B------:R-:W-:Y:S01]  /*39710*/  IMAD.X R8, R8, 0x1, R2.reuse, P2 ;  /* 0x0000000108087824 */ /* 0x100fe200010e0602 */
[----:B------:R-:W-:Y:S01]  /*39720*/  IADD3 R9, P2, R9, R10, RZ ;  /* 0x0000000a09097210 */ /* 0x000fe20007f5e0ff */
[----:B------:R-:W-:-:S02]  /*39730*/  IMAD.X R11, R11, 0x1, R2, P3 ;  /* 0x000000010b0b7824 */ /* 0x000fc400018e0602 */
[----:B------:R0:W-:Y:S01]  /*39740*/  STL [R1+0xeac], R29 ;  /* 0x000eac1d01007387 */ /* 0x0001e20000100800 */
[----:B------:R-:W-:Y:S01]  /*39750*/  STL [R1+0xeb4], R7 ;  /* 0x000eb40701007387 */ /* 0x000fe20000100800 */
[-C--:B------:R-:W-:Y:S01]  /*39760*/  IADD3 R26, P3, R26, R10.reuse, RZ ;  /* 0x0000000a1a1a7210 */ /* 0x080fe20007f7e0ff */
[--C-:B------:R-:W-:Y:S01]  /*39770*/  IMAD.X R27, R27, 0x1, R2.reuse, P4 ;  /* 0x000000011b1b7824 */ /* 0x100fe200020e0602 */
[-C--:B------:R-:W-:Y:S01]  /*39780*/  IADD3 R20, P4, R20, R10.reuse, RZ ;  /* 0x0000000a14147210 */ /* 0x080fe20007f9e0ff */
[--C-:B------:R-:W-:Y:S01]  /*39790*/  IMAD.X R28, R28, 0x1, R2.reuse, P5 ;  /* 0x000000011c1c7824 */ /* 0x100fe200028e0602 */
[----:B0-----:R-:W4:Y:S01]  /*397a0*/  LDL.LU R29, [R1+0xe70] ;  /* 0x000e7000011d7983 */ /* 0x001f220000300800 */
[----:B------:R-:W-:Y:S02]  /*397b0*/  STL [R1+0xed8], R6 ;  /* 0x000ed80601007387 */ /* 0x000fe40000100800 */
[----:B------:R-:W-:Y:S02]  /*397c0*/  STL [R1+0xed0], R8 ;  /* 0x000ed00801007387 */ /* 0x000fe40000100800 */
[----:B------:R-:W-:Y:S01]  /*397d0*/  STL [R1+0xea4], R9 ;  /* 0x000ea40901007387 */ /* 0x000fe20000100800 */
[----:B------:R-:W-:Y:S01]  /*397e0*/  STL [R1+0xec8], R11 ;  /* 0x000ec80b01007387 */ /* 0x000fe20000100800 */
[----:B------:R-:W-:Y:S01]  /*397f0*/  STL [R1+0xe9c], R26 ;  /* 0x000e9c1a01007387 */ /* 0x000fe20000100800 */
[----:B------:R-:W-:Y:S01]  /*39800*/  IADD3 R21, P5, R21, R10, RZ ;  /* 0x0000000a15157210 */ /* 0x000fe20007fbe0ff */
[----:B------:R0:W-:Y:S02]  /*39810*/  STL [R1+0xeb8], R28 ;  /* 0x000eb81c01007387 */ /* 0x0001e40000100800 */
[----:B------:R-:W-:-:S02]  /*39820*/  IMAD.X R22, R22, 0x1, R2, P6 ;  /* 0x0000000116167824 */ /* 0x000fc400030e0602 */
[--C-:B------:R-:W-:Y:S01]  /*39830*/  IMAD.X R5, R5, 0x1, R2.reuse, P1 ;  /* 0x0000000105057824 */ /* 0x100fe200008e0602 */
[----:B------:R-:W-:Y:S01]  /*39840*/  STL [R1+0xec0], R27 ;  /* 0x000ec01b01007387 */ /* 0x000fe20000100800 */
[-C--:B------:R-:W-:Y:S02]  /*39850*/  IADD3 R23, P6, R23, R10.reuse, RZ ;  /* 0x0000000a17177210 */ /* 0x080fe40007fde0ff */
[-C--:B------:R-:W-:Y:S01]  /*39860*/  IADD3 R3, P1, R3, R10.reuse, RZ ;  /* 0x0000000a03037210 */ /* 0x080fe20007f3e0ff */
[----:B0-----:R-:W4:Y:S01]  /*39870*/  LDL.LU R28, [R1+0xe44] ;  /* 0x000e4400011c7983 */ /* 0x001f220000300800 */
[----:B------:R-:W-:Y:S02]  /*39880*/  STL [R1+0xe94], R20 ;  /* 0x000e941401007387 */ /* 0x000fe40000100800 */
[----:B------:R-:W-:Y:S02]  /*39890*/  STL [R1+0xe8c], R21 ;  /* 0x000e8c1501007387 */ /* 0x000fe40000100800 */
[----:B------:R-:W-:Y:S02]  /*398a0*/  STL [R1+0xeb0], R22 ;  /* 0x000eb01601007387 */ /* 0x000fe40000100800 */
[--C-:B------:R-:W-:Y:S01]  /*398b0*/  IMAD.X R4, R4, 0x1, R2.reuse, P2 ;  /* 0x0000000104047824 */ /* 0x100fe200010e0602 */
[----:B------:R0:W-:Y:S01]  /*398c0*/  STL [R1+0xe7c], R3 ;  /* 0x000e7c0301007387 */ /* 0x0001e20000100800 */
[-C--:B------:R-:W-:Y:S01]  /*398d0*/  IADD3 R25, P2, R25, R10.reuse, RZ ;  /* 0x0000000a19197210 */ /* 0x080fe20007f5e0ff */
[----:B------:R-:W-:Y:S02]  /*398e0*/  STL [R1+0xe84], R23 ;  /* 0x000e841701007387 */ /* 0x000fe40000100800 */
[--C-:B------:R-:W-:Y:S01]  /*398f0*/  IMAD.X R24, R24, 0x1, R2.reuse, P3 ;  /* 0x0000000118187824 */ /* 0x100fe200018e0602 */
[----:B0-----:R-:W4:Y:S01]  /*39900*/  LDL.LU R3, [R1+0xe68] ;  /* 0x000e680001037983 */ /* 0x001f220000300800 */
[----:B------:R-:W-:Y:S02]  /*39910*/  STL [R1+0xea8], R5 ;  /* 0x000ea80501007387 */ /* 0x000fe40000100800 */
[----:B------:R-:W-:Y:S02]  /*39920*/  STL [R1+0xea0], R4 ;  /* 0x000ea00401007387 */ /* 0x000fe40000100800 */
[----:B------:R-:W-:Y:S01]  /*39930*/  STL [R1+0xe74], R25 ;  /* 0x000e741901007387 */ /* 0x000fe20000100800 */
[----:B------:R-:W-:Y:S01]  /*39940*/  STL [R1+0xe98], R24 ;  /* 0x000e981801007387 */ /* 0x000fe20000100800 */
[-C--:B--2---:R-:W-:Y:S01]  /*39950*/  IADD3 R19, P3, R19, R10.reuse, RZ ;  /* 0x0000000a13137210 */ /* 0x084fe20007f7e0ff */
[--C-:B------:R-:W-:Y:S01]  /*39960*/  IMAD.X R15, R15, 0x1, R2.reuse, P4 ;  /* 0x000000010f0f7824 */ /* 0x100fe200020e0602 */
[-C--:B------:R-:W-:Y:S01]  /*39970*/  IADD3 R18, P4, R18, R10.reuse, RZ ;  /* 0x0000000a12127210 */ /* 0x080fe20007f9e0ff */
[--C-:B------:R-:W-:Y:S01]  /*39980*/  IMAD.X R14, R14, 0x1, R2.reuse, P5 ;  /* 0x000000010e0e7824 */ /* 0x100fe200028e0602 */
[----:B------:R-:W-:Y:S01]  /*39990*/  IADD3 R17, P5, R17, R10, RZ ;  /* 0x0000000a11117210 */ /* 0x000fe20007fbe0ff */
[----:B------:R-:W-:Y:S01]  /*399a0*/  STL [R1+0xe6c], R19 ;  /* 0x000e6c1301007387 */ /* 0x000fe20000100800 */
[----:B------:R-:W-:Y:S02]  /*399b0*/  STL [R1+0xe90], R15 ;  /* 0x000e900f01007387 */ /* 0x000fe40000100800 */
[----:B------:R-:W-:-:S02]  /*399c0*/  IMAD.X R13, R13, 0x1, R2, P6 ;  /* 0x000000010d0d7824 */ /* 0x000fc400030e0602 */
[----:B------:R-:W-:Y:S01]  /*399d0*/  IMAD.X R12, R12, 0x1, R2, P1 ;  /* 0x000000010c0c7824 */ /* 0x000fe200008e0602 */
[----:B------:R-:W-:Y:S01]  /*399e0*/  STL [R1+0xe64], R18 ;  /* 0x000e641201007387 */ /* 0x000fe20000100800 */
[-C--:B------:R-:W-:Y:S01]  /*399f0*/  IADD3 R16, P6, R16, R10.reuse, RZ ;  /* 0x0000000a10107210 */ /* 0x080fe20007fde0ff */
[----:B------:R-:W-:Y:S02]  /*39a00*/  STL [R1+0xe88], R14 ;  /* 0x000e880e01007387 */ /* 0x000fe40000100800 */
[----:B------:R-:W-:Y:S01]  /*39a10*/  STL [R1+0xe5c], R17 ;  /* 0x000e5c1101007387 */ /* 0x000fe20000100800 */
[----:B------:R0:W-:Y:S01]  /*39a20*/  STL [R1+0xe78], R12 ;  /* 0x000e780c01007387 */ /* 0x0001e20000100800 */
[----:B------:R-:W-:Y:S03]  /*39a30*/  STL [R1+0xe80], R13 ;  /* 0x000e800d01007387 */ /* 0x000fe60000100800 */
[----:B0-----:R-:W2:Y:S01]  /*39a40*/  LDL.LU R12, [R1+0xe3c] ;  /* 0x000e3c00010c7983 */ /* 0x001ea20000300800 */
[----:B------:R-:W-:Y:S02]  /*39a50*/  STL [R1+0xe54], R16 ;  /* 0x000e541001007387 */ /* 0x000fe40000100800 */
[----:B------:R-:W2:Y:S02]  /*39a60*/  LDL.LU R7, [R1+0xe60] ;  /* 0x000e600001077983 */ /* 0x000ea40000300800 */
[----:B------:R-:W2:Y:S01]  /*39a70*/  LDL.LU R6, [R1+0xe34] ;  /* 0x000e340001067983 */ /* 0x000ea20000300800 */
[----:B---3--:R-:W-:-:S05]  /*39a80*/  IADD3 R0, P1, R0, R10, RZ ;  /* 0x0000000a00007210 */ /* 0x008fca0007f3e0ff */
[----:B------:R0:W-:Y:S04]  /*39a90*/  STL [R1+0xe4c], R0 ;  /* 0x000e4c0001007387 */ /* 0x0001e80000100800 */
[----:B0-----:R-:W3:Y:S01]  /*39aa0*/  LDL.LU R0, [R1+0xe58] ;  /* 0x000e580001007983 */ /* 0x001ee20000300800 */
[----:B------:R-:W3:Y:S02]  /*39ab0*/  LDL.LU R8, [R1+0xe2c] ;  /* 0x000e2c0001087983 */ /* 0x000ee40000300800 */
[----:B------:R-:W3:Y:S02]  /*39ac0*/  LDL.LU R9, [R1+0xe50] ;  /* 0x000e500001097983 */ /* 0x000ee40000300800 */
[----:B------:R-:W3:Y:S02]  /*39ad0*/  LDL.LU R11, [R1+0xe24] ;  /* 0x000e2400010b7983 */ /* 0x000ee40000300800 */
[----:B----4-:R-:W-:-:S05]  /*39ae0*/  IMAD.X R29, R29, 0x1, R2, P2 ;  /* 0x000000011d1d7824 */ /* 0x010fca00010e0602 */
[----:B------:R0:W-:Y:S01]  /*39af0*/  STL [R1+0xe70], R29 ;  /* 0x000e701d01007387 */ /* 0x0001e20000100800 */
[----:B------:R-:W4:Y:S02]  /*39b00*/  LDL.LU R26, [R1+0xe48] ;  /* 0x000e4800011a7983 */ /* 0x000f240000300800 */
[----:B------:R-:W4:Y:S02]  /*39b10*/  LDL.LU R27, [R1+0xe1c] ;  /* 0x000e1c00011b7983 */ /* 0x000f240000300800 */
[----:B------:R-:W4:Y:S01]  /*39b20*/  LDL.LU R20, [R1+0xe40] ;  /* 0x000e400001147983 */ /* 0x000f220000300800 */
[----:B0-----:R-:W4:Y:S01]  /*39b30*/  LDL.LU R29, [R1+0xe14] ;  /* 0x000e1400011d7983 */ /* 0x001f220000300800 */
[----:B------:R-:W4:Y:S01]  /*39b40*/  LDL.LU R21, [R1+0xe38] ;  /* 0x000e380001157983 */ /* 0x000f220000300800 */
[----:B------:R-:W-:Y:S01]  /*39b50*/  IADD3 R28, P2, R28, R10, RZ ;  /* 0x0000000a1c1c7210 */ /* 0x000fe20007f5e0ff */
[----:B------:R-:W4:Y:S01]  /*39b60*/  LDL.LU R22, [R1+0xe0c] ;  /* 0x000e0c0001167983 */ /* 0x000f220000300800 */
[----:B------:R-:W4:Y:S03]  /*39b70*/  LDL.LU R23, [R1+0xe30] ;  /* 0x000e300001177983 */ /* 0x000f260000300800 */
[----:B------:R0:W-:Y:S02]  /*39b80*/  STL [R1+0xe44], R28 ;  /* 0x000e441c01007387 */ /* 0x0001e40000100800 */
[----:B------:R-:W4:Y:S01]  /*39b90*/  LDL.LU R5, [R1+0xe04] ;  /* 0x000e040001057983 */ /* 0x000f220000300800 */
[----:B0-----:R-:W4:Y:S01]  /*39ba0*/  LDL.LU R28, [R1+0xe28] ;  /* 0x000e2800011c7983 */ /* 0x001f220000300800 */
[----:B------:R-:W4:Y:S02]  /*39bb0*/  LDL.LU R4, [R1+0xdfc] ;  /* 0x000dfc0001047983 */ /* 0x000f240000300800 */
[----:B------:R-:W-:-:S02]  /*39bc0*/  IMAD.X R3, R3, 0x1, R2, P3 ;  /* 0x0000000103037824 */ /* 0x000fc400018e0602 */
[----:B------:R-:W4:Y:S01]  /*39bd0*/  LDL.LU R25, [R1+0xe20] ;  /* 0x000e200001197983 */ /* 0x000f220000300800 */
[----:B------:R-:W4:Y:S02]  /*39be0*/  LDL.LU R24, [R1+0xdf4] ;  /* 0x000df40001187983 */ /* 0x000f240000300800 */
[----:B------:R0:W-:Y:S02]  /*39bf0*/  STL [R1+0xe68], R3 ;  /* 0x000e680301007387 */ /* 0x0001e40000100800 */
[----:B------:R-:W4:Y:S02]  /*39c00*/  LDL.LU R19, [R1+0xe18] ;  /* 0x000e180001137983 */ /* 0x000f240000300800 */
[----:B------:R-:W4:Y:S01]  /*39c10*/  LDL.LU R15, [R1+0xdec] ;  /* 0x000dec00010f7983 */ /* 0x000f220000300800 */
[----:B------:R-:W4:Y:S01]  /*39c20*/  LDL.LU R18, [R1+0xe10] ;  /* 0x000e100001127983 */ /* 0x000f220000300800 */
[----:B------:R-:W4:Y:S02]  /*39c30*/  LDL.LU R14, [R1+0xde4] ;  /* 0x000de400010e7983 */ /* 0x000f240000300800 */
[----:B------:R-:W4:Y:S02]  /*39c40*/  LDL.LU R17, [R1+0xe08] ;  /* 0x000e080001117983 */ /* 0x000f240000300800 */
[----:B------:R-:W4:Y:S01]  /*39c50*/  LDL.LU R13, [R1+0xddc] ;  /* 0x000ddc00010d7983 */ /* 0x000f220000300800 */
[----:B------:R-:W4:Y:S01]  /*39c60*/  LDL.LU R16, [R1+0xe00] ;  /* 0x000e000001107983 */ /* 0x000f220000300800 */
[----:B0-----:R-:W4:Y:S01]  /*39c70*/  LDL.LU R3, [R1+0xdd4] ;  /* 0x000dd40001037983 */ /* 0x001f220000300800 */
[----:B--2---:R-:W-:Y:S01]  /*39c80*/  IADD3 R12, P3, R12, R10, RZ ;  /* 0x0000000a0c0c7210 */ /* 0x004fe20007f7e0ff */
[----:B------:R-:W-:-:S04]  /*39c90*/  IMAD.X R7, R7, 0x1, R2, P4 ;  /* 0x0000000107077824 */ /* 0x000fc800020e0602 */
[----:B------:R0:W-:Y:S04]  /*39ca0*/  STL [R1+0xe3c], R12 ;  /* 0x000e3c0c01007387 */ /* 0x0001e80000100800 */
[----:B0-----:R-:W2:Y:S01]  /*39cb0*/  LDL.LU R12, [R1+0xdf8] ;  /* 0x000df800010c7983 */ /* 0x001ea20000300800 */
[----:B---3--:R-:W-:-:S05]  /*39cc0*/  IMAD.X R0, R0, 0x1, R2, P5 ;  /* 0x0000000100007824 */ /* 0x008fca00028e0602 */
[----:B------:R0:W-:Y:S01]  /*39cd0*/  STL [R1+0xe58], R0 ;  /* 0x000e580001007387 */ /* 0x0001e20000100800 */
[----:B------:R-:W-:Y:S03]  /*39ce0*/  STL [R1+0xe60], R7 ;  /* 0x000e600701007387 */ /* 0x000fe60000100800 */
[----:B0-----:R-:W3:Y:S01]  /*39cf0*/  LDL.LU R0, [R1+0xdcc] ;  /* 0x000dcc0001007983 */ /* 0x001ee20000300800 */
[-C--:B------:R-:W-:Y:S02]  /*39d00*/  IADD3 R6, P4, R6, R10.reuse, RZ ;  /* 0x0000000a06067210 */ /* 0x080fe40007f9e0ff */
[-C--:B------:R-:W-:Y:S01]  /*39d10*/  IADD3 R8, P5, R8, R10.reuse, RZ ;  /* 0x0000000a08087210 */ /* 0x080fe20007fbe0ff */
[--C-:B------:R-:W-:Y:S01]  /*39d20*/  IMAD.X R9, R9, 0x1, R2.reuse, P6 ;  /* 0x0000000109097824 */ /* 0x100fe200030e0602 */
[----:B------:R-:W-:Y:S01]  /*39d30*/  IADD3 R11, P6, R11, R10, RZ ;  /* 0x0000000a0b0b7210 */ /* 0x000fe20007fde0ff */
[----:B----4-:R-:W-:-:S02]  /*39d40*/  IMAD.X R26, R26, 0x1, R2, P1 ;  /* 0x000000011a1a7824 */ /* 0x010fc400008e0602 */
[--C-:B------:R-:W-:Y:S01]  /*39d50*/  IMAD.X R20, R20, 0x1, R2.reuse, P2 ;  /* 0x0000000114147824 */ /* 0x100fe200010e0602 */
[----:B------:R-:W-:Y:S01]  /*39d60*/  STL [R1+0xe34], R6 ;  /* 0x000e340601007387 */ /* 0x000fe20000100800 */
[-C--:B------:R-:W-:Y:S01]  /*39d70*/  IADD3 R29, P2, R29, R10.reuse, RZ ;  /* 0x0000000a1d1d7210 */ /* 0x080fe20007f5e0ff */
[----:B------:R-:W-:Y:S01]  /*39d80*/  STL [R1+0xe2c], R8 ;  /* 0x000e2c0801007387 */ /* 0x000fe20000100800 */
[-C--:B------:R-:W-:Y:S01]  /*39d90*/  IADD3 R27, P1, R27, R10.reuse, RZ ;  /* 0x0000000a1b1b7210 */ /* 0x080fe20007f3e0ff */
[----:B------:R-:W-:Y:S01]  /*39da0*/  STL [R1+0xe50], R9 ;  /* 0x000e500901007387 */ /* 0x000fe20000100800 */
[----:B------:R-:W-:Y:S02]  /*39db0*/  STL [R1+0xe24], R11 ;  /* 0x000e240b01007387 */ /* 0x000fe40000100800 */
[----:B------:R-:W-:Y:S02]  /*39dc0*/  STL [R1+0xe48], R26 ;  /* 0x000e481a01007387 */ /* 0x000fe40000100800 */
[--C-:B------:R-:W-:Y:S01]  /*39dd0*/  IMAD.X R21, R21, 0x1, R2.reuse, P3 ;  /* 0x0000000115157824 */ /* 0x100fe200018e0602 */
[----:B------:R0:W-:Y:S01]  /*39de0*/  STL [R1+0xe14], R29 ;  /* 0x000e141d01007387 */ /* 0x0001e20000100800 */
[----:B------:R-:W-:Y:S01]  /*39df0*/  IADD3 R22, P3, R22, R10, RZ ;  /* 0x0000000a16167210 */ /* 0x000fe20007f7e0ff */
[----:B------:R-:W-:Y:S02]  /*39e00*/  STL [R1+0xe1c], R27 ;  /* 0x000e1c1b01007387 */ /* 0x000fe40000100800 */
[----:B------:R-:W-:-:S02]  /*39e10*/  IMAD.X R23, R23, 0x1, R2, P4 ;  /* 0x0000000117177824 */ /* 0x000fc400020e0602 */
[--C-:B------:R-:W-:Y:S01]  /*39e20*/  IMAD.X R28, R28, 0x1, R2.reuse, P5 ;  /* 0x000000011c1c7824 */ /* 0x100fe200028e0602 */
[-C--:B------:R-:W-:Y:S01]  /*39e30*/  IADD3 R5, P4, R5, R10.reuse, RZ ;  /* 0x0000000a05057210 */ /* 0x080fe20007f9e0ff */
[----:B0-----:R-:W4:Y:S01]  /*39e40*/  LDL.LU R29, [R1+0xdf0] ;  /* 0x000df000011d7983 */ /* 0x001f220000300800 */
[----:B------:R-:W-:Y:S02]  /*39e50*/  STL [R1+0xe40], R20 ;  /* 0x000e401401007387 */ /* 0x000fe40000100800 */
[----:B------:R-:W-:Y:S02]  /*39e60*/  STL [R1+0xe38], R21 ;  /* 0x000e381501007387 */ /* 0x000fe40000100800 */
[----:B------:R-:W-:Y:S01]  /*39e70*/  STL [R1+0xe0c], R22 ;  /* 0x000e0c1601007387 */ /* 0x000fe20000100800 */
[----:B------:R-:W-:Y:S01]  /*39e80*/  IADD3 R4, P5, R4, R10, RZ ;  /* 0x0000000a04047210 */ /* 0x000fe20007fbe0ff */
[----:B------:R0:W-:Y:S01]  /*39e90*/  STL [R1+0xe28], R28 ;  /* 0x000e281c01007387 */ /* 0x0001e20000100800 */
[----:B------:R-:W-:-:S02]  /*39ea0*/  IMAD.X R25, R25, 0x1, R2, P6 ;  /* 0x0000000119197824 */ /* 0x000fc400030e0602 */
[----:B------:R-:W-:Y:S01]  /*39eb0*/  STL [R1+0xe30], R23 ;  /* 0x000e301701007387 */ /* 0x000fe20000100800 */
[-C--:B------:R-:W-:Y:S01]  /*39ec0*/  IADD3 R24, P6, R24, R10.reuse, RZ ;  /* 0x0000000a18187210 */ /* 0x080fe20007fde0ff */
[--C-:B------:R-:W-:Y:S01]  /*39ed0*/  IMAD.X R19, R19, 0x1, R2.reuse, P1 ;  /* 0x0000000113137824 */ /* 0x100fe200008e0602 */
[-C--:B------:R-:W-:Y:S01]  /*39ee0*/  IADD3 R15, P1, R15, R10.reuse, RZ ;  /* 0x0000000a0f0f7210 */ /* 0x080fe20007f3e0ff */
[--C-:B------:R-:W-:Y:S01]  /*39ef0*/  IMAD.X R18, R18, 0x1, R2.reuse, P2 ;  /* 0x0000000112127824 */ /* 0x100fe200010e0602 */
[----:B------:R-:W-:Y:S01]  /*39f00*/  IADD3 R14, P2, R14, R10, RZ ;  /* 0x0000000a0e0e7210 */ /* 0x000fe20007f5e0ff */
[----:B0-----:R-:W4:Y:S01]  /*39f10*/  LDL.LU R28, [R1+0xdc4] ;  /* 0x000dc400011c7983 */ /* 0x001f220000300800 */
        /* <DEDUP_REMOVED lines=15> */
[----:B0-----:R-:W4:Y:S01]  /*3a010*/  LDL.LU R3, [R1+0xde8] ;  /* 0x000de80001037983 */ /* 0x001f220000300800 */
[----:B------:R-:W-:Y:S02]  /*3a020*/  STL [R1+0xe00], R16 ;  /* 0x000e001001007387 */ /* 0x000fe40000100800 */
[----:B------:R-:W4:Y:S02]  /*3a030*/  LDL.LU R7, [R1+0xdbc] ;  /* 0x000dbc0001077983 */ /* 0x000f240000300800 */
[----:B------:R-:W4:Y:S02]  /*3a040*/  LDL.LU R6, [R1+0xde0] ;  /* 0x000de00001067983 */ /* 0x000f240000300800 */
[----:B--2---:R-:W-:-:S05]  /*3a050*/  IMAD.X R12, R12, 0x1, R2, P5 ;  /* 0x000000010c0c7824 */ /* 0x004fca00028e0602 */
[----:B------:R0:W-:Y:S04]  /*3a060*/  STL [R1+0xdf8], R12 ;  /* 0x000df80c01007387 */ /* 0x0001e80000100800 */
[----:B0-----:R-:W2:Y:S01]  /*3a070*/  LDL.LU R12, [R1+0xdb4] ;  /* 0x000db400010c7983 */ /* 0x001ea20000300800 */
[----:B------:R-:W2:Y:S02]  /*3a080*/  LDL.LU R8, [R1+0xdd8] ;  /* 0x000dd80001087983 */ /* 0x000ea40000300800 */
[----:B------:R-:W2:Y:S02]  /*3a090*/  LDL.LU R9, [R1+0xdac] ;  /* 0x000dac0001097983 */ /* 0x000ea40000300800 */
[----:B------:R-:W2:Y:S01]  /*3a0a0*/  LDL.LU R11, [R1+0xdd0] ;  /* 0x000dd000010b7983 */ /* 0x000ea20000300800 */
[----:B---3--:R-:W-:-:S05]  /*3a0b0*/  IADD3 R0, P5, R0, R10, RZ ;  /* 0x0000000a00007210 */ /* 0x008fca0007fbe0ff */
[----:B------:R0:W-:Y:S01]  /*3a0c0*/  STL [R1+0xdcc], R0 ;  /* 0x000dcc0001007387 */ /* 0x0001e20000100800 */
[----:B------:R-:W3:Y:S02]  /*3a0d0*/  LDL.LU R26, [R1+0xda4] ;  /* 0x000da400011a7983 */ /* 0x000ee40000300800 */
[----:B------:R-:W3:Y:S02]  /*3a0e0*/  LDL.LU R27, [R1+0xdc8] ;  /* 0x000dc800011b7983 */ /* 0x000ee40000300800 */
[----:B------:R-:W3:Y:S01]  /*3a0f0*/  LDL.LU R20, [R1+0xd9c] ;  /* 0x000d9c0001147983 */ /* 0x000ee20000300800 */
[----:B0-----:R-:W3:Y:S01]  /*3a100*/  LDL.LU R0, [R1+0xdc0] ;  /* 0x000dc00001007983 */ /* 0x001ee20000300800 */
[----:B------:R-:W3:Y:S02]  /*3a110*/  LDL.LU R21, [R1+0xd94] ;  /* 0x000d940001157983 */ /* 0x000ee40000300800 */
[----:B------:R-:W3:Y:S02]  /*3a120*/  LDL.LU R22, [R1+0xdb8] ;  /* 0x000db80001167983 */ /* 0x000ee40000300800 */
[----:B------:R-:W3:Y:S02]  /*3a130*/  LDL.LU R23, [R1+0xd8c] ;  /* 0x000d8c0001177983 */ /* 0x000ee40000300800 */
[----:B----4-:R-:W-:-:S05]  /*3a140*/  IMAD.X R29, R29, 0x1, R2, P6 ;  /* 0x000000011d1d7824 */ /* 0x010fca00030e0602 */
[----:B------:R0:W-:Y:S01]  /*3a150*/  STL [R1+0xdf0], R29 ;  /* 0x000df01d01007387 */ /* 0x0001e20000100800 */
[----:B------:R-:W4:Y:S01]  /*3a160*/  LDL.LU R5, [R1+0xdb0] ;  /* 0x000db00001057983 */ /* 0x000f220000300800 */
[----:B------:R-:W-:Y:S02]  /*3a170*/  IADD3 R28, P6, R28, R10, RZ ;  /* 0x0000000a1c1c7210 */ /* 0x000fe40007fde0ff */
        /* <DEDUP_REMOVED lines=8> */
[----:B------:R-:W4:Y:S01]  /*3a200*/  LDL.LU R14, [R1+0xd90] ;  /* 0x000d9000010e7983 */ /* 0x000f220000300800 */
[----:B------:R-:W4:Y:S02]  /*3a210*/  LDL.LU R17, [R1+0xd64] ;  /* 0x000d640001117983 */ /* 0x000f240000300800 */
[----:B------:R-:W4:Y:S02]  /*3a220*/  LDL.LU R13, [R1+0xd88] ;  /* 0x000d8800010d7983 */ /* 0x000f240000300800 */
[----:B------:R-:W4:Y:S01]  /*3a230*/  LDL.LU R16, [R1+0xd5c] ;  /* 0x000d5c0001107983 */ /* 0x000f220000300800 */
[----:B0-----:R-:W4:Y:S01]  /*3a240*/  LDL.LU R28, [R1+0xd80] ;  /* 0x000d8000011c7983 */ /* 0x001f220000300800 */
[----:B------:R-:W-:-:S02]  /*3a250*/  IMAD.X R3, R3, 0x1, R2, P1 ;  /* 0x0000000103037824 */ /* 0x000fc400008e0602 */
[--C-:B------:R-:W-:Y:S01]  /*3a260*/  IMAD.X R6, R6, 0x1, R2.reuse, P2 ;  /* 0x0000000106067824 */ /* 0x100fe200010e0602 */
[-C--:B------:R-:W-:Y:S02]  /*3a270*/  IADD3 R7, P1, R7, R10.reuse, RZ ;  /* 0x0000000a07077210 */ /* 0x080fe40007f3e0ff */
[----:B------:R0:W-:Y:S04]  /*3a280*/  STL [R1+0xde8], R3 ;  /* 0x000de80301007387 */ /* 0x0001e80000100800 */
[----:B0-----:R-:W4:Y:S01]  /*3a290*/  LDL.LU R3, [R1+0xd54] ;  /* 0x000d540001037983 */ /* 0x001f220000300800 */
[-C--:B--2---:R-:W-:Y:S01]  /*3a2a0*/  IADD3 R12, P2, R12, R10.reuse, RZ ;  /* 0x0000000a0c0c7210 */ /* 0x084fe20007f5e0ff */
[--C-:B------:R-:W-:Y:S01]  /*3a2b0*/  IMAD.X R8, R8, 0x1, R2.reuse, P3 ;  /* 0x0000000108087824 */ /* 0x100fe200018e0602 */
[----:B------:R-:W-:Y:S01]  /*3a2c0*/  IADD3 R9, P3, R9, R10, RZ ;  /* 0x0000000a09097210 */ /* 0x000fe20007f7e0ff */
[----:B------:R-:W-:-:S02]  /*3a2d0*/  IMAD.X R11, R11, 0x1, R2, P4 ;  /* 0x000000010b0b7824 */ /* 0x000fc400020e0602 */
[----:B------:R0:W-:Y:S01]  /*3a2e0*/  STL [R1+0xdb4], R12 ;  /* 0x000db40c01007387 */ /* 0x0001e20000100800 */
[----:B------:R-:W-:Y:S03]  /*3a2f0*/  STL [R1+0xdbc], R7 ;  /* 0x000dbc0701007387 */ /* 0x000fe60000100800 */
[----:B0-----:R-:W2:Y:S01]  /*3a300*/  LDL.LU R12, [R1+0xd78] ;  /* 0x000d7800010c7983 */ /* 0x001ea20000300800 */
[----:B---3--:R-:W-:-:S03]  /*3a310*/  IADD3 R26, P4, R26, R10, RZ ;  /* 0x0000000a1a1a7210 */ /* 0x008fc60007f9e0ff */
[----:B------:R-:W-:Y:S01]  /*3a320*/  STL [R1+0xde0], R6 ;  /* 0x000de00601007387 */ /* 0x000fe20000100800 */
[----:B------:R-:W-:Y:S02]  /*3a330*/  STL [R1+0xdd8], R8 ;  /* 0x000dd80801007387 */ /* 0x000fe40000100800 */
[--C-:B------:R-:W-:Y:S01]  /*3a340*/  IMAD.X R27, R27, 0x1, R2.reuse, P5 ;  /* 0x000000011b1b7824 */ /* 0x100fe200028e0602 */
[----:B------:R-:W-:Y:S01]  /*3a350*/  STL [R1+0xdac], R9 ;  /* 0x000dac0901007387 */ /* 0x000fe20000100800 */
[----:B------:R-:W-:Y:S02]  /*3a360*/  STL [R1+0xdd0], R11 ;  /* 0x000dd00b01007387 */ /* 0x000fe40000100800 */
[----:B------:R-:W-:Y:S01]  /*3a370*/  IMAD.X R0, R0, 0x1, R2, P6 ;  /* 0x0000000100007824 */ /* 0x000fe200030e0602 */
[----:B------:R-:W-:Y:S04]  /*3a380*/  STL [R1+0xda4], R26 ;  /* 0x000da41a01007387 */ /* 0x000fe80000100800 */
[----:B------:R0:W-:Y:S01]  /*3a390*/  STL [R1+0xdc0], R0 ;  /* 0x000dc00001007387 */ /* 0x0001e20000100800 */
[----:B------:R-:W-:Y:S03]  /*3a3a0*/  STL [R1+0xdc8], R27 ;  /* 0x000dc81b01007387 */ /* 0x000fe60000100800 */
[----:B0-----:R-:W3:Y:S01]  /*3a3b0*/  LDL.LU R0, [R1+0xd4c] ;  /* 0x000d4c0001007983 */ /* 0x001ee20000300800 */
[----:B------:R-:W-:-:S02]  /*3a3c0*/  IADD3 R20, P5, R20, R10, RZ ;  /* 0x0000000a14147210 */ /* 0x000fc40007fbe0ff */
[-C--:B------:R-:W-:Y:S01]  /*3a3d0*/  IADD3 R21, P6, R21, R10.reuse, RZ ;  /* 0x0000000a15157210 */ /* 0x080fe20007fde0ff */
[--C-:B------:R-:W-:Y:S02]  /*3a3e0*/  IMAD.X R22, R22, 0x1, R2.reuse, P1 ;  /* 0x0000000116167824 */ /* 0x100fe400008e0602 */
[--C-:B----4-:R-:W-:Y:S01]  /*3a3f0*/  IMAD.X R5, R5, 0x1, R2.reuse, P2 ;  /* 0x0000000105057824 */ /* 0x110fe200010e0602 */
[-C--:B------:R-:W-:Y:S01]  /*3a400*/  IADD3 R23, P1, R23, R10.reuse, RZ ;  /* 0x0000000a17177210 */ /* 0x080fe20007f3e0ff */
[----:B------:R-:W-:Y:S01]  /*3a410*/  STL [R1+0xd9c], R20 ;  /* 0x000d9c1401007387 */ /* 0x000fe20000100800 */
[----:B------:R-:W-:Y:S01]  /*3a420*/  STL [R1+0xd94], R21 ;  /* 0x000d941501007387 */ /* 0x000fe20000100800 */
[-C--:B------:R-:W-:Y:S02]  /*3a430*/  IADD3 R29, P2, R29, R10.reuse, RZ ;  /* 0x0000000a1d1d7210 */ /* 0x080fe40007f5e0ff */
[----:B------:R-:W-:Y:S01]  /*3a440*/  STL [R1+0xdb8], R22 ;  /* 0x000db81601007387 */ /* 0x000fe20000100800 */
[--C-:B------:R-:W-:Y:S01]  /*3a450*/  IMAD.X R4, R4, 0x1, R2.reuse, P3 ;  /* 0x0000000104047824 */ /* 0x100fe200018e0602 */
[-C--:B------:R-:W-:Y:S01]  /*3a460*/  IADD3 R25, P3, R25, R10.reuse, RZ ;  /* 0x0000000a19197210 */ /* 0x080fe20007f7e0ff */
[--C-:B------:R-:W-:Y:S01]  /*3a470*/  IMAD.X R24, R24, 0x1, R2.reuse, P4 ;  /* 0x0000000118187824 */ /* 0x100fe200020e0602 */
[----:B------:R0:W-:Y:S01]  /*3a480*/  STL [R1+0xd84], R29 ;  /* 0x000d841d01007387 */ /* 0x0001e20000100800 */
        /* <DEDUP_REMOVED lines=13> */
[----:B------:R-:W-:Y:S02]  /*3a560*/  STL [R1+0xd98], R15 ;  /* 0x000d980f01007387 */ /* 0x000fe40000100800 */
[----:B------:R-:W-:Y:S01]  /*3a570*/  IMAD.X R13, R13, 0x1, R2, P1 ;  /* 0x000000010d0d7824 */ /* 0x000fe200008e0602 */
[----:B------:R-:W-:Y:S01]  /*3a580*/  STL [R1+0xd6c], R18 ;  /* 0x000d6c1201007387 */ /* 0x000fe20000100800 */
[-C--:B------:R-:W-:Y:S01]  /*3a590*/  IADD3 R16, P1, R16, R10.reuse, RZ ;  /* 0x0000000a10107210 */ /* 0x080fe20007f3e0ff */
[----:B------:R-:W-:Y:S02]  /*3a5a0*/  STL [R1+0xd90], R14 ;  /* 0x000d900e01007387 */ /* 0x000fe40000100800 */
[----:B------:R-:W-:Y:S01]  /*3a5b0*/  STL [R1+0xd64], R17 ;  /* 0x000d641101007387 */ /* 0x000fe20000100800 */
[----:B------:R0:W-:Y:S01]  /*3a5c0*/  STL [R1+0xd80], R28 ;  /* 0x000d801c01007387 */ /* 0x0001e20000100800 */
[----:B------:R-:W-:Y:S01]  /*3a5d0*/  STL [R1+0xd88], R13 ;  /* 0x000d880d01007387 */ /* 0x000fe20000100800 */
[----:B------:R-:W-:-:S02]  /*3a5e0*/  IADD3 R3, P2, R3, R10, RZ ;  /* 0x0000000a03037210 */ /* 0x000fc40007f5e0ff */
        /* <DEDUP_REMOVED lines=8> */
[----:B------:R-:W4:Y:S02]  /*3a670*/  LDL.LU R11, [R1+0xd2c] ;  /* 0x000d2c00010b7983 */ /* 0x000f240000300800 */
[----:B--2---:R-:W-:-:S05]  /*3a680*/  IMAD.X R12, R12, 0x1, R2, P3 ;  /* 0x000000010c0c7824 */ /* 0x004fca00018e0602 */
[----:B------:R0:W-:Y:S01]  /*3a690*/  STL [R1+0xd78], R12 ;  /* 0x000d780c01007387 */ /* 0x0001e20000100800 */
[----:B------:R-:W2:Y:S02]  /*3a6a0*/  LDL.LU R26, [R1+0xd50] ;  /* 0x000d5000011a7983 */ /* 0x000ea40000300800 */
[----:B------:R-:W2:Y:S02]  /*3a6b0*/  LDL.LU R27, [R1+0xd24] ;  /* 0x000d2400011b7983 */ /* 0x000ea40000300800 */
[----:B------:R-:W2:Y:S01]  /*3a6c0*/  LDL.LU R20, [R1+0xd48] ;  /* 0x000d480001147983 */ /* 0x000ea20000300800 */
[----:B0-----:R-:W2:Y:S01]  /*3a6d0*/  LDL.LU R12, [R1+0xd1c] ;  /* 0x000d1c00010c7983 */ /* 0x001ea20000300800 */
[----:B------:R-:W2:Y:S02]  /*3a6e0*/  LDL.LU R21, [R1+0xd40] ;  /* 0x000d400001157983 */ /* 0x000ea40000300800 */
[----:B------:R-:W2:Y:S02]  /*3a6f0*/  LDL.LU R22, [R1+0xd14] ;  /* 0x000d140001167983 */ /* 0x000ea40000300800 */
[----:B------:R-:W2:Y:S01]  /*3a700*/  LDL.LU R23, [R1+0xd38] ;  /* 0x000d380001177983 */ /* 0x000ea20000300800 */
[----:B---3--:R-:W-:-:S05]  /*3a710*/  IADD3 R0, P3, R0, R10, RZ ;  /* 0x0000000a00007210 */ /* 0x008fca0007f7e0ff */
[----:B------:R0:W-:Y:S01]  /*3a720*/  STL [R1+0xd4c], R0 ;  /* 0x000d4c0001007387 */ /* 0x0001e20000100800 */
[----:B------:R-:W3:Y:S03]  /*3a730*/  LDL.LU R5, [R1+0xd0c] ;  /* 0x000d0c0001057983 */ /* 0x000ee60000300800 */
        /* <DEDUP_REMOVED lines=14> */
[-C--:B------:R-:W-:Y:S01]  /*3a820*/  IADD3 R28, P4, R28, R10.reuse, RZ ;  /* 0x0000000a1c1c7210 */ /* 0x080fe20007f9e0ff */
[----:B------:R-:W-:Y:S01]  /*3a830*/  IMAD.X R7, R7, 0x1, R2, P5 ;  /* 0x0000000107077824 */ /* 0x000fe200028e0602 */
[----:B------:R-:W-:-:S03]  /*3a840*/  IADD3 R6, P5, R6, R10, RZ ;  /* 0x0000000a06067210 */ /* 0x000fc60007fbe0ff */
[----:B------:R0:W-:Y:S01]  /*3a850*/  STL [R1+0xd44], R28 ;  /* 0x000d441c01007387 */ /* 0x0001e20000100800 */
[----:B------:R-:W-:-:S03]  /*3a860*/  IMAD.X R3, R3, 0x1, R2, P6 ;  /* 0x0000000103037824 */ /* 0x000fc600030e0602 */
[----:B0-----:R-:W4:Y:S01]  /*3a870*/  LDL.LU R28, [R1+0xd00] ;  /* 0x000d0000011c7983 */ /* 0x001f220000300800 */
[-C--:B------:R-:W-:Y:S01]  /*3a880*/  IADD3 R8, P6, R8, R10.reuse, RZ ;  /* 0x0000000a08087210 */ /* 0x080fe20007fde0ff */
[--C-:B------:R-:W-:Y:S01]  /*3a890*/  IMAD.X R9, R9, 0x1, R2.reuse, P1 ;  /* 0x0000000109097824 */ /* 0x100fe200008e0602 */
[----:B------:R-:W-:Y:S01]  /*3a8a0*/  IADD3 R11, P1, R11, R10, RZ ;  /* 0x0000000a0b0b7210 */ /* 0x000fe20007f3e0ff */
[----:B------:R0:W-:Y:S01]  /*3a8b0*/  STL [R1+0xd60], R3 ;  /* 0x000d600301007387 */ /* 0x0001e20000100800 */
[----:B------:R-:W-:Y:S03]  /*3a8c0*/  STL [R1+0xd68], R7 ;  /* 0x000d680701007387 */ /* 0x000fe60000100800 */
[----:B0-----:R-:W4:Y:S01]  /*3a8d0*/  LDL.LU R3, [R1+0xcd4] ;  /* 0x000cd40001037983 */ /* 0x001f220000300800 */
[----:B------:R-:W-:Y:S02]  /*3a8e0*/  STL [R1+0xd3c], R6 ;  /* 0x000d3c0601007387 */ /* 0x000fe40000100800 */
[----:B------:R-:W-:Y:S02]  /*3a8f0*/  STL [R1+0xd34], R8 ;  /* 0x000d340801007387 */ /* 0x000fe40000100800 */
[----:B------:R-:W-:Y:S01]  /*3a900*/  STL [R1+0xd58], R9 ;  /* 0x000d580901007387 */ /* 0x000fe20000100800 */
[----:B------:R-:W-:Y:S01]  /*3a910*/  STL [R1+0xd2c], R11 ;  /* 0x000d2c0b01007387 */ /* 0x000fe20000100800 */
[----:B--2---:R-:W-:-:S02]  /*3a920*/  IMAD.X R26, R26, 0x1, R2, P2 ;  /* 0x000000011a1a7824 */ /* 0x004fc400010e0602 */
[--C-:B------:R-:W-:Y:S01]  /*3a930*/  IMAD.X R20, R20, 0x1, R2.reuse, P3 ;  /* 0x0000000114147824 */ /* 0x100fe200018e0602 */
[-C--:B------:R-:W-:Y:S02]  /*3a940*/  IADD3 R27, P2, R27, R10.reuse, RZ ;  /* 0x0000000a1b1b7210 */ /* 0x080fe40007f5e0ff */
[----:B------:R-:W-:Y:S01]  /*3a950*/  STL [R1+0xd50], R26 ;  /* 0x000d501a01007387 */ /* 0x000fe20000100800 */
[-C--:B------:R-:W-:Y:S01]  /*3a960*/  IADD3 R12, P3, R12, R10.reuse, RZ ;  /* 0x0000000a0c0c7210 */ /* 0x080fe20007f7e0ff */
[--C-:B------:R-:W-:Y:S01]  /*3a970*/  IMAD.X R21, R21, 0x1, R2.reuse, P4 ;  /* 0x0000000115157824 */ /* 0x100fe200020e0602 */
[----:B------:R-:W-:Y:S01]  /*3a980*/  IADD3 R22, P4, R22, R10, RZ ;  /* 0x0000000a16167210 */ /* 0x000fe20007f9e0ff */
[--C-:B------:R-:W-:Y:S02]  /*3a990*/  IMAD.X R23, R23, 0x1, R2.reuse, P5 ;  /* 0x0000000117177824 */ /* 0x100fe400028e0602 */
[----:B------:R0:W-:Y:S01]  /*3a9a0*/  STL [R1+0xd1c], R12 ;  /* 0x000d1c0c01007387 */ /* 0x0001e20000100800 */
[----:B------:R-:W-:Y:S03]  /*3a9b0*/  STL [R1+0xd24], R27 ;  /* 0x000d241b01007387 */ /* 0x000fe60000100800 */
[----:B0-----:R-:W2:Y:S01]  /*3a9c0*/  LDL.LU R12, [R1+0xcf8] ;  /* 0x000cf800010c7983 */ /* 0x001ea20000300800 */
[----:B------:R-:W-:Y:S02]  /*3a9d0*/  STL [R1+0xd48], R20 ;  /* 0x000d481401007387 */ /* 0x000fe40000100800 */
[----:B------:R-:W-:Y:S02]  /*3a9e0*/  STL [R1+0xd40], R21 ;  /* 0x000d401501007387 */ /* 0x000fe40000100800 */
[----:B------:R-:W-:Y:S02]  /*3a9f0*/  STL [R1+0xd14], R22 ;  /* 0x000d141601007387 */ /* 0x000fe40000100800 */
[----:B---3--:R-:W-:-:S05]  /*3aa00*/  IMAD.X R0, R0, 0x1, R2, P6 ;  /* 0x0000000100007824 */ /* 0x008fca00030e0602 */
[----:B------:R0:W-:Y:S01]  /*3aa10*/  STL [R1+0xd30], R0 ;  /* 0x000d300001007387 */ /* 0x0001e20000100800 */
[----:B------:R-:W-:Y:S03]  /*3aa20*/  STL [R1+0xd38], R23 ;  /* 0x000d381701007387 */ /* 0x000fe60000100800 */
[----:B0-----:R-:W3:Y:S01]  /*3aa30*/  LDL.LU R0, [R1+0xccc] ;  /* 0x000ccc0001007983 */ /* 0x001ee20000300800 */
[-C--:B------:R-:W-:Y:S02]  /*3aa40*/  IADD3 R5, P5, R5, R10.reuse, RZ ;  /* 0x0000000a05057210 */ /* 0x080fe40007fbe0ff */
[-C--:B------:R-:W-:Y:S01]  /*3aa50*/  IADD3 R4, P6, R4, R10.reuse, RZ ;  /* 0x0000000a04047210 */ /* 0x080fe20007fde0ff */
[--C-:B------:R-:W-:Y:S01]  /*3aa60*/  IMAD.X R25, R25, 0x1, R2.reuse, P1 ;  /* 0x0000000119197824 */ /* 0x100fe200008e0602 */
[-C--:B------:R-:W-:Y:S01]  /*3aa70*/  IADD3 R24, P1, R24, R10.reuse, RZ ;  /* 0x0000000a18187210 */ /* 0x080fe20007f3e0ff */
[--C-:B----4-:R-:W-:Y:S01]  /*3aa80*/  IMAD.X R19, R19, 0x1, R2.reuse, P2 ;  /* 0x0000000113137824 */ /* 0x110fe200010e0602 */
[----:B------:R-:W-:Y:S01]  /*3aa90*/  STL [R1+0xd0c], R5 ;  /* 0x000d0c0501007387 */ /* 0x000fe20000100800 */
[-C--:B------:R-:W-:Y:S01]  /*3aaa0*/  IADD3 R15, P2, R15, R10.reuse, RZ ;  /* 0x0000000a0f0f7210 */ /* 0x080fe20007f5e0ff */
[----:B------:R-:W-:Y:S02]  /*3aab0*/  STL [R1+0xd04], R4 ;  /* 0x000d040401007387 */ /* 0x000fe40000100800 */
[--C-:B------:R-:W-:Y:S01]  /*3aac0*/  IMAD.X R18, R18, 0x1, R2.reuse, P3 ;  /* 0x0000000112127824 */ /* 0x100fe200018e0602 */
[----:B------:R-:W-:Y:S01]  /*3aad0*/  STL [R1+0xd28], R25 ;  /* 0x000d281901007387 */ /* 0x000fe20000100800 */
[----:B------:R-:W-:Y:S01]  /*3aae0*/  IADD3 R14, P3, R14, R10, RZ ;  /* 0x0000000a0e0e7210 */ /* 0x000fe20007f7e0ff */
[----:B------:R-:W-:Y:S02]  /*3aaf0*/  STL [R1+0xcfc], R24 ;  /* 0x000cfc1801007387 */ /* 0x000fe40000100800 */
[----:B------:R-:W-:-:S02]  /*3ab00*/  IMAD.X R17, R17, 0x1, R2, P4 ;  /* 0x0000000111117824 */ /* 0x000fc400020e0602 */
        /* <DEDUP_REMOVED lines=8> */
[----:B------:R0:W-:Y:S01]  /*3ab90*/  STL [R1+0xcdc], R29 ;  /* 0x000cdc1d01007387 */ /* 0x0001e20000100800 */
[----:B------:R-:W-:Y:S04]  /*3aba0*/  STL [R1+0xce4], R13 ;  /* 0x000ce40d01007387 */ /* 0x000fe80000100800 */
[----:B0-----:R-:W4:Y:S01]  /*3abb0*/  LDL.LU R29, [R1+0xcf0] ;  /* 0x000cf000011d7983 */ /* 0x001f220000300800 */
[----:B------:R-:W-:Y:S02]  /*3abc0*/  STL [R1+0xd08], R16 ;  /* 0x000d081001007387 */ /* 0x000fe40000100800 */
[----:B------:R-:W4:Y:S02]  /*3abd0*/  LDL.LU R7, [R1+0xcc4] ;  /* 0x000cc40001077983 */ /* 0x000f240000300800 */
[----:B------:R-:W-:Y:S01]  /*3abe0*/  IMAD.X R28, R28, 0x1, R2, P6 ;  /* 0x000000011c1c7824 */ /* 0x000fe200030e0602 */
[----:B------:R-:W4:Y:S04]  /*3abf0*/  LDL.LU R6, [R1+0xce8] ;  /* 0x000ce80001067983 */ /* 0x000f280000300800 */
        /* <DEDUP_REMOVED lines=13> */
[----:B------:R-:W4:Y:S02]  /*3acd0*/  LDL.LU R23, [R1+0xc94] ;  /* 0x000c940001177983 */ /* 0x000f240000300800 */
[----:B--2---:R-:W-:-:S05]  /*3ace0*/  IMAD.X R12, R12, 0x1, R2, P1 ;  /* 0x000000010c0c7824 */ /* 0x004fca00008e0602 */
[----:B------:R0:W-:Y:S01]  /*3acf0*/  STL [R1+0xcf8], R12 ;  /* 0x000cf80c01007387 */ /* 0x0001e20000100800 */
[----:B------:R-:W2:Y:S03]  /*3ad00*/  LDL.LU R5, [R1+0xcb8] ;  /* 0x000cb80001057983 */ /* 0x000ea60000300800 */
        /* <DEDUP_REMOVED lines=14> */
[--C-:B----4-:R-:W-:Y:S01]  /*3adf0*/  IMAD.X R29, R29, 0x1, R2.reuse, P2 ;  /* 0x000000011d1d7824 */ /* 0x110fe200010e0602 */
[----:B------:R-:W-:Y:S01]  /*3ae00*/  IADD3 R7, P2, R7, R10, RZ ;  /* 0x0000000a07077210 */ /* 0x000fe20007f5e0ff */
[----:B------:R-:W-:-:S03]  /*3ae10*/  IMAD.X R6, R6, 0x1, R2, P3 ;  /* 0x0000000106067824 */ /* 0x000fc600018e0602 */
[----:B------:R0:W-:Y:S04]  /*3ae20*/  STL [R1+0xcf0], R29 ;  /* 0x000cf01d01007387 */ /* 0x0001e80000100800 */
[----:B0-----:R-:W4:Y:S01]  /*3ae30*/  LDL.LU R29, [R1+0xc5c] ;  /* 0x000c5c00011d7983 */ /* 0x001f220000300800 */
[-C--:B------:R-:W-:Y:S01]  /*3ae40*/  IADD3 R28, P3, R28, R10.reuse, RZ ;  /* 0x0000000a1c1c7210 */ /* 0x080fe20007f7e0ff */
[--C-:B------:R-:W-:Y:S01]  /*3ae50*/  IMAD.X R8, R8, 0x1, R2.reuse, P4 ;  /* 0x0000000108087824 */ /* 0x100fe200020e0602 */
[-C--:B------:R-:W-:Y:S01]  /*3ae60*/  IADD3 R9, P4, R9, R10.reuse, RZ ;  /* 0x0000000a09097210 */ /* 0x080fe20007f9e0ff */
[--C-:B------:R-:W-:Y:S02]  /*3ae70*/  IMAD.X R11, R11, 0x1, R2.reuse, P5 ;  /* 0x000000010b0b7824 */ /* 0x100fe400028e0602 */
        /* <DEDUP_REMOVED lines=12> */
[-C--:B------:R-:W-:Y:S01]  /*3af40*/  IADD3 R21, P1, R21, R10.reuse, RZ ;  /* 0x0000000a15157210 */ /* 0x080fe20007f3e0ff */
[----:B------:R0:W-:Y:S02]  /*3af50*/  STL [R1+0xcc8], R3 ;  /* 0x000cc80301007387 */ /* 0x0001e40000100800 */
[----:B------:R-:W-:Y:S01]  /*3af60*/  IMAD.X R22, R22, 0x1, R2, P2 ;  /* 0x0000000116167824 */ /* 0x000fe200010e0602 */
[----:B------:R-:W-:Y:S01]  /*3af70*/  STL [R1+0xcd0], R27 ;  /* 0x000cd01b01007387 */ /* 0x000fe20000100800 */
[----:B------:R-:W-:-:S03]  /*3af80*/  IADD3 R23, P2, R23, R10, RZ ;  /* 0x0000000a17177210 */ /* 0x000fc60007f5e0ff */
[----:B0-----:R-:W4:Y:S01]  /*3af90*/  LDL.LU R3, [R1+0xc54] ;  /* 0x000c540001037983 */ /* 0x001f220000300800 */
[----:B------:R-:W-:Y:S02]  /*3afa0*/  STL [R1+0xca4], R20 ;  /* 0x000ca41401007387 */ /* 0x000fe40000100800 */
[----:B------:R-:W-:Y:S02]  /*3afb0*/  STL [R1+0xc9c], R21 ;  /* 0x000c9c1501007387 */ /* 0x000fe40000100800 */
[----:B------:R-:W-:Y:S02]  /*3afc0*/  STL [R1+0xcc0], R22 ;  /* 0x000cc01601007387 */ /* 0x000fe40000100800 */
[--C-:B--2---:R-:W-:Y:S01]  /*3afd0*/  IMAD.X R5, R5, 0x1, R2.reuse, P3 ;  /* 0x0000000105057824 */ /* 0x104fe200018e0602 */
[-C--:B------:R-:W-:Y:S01]  /*3afe0*/  IADD3 R12, P3, R12, R10.reuse, RZ ;  /* 0x0000000a0c0c7210 */ /* 0x080fe20007f7e0ff */
[--C-:B------:R-:W-:Y:S01]  /*3aff0*/  IMAD.X R4, R4, 0x1, R2.reuse, P4 ;  /* 0x0000000104047824 */ /* 0x100fe200020e0602 */
[----:B------:R-:W-:Y:S01]  /*3b000*/  IADD3 R25, P4, R25, R10, RZ ;  /* 0x0000000a19197210 */ /* 0x000fe20007f9e0ff */
[----:B------:R-:W-:-:S02]  /*3b010*/  IMAD.X R24, R24, 0x1, R2, P5 ;  /* 0x0000000118187824 */ /* 0x000fc400028e0602 */
[----:B------:R0:W-:Y:S01]  /*3b020*/  STL [R1+0xc8c], R12 ;  /* 0x000c8c0c01007387 */ /* 0x0001e20000100800 */
[----:B------:R-:W-:Y:S03]  /*3b030*/  STL [R1+0xc94], R23 ;  /* 0x000c941701007387 */ /* 0x000fe60000100800 */
[----:B0-----:R-:W2:Y:S01]  /*3b040*/  LDL.LU R12, [R1+0xc78] ;  /* 0x000c7800010c7983 */ /* 0x001ea20000300800 */
[-C--:B---3--:R-:W-:Y:S01]  /*3b050*/  IADD3 R19, P5, R19, R10.reuse, RZ ;  /* 0x0000000a13137210 */ /* 0x088fe20007fbe0ff */
[----:B------:R-:W-:Y:S02]  /*3b060*/  STL [R1+0xcb8], R5 ;  /* 0x000cb80501007387 */ /* 0x000fe40000100800 */
[--C-:B------:R-:W-:Y:S01]  /*3b070*/  IMAD.X R15, R15, 0x1, R2.reuse, P6 ;  /* 0x000000010f0f7824 */ /* 0x100fe200030e0602 */
[----:B------:R-:W-:Y:S01]  /*3b080*/  STL [R1+0xcb0], R4 ;  /* 0x000cb00401007387 */ /* 0x000fe20000100800 */
[-C--:B------:R-:W-:Y:S01]  /*3b090*/  IADD3 R18, P6, R18, R10.reuse, RZ ;  /* 0x0000000a12127210 */ /* 0x080fe20007fde0ff */
[----:B------:R-:W-:Y:S02]  /*3b0a0*/  STL [R1+0xc84], R25 ;  /* 0x000c841901007387 */ /* 0x000fe40000100800 */
[--C-:B------:R-:W-:Y:S01]  /*3b0b0*/  IMAD.X R14, R14, 0x1, R2.reuse, P1 ;  /* 0x000000010e0e7824 */ /* 0x100fe200008e0602 */
[----:B------:R-:W-:Y:S01]  /*3b0c0*/  STL [R1+0xca8], R24 ;  /* 0x000ca81801007387 */ /* 0x000fe20000100800 */
[----:B------:R-:W-:Y:S01]  /*3b0d0*/  IADD3 R17, P1, R17, R10, RZ ;  /* 0x0000000a11117210 */ /* 0x000fe20007f3e0ff */
[----:B------:R-:W-:Y:S02]  /*3b0e0*/  STL [R1+0xc7c], R19 ;  /* 0x000c7c1301007387 */ /* 0x000fe40000100800 */
[--C-:B------:R-:W-:Y:S01]  /*3b0f0*/  IMAD.X R0, R0, 0x1, R2.reuse, P3 ;  /* 0x0000000100007824 */ /* 0x100fe200018e0602 */
[----:B------:R-:W-:Y:S01]  /*3b100*/  STL [R1+0xca0], R15 ;  /* 0x000ca00f01007387 */ /* 0x000fe20000100800 */
[----:B------:R-:W-:-:S02]  /*3b110*/  IMAD.X R13, R13, 0x1, R2, P2 ;  /* 0x000000010d0d7824 */ /* 0x000fc400010e0602 */
[----:B------:R-:W-:Y:S02]  /*3b120*/  STL [R1+0xc74], R18 ;  /* 0x000c741201007387 */ /* 0x000fe40000100800 */
[----:B------:R-:W-:Y:S01]  /*3b130*/  STL [R1+0xc98], R14 ;  /* 0x000c980e01007387 */ /* 0x000fe20000100800 */
[----:B------:R-:W-:Y:S01]  /*3b140*/  STL [R1+0xc6c], R17 ;  /* 0x000c6c1101007387 */ /* 0x000fe20000100800 */
[----:B------:R0:W-:Y:S02]  /*3b150*/  STL [R1+0xc88], R0 ;  /* 0x000c880001007387 */ /* 0x0001e40000100800 */
[----:B------:R-:W-:Y:S01]  /*3b160*/  STL [R1+0xc90], R13 ;  /* 0x000c900d01007387 */ /* 0x000fe20000100800 */
[----:B0-----:R-:W3:Y:S01]  /*3b170*/  LDL.LU R0, [R1+0xc4c] ;  /* 0x000c4c0001007983 */ /* 0x001ee20000300800 */
[----:B------:R-:W-:-:S05]  /*3b180*/  IADD3 R16, P2, R16, R10, RZ ;  /* 0x0000000a10107210 */ /* 0x000fca0007f5e0ff */
[----:B------:R-:W-:Y:S01]  /*3b190*/  STL [R1+0xc64], R16 ;  /* 0x000c641001007387 */ /* 0x000fe20000100800 */
[----:B------:R-:W3:Y:S02]  /*3b1a0*/  LDL.LU R7, [R1+0xc70] ;  /* 0x000c700001077983 */ /* 0x000ee40000300800 */
[----:B------:R-:W3:Y:S01]  /*3b1b0*/  LDL.LU R6, [R1+0xc44] ;  /* 0x000c440001067983 */ /* 0x000ee20000300800 */
[----:B----4-:R-:W-:-:S05]  /*3b1c0*/  IADD3 R29, P3, R29, R10, RZ ;  /* 0x0000000a1d1d7210 */ /* 0x010fca0007f7e0ff */
[----:B------:R0:W-:Y:S04]  /*3b1d0*/  STL [R1+0xc5c], R29 ;  /* 0x000c5c1d01007387 */ /* 0x0001e80000100800 */
[----:B0-----:R-:W4:Y:S01]  /*3b1e0*/  LDL.LU R29, [R1+0xc68] ;  /* 0x000c6800011d7983 */ /* 0x001f220000300800 */
[----:B------:R-:W4:Y:S02]  /*3b1f0*/  LDL.LU R8, [R1+0xc3c] ;  /* 0x000c3c0001087983 */ /* 0x000f240000300800 */
[----:B------:R-:W4:Y:S02]  /*3b200*/  LDL.LU R9, [R1+0xc60] ;  /* 0x000c600001097983 */ /* 0x000f240000300800 */
[--C-:B------:R-:W-:Y:S01]  /*3b210*/  IMAD.X R28, R28, 0x1, R2.reuse, P4 ;  /* 0x000000011c1c7824 */ /* 0x100fe200020e0602 */
[----:B------:R-:W4:Y:S04]  /*3b220*/  LDL.LU R11, [R1+0xc34] ;  /* 0x000c3400010b7983 */ /* 0x000f280000300800 */
        /* <DEDUP_REMOVED lines=25> */
[----:B---3--:R-:W-:-:S05]  /*3b3c0*/  IADD3 R0, P5, R0, R10, RZ ;  /* 0x0000000a00007210 */ /* 0x008fca0007fbe0ff */
[----:B------:R0:W-:Y:S04]  /*3b3d0*/  STL [R1+0xc4c], R0 ;  /* 0x000c4c0001007387 */ /* 0x0001e80000100800 */
[----:B0-----:R-:W3:Y:S01]  /*3b3e0*/  LDL.LU R0, [R1+0xc08] ;  /* 0x000c080001007983 */ /* 0x001ee20000300800 */
[--C-:B------:R-:W-:Y:S01]  /*3b3f0*/  IMAD.X R7, R7, 0x1, R2.reuse, P6 ;  /* 0x0000000107077824 */ /* 0x100fe200030e0602 */
[-C--:B------:R-:W-:Y:S01]  /*3b400*/  IADD3 R6, P6, R6, R10.reuse, RZ ;  /* 0x0000000a06067210 */ /* 0x080fe20007fde0ff */
[--C-:B----4-:R-:W-:Y:S01]  /*3b410*/  IMAD.X R29, R29, 0x1, R2.reuse, P1 ;  /* 0x000000011d1d7824 */ /* 0x110fe200008e0602 */
[-C--:B------:R-:W-:Y:S01]  /*3b420*/  IADD3 R8, P1, R8, R10.reuse, RZ ;  /* 0x0000000a08087210 */ /* 0x080fe20007f3e0ff */
[----:B------:R-:W-:Y:S01]  /*3b430*/  IMAD.X R9, R9, 0x1, R2, P2 ;  /* 0x0000000109097824 */ /* 0x000fe200010e0602 */
[----:B------:R-:W-:-:S02]  /*3b440*/  IADD3 R11, P2, R11, R10, RZ ;  /* 0x0000000a0b0b7210 */ /* 0x000fc40007f5e0ff */
[----:B------:R0:W-:Y:S01]  /*3b450*/  STL [R1+0xc68], R29 ;  /* 0x000c681d01007387 */ /* 0x0001e20000100800 */
[----:B------:R-:W-:Y:S02]  /*3b460*/  STL [R1+0xc70], R7 ;  /* 0x000c700701007387 */ /* 0x000fe40000100800 */
[--C-:B------:R-:W-:Y:S02]  /*3b470*/  IMAD.X R26, R26, 0x1, R2.reuse, P3 ;  /* 0x000000011a1a7824 */ /* 0x100fe400018e0602 */
[--C-:B------:R-:W-:Y:S01]  /*3b480*/  IMAD.X R20, R20, 0x1, R2.reuse, P4 ;  /* 0x0000000114147824 */ /* 0x100fe200020e0602 */
[-C--:B------:R-:W-:Y:S01]  /*3b490*/  IADD3 R27, P3, R27, R10.reuse, RZ ;  /* 0x0000000a1b1b7210 */ /* 0x080fe20007f7e0ff */
[----:B0-----:R-:W4:Y:S01]  /*3b4a0*/  LDL.LU R29, [R1+0xbdc] ;  /* 0x000bdc00011d7983 */ /* 0x001f220000300800 */
[----:B------:R-:W-:Y:S02]  /*3b4b0*/  STL [R1+0xc44], R6 ;  /* 0x000c440601007387 */ /* 0x000fe40000100800 */
[----:B------:R-:W-:Y:S01]  /*3b4c0*/  STL [R1+0xc3c], R8 ;  /* 0x000c3c0801007387 */ /* 0x000fe20000100800 */
[-C--:B------:R-:W-:Y:S01]  /*3b4d0*/  IADD3 R28, P4, R28, R10.reuse, RZ ;  /* 0x0000000a1c1c7210 */ /* 0x080fe20007f9e0ff */
[----:B------:R-:W-:Y:S01]  /*3b4e0*/  STL [R1+0xc60], R9 ;  /* 0x000c600901007387 */ /* 0x000fe20000100800 */
[----:B------:R-:W-:Y:S02]  /*3b4f0*/  STL [R1+0xc34], R11 ;  /* 0x000c340b01007387 */ /* 0x000fe40000100800 */
[----:B------:R-:W-:Y:S02]  /*3b500*/  STL [R1+0xc58], R26 ;  /* 0x000c581a01007387 */ /* 0x000fe40000100800 */
[--C-:B------:R-:W-:Y:S01]  /*3b510*/  IMAD.X R21, R21, 0x1, R2.reuse, P5 ;  /* 0x0000000115157824 */ /* 0x100fe200028e0602 */
[----:B------:R0:W-:Y:S01]  /*3b520*/  STL [R1+0xc24], R28 ;  /* 0x000c241c01007387 */ /* 0x0001e20000100800 */
[-C--:B------:R-:W-:Y:S01]  /*3b530*/  IADD3 R22, P5, R22, R10.reuse, RZ ;  /* 0x0000000a16167210 */ /* 0x080fe20007fbe0ff */
[----:B------:R-:W-:Y:S02]  /*3b540*/  STL [R1+0xc2c], R27 ;  /* 0x000c2c1b01007387 */ /* 0x000fe40000100800 */
[--C-:B------:R-:W-:Y:S01]  /*3b550*/  IMAD.X R23, R23, 0x1, R2.reuse, P6 ;  /* 0x0000000117177824 */ /* 0x100fe200030e0602 */
[-C--:B------:R-:W-:Y:S01]  /*3b560*/  IADD3 R5, P6, R5, R10.reuse, RZ ;  /* 0x0000000a05057210 */ /* 0x080fe20007fde0ff */
[--C-:B------:R-:W-:Y:S01]  /*3b570*/  IMAD.X R3, R3, 0x1, R2.reuse, P1 ;  /* 0x0000000103037824 */ /* 0x100fe200008e0602 */
        /* <DEDUP_REMOVED lines=9> */
[----:B0-----:R-:W4:Y:S01]  /*3b610*/  LDL.LU R3, [R1+0xbd4] ;  /* 0x000bd40001037983 */ /* 0x001f220000300800 */
[----:B------:R-:W-:Y:S02]  /*3b620*/  STL [R1+0xc14], R5 ;  /* 0x000c140501007387 */ /* 0x000fe40000100800 */
[----:B------:R-:W-:Y:S02]  /*3b630*/  STL [R1+0xc0c], R4 ;  /* 0x000c0c0401007387 */ /* 0x000fe40000100800 */
[----:B------:R-:W-:Y:S01]  /*3b640*/  STL [R1+0xc30], R25 ;  /* 0x000c301901007387 */ /* 0x000fe20000100800 */
[----:B------:R-:W-:Y:S01]  /*3b650*/  STL [R1+0xc04], R24 ;  /* 0x000c041801007387 */ /* 0x000fe20000100800 */
[--C-:B--2---:R-:W-:Y:S01]  /*3b660*/  IMAD.X R19, R19, 0x1, R2.reuse, P3 ;  /* 0x0000000113137824 */ /* 0x104fe200018e0602 */
[-C--:B------:R-:W-:Y:S01]  /*3b670*/  IADD3 R15, P3, R15, R10.reuse, RZ ;  /* 0x0000000a0f0f7210 */ /* 0x080fe20007f7e0ff */
[--C-:B------:R-:W-:Y:S01]  /*3b680*/  IMAD.X R18, R18, 0x1, R2.reuse, P4 ;  /* 0x0000000112127824 */ /* 0x100fe200020e0602 */
[-C--:B------:R-:W-:Y:S01]  /*3b690*/  IADD3 R14, P4, R14, R10.reuse, RZ ;  /* 0x0000000a0e0e7210 */ /* 0x080fe20007f9e0ff */
[--C-:B------:R-:W-:Y:S01]  /*3b6a0*/  IMAD.X R17, R17, 0x1, R2.reuse, P5 ;  /* 0x0000000111117824 */ /* 0x100fe200028e0602 */
[----:B------:R-:W-:Y:S01]  /*3b6b0*/  STL [R1+0xc28], R19 ;  /* 0x000c281301007387 */ /* 0x000fe20000100800 */
[----:B------:R-:W-:Y:S01]  /*3b6c0*/  STL [R1+0xbfc], R15 ;  /* 0x000bfc0f01007387 */ /* 0x000fe20000100800 */
[-C--:B------:R-:W-:Y:S01]  /*3b6d0*/  IADD3 R13, P5, R13, R10.reuse, RZ ;  /* 0x0000000a0d0d7210 */ /* 0x080fe20007fbe0ff */
[----:B------:R-:W-:Y:S02]  /*3b6e0*/  STL [R1+0xc20], R18 ;  /* 0x000c201201007387 */ /* 0x000fe40000100800 */
[--C-:B------:R-:W-:Y:S01]  /*3b6f0*/  IMAD.X R16, R16, 0x1, R2.reuse, P6 ;  /* 0x0000000110107824 */ /* 0x100fe200030e0602 */
[----:B------:R-:W-:Y:S01]  /*3b700*/  STL [R1+0xbf4], R14 ;  /* 0x000bf40e01007387 */ /* 0x000fe20000100800 */
[----:B------:R-:W-:Y:S01]  /*3b710*/  IADD3 R12, P6, R12, R10, RZ ;  /* 0x0000000a0c0c7210 */ /* 0x000fe20007fde0ff */
[----:B------:R-:W-:Y:S02]  /*3b720*/  STL [R1+0xc18], R17 ;  /* 0x000c181101007387 */ /* 0x000fe40000100800 */
[----:B------:R-:W2:Y:S01]  /*3b730*/  LDL.LU R8, [R1+0xbf8] ;  /* 0x000bf80001087983 */ /* 0x000ea20000300800 */
[----:B------:R-:W-:Y:S01]  /*3b740*/  STL [R1+0xbec], R13 ;  /* 0x000bec0d01007387 */ /* 0x000fe20000100800 */
[----:B------:R-:W-:Y:S02]  /*3b750*/  STL [R1+0xc10], R16 ;  /* 0x000c101001007387 */ /* 0x000fe40000100800 */
[----:B---3--:R-:W-:-:S05]  /*3b760*/  IMAD.X R0, R0, 0x1, R2, P1 ;  /* 0x0000000100007824 */ /* 0x008fca00008e0602 */
[----:B------:R0:W-:Y:S01]  /*3b770*/  STL [R1+0xc08], R0 ;  /* 0x000c080001007387 */ /* 0x0001e20000100800 */
[----:B------:R1:W-:Y:S03]  /*3b780*/  STL [R1+0xbe4], R12 ;  /* 0x000be40c01007387 */ /* 0x0003e60000100800 */
[----:B0-----:R-:W3:Y:S01]  /*3b790*/  LDL.LU R0, [R1+0xbcc] ;  /* 0x000bcc0001007983 */ /* 0x001ee20000300800 */
[----:B------:R-:W3:Y:S02]  /*3b7a0*/  LDL.LU R7, [R1+0xbf0] ;  /* 0x000bf00001077983 */ /* 0x000ee40000300800 */
[----:B------:R-:W3:Y:S02]  /*3b7b0*/  LDL.LU R6, [R1+0xbc4] ;  /* 0x000bc40001067983 */ /* 0x000ee40000300800 */
[----:B------:R-:W3:Y:S01]  /*3b7c0*/  LDL.LU R9, [R1+0xbe8] ;  /* 0x000be80001097983 */ /* 0x000ee20000300800 */
[----:B------:R-:W3:Y:S01]  /*3b7d0*/  LDL.LU R11, [R1+0xbbc] ;  /* 0x000bbc00010b7983 */ /* 0x000ee20000300800 */
[----:B------:R-:W3:Y:S01]  /*3b7e0*/  LDL.LU R26, [R1+0xbe0] ;  /* 0x000be000011a7983 */ /* 0x000ee20000300800 */
[----:B----4-:R-:W-:-:S05]  /*3b7f0*/  IADD3 R29, P1, R29, R10, RZ ;  /* 0x0000000a1d1d7210 */ /* 0x010fca0007f3e0ff */
[----:B------:R0:W-:Y:S01]  /*3b800*/  STL [R1+0xbdc], R29 ;  /* 0x000bdc1d01007387 */ /* 0x0001e20000100800 */
[----:B------:R-:W4:Y:S02]  /*3b810*/  LDL.LU R27, [R1+0xbb4] ;  /* 0x000bb400011b7983 */ /* 0x000f240000300800 */
[----:B------:R-:W4:Y:S02]  /*3b820*/  LDL.LU R20, [R1+0xbd8] ;  /* 0x000bd80001147983 */ /* 0x000f240000300800 */
[----:B------:R-:W4:Y:S01]  /*3b830*/  LDL.LU R21, [R1+0xbac] ;  /* 0x000bac0001157983 */ /* 0x000f220000300800 */
[----:B------:R-:W4:Y:S01]  /*3b840*/  LDL.LU R22, [R1+0xbd0] ;  /* 0x000bd00001167983 */ /* 0x000f220000300800 */
[----:B------:R-:W4:Y:S02]  /*3b850*/  LDL.LU R23, [R1+0xbc8] ;  /* 0x000bc80001177983 */ /* 0x000f240000300800 */
[----:B------:R-:W4:Y:S02]  /*3b860*/  LDL.LU R5, [R1+0xb9c] ;  /* 0x000b9c0001057983 */ /* 0x000f240000300800 */
[----:B------:R-:W4:Y:S02]  /*3b870*/  LDL.LU R4, [R1+0xbc0] ;  /* 0x000bc00001047983 */ /* 0x000f240000300800 */
[----:B------:R-:W-:-:S05]  /*3b880*/  IMAD.X R28, R28, 0x1, R2, P2 ;  /* 0x000000011c1c7824 */ /* 0x000fca00010e0602 */
[----:B------:R0:W-:Y:S01]  /*3b890*/  STL [R1+0xc00], R28 ;  /* 0x000c001c01007387 */ /* 0x0001e20000100800 */
[----:B------:R-:W4:Y:S02]  /*3b8a0*/  LDL.LU R25, [R1+0xb94] ;  /* 0x000b940001197983 */ /* 0x000f240000300800 */
[----:B------:R-:W4:Y:S02]  /*3b8b0*/  LDL.LU R24, [R1+0xbb8] ;  /* 0x000bb80001187983 */ /* 0x000f240000300800 */
[----:B------:R-:W4:Y:S01]  /*3b8c0*/  LDL.LU R19, [R1+0xb8c] ;  /* 0x000b8c0001137983 */ /* 0x000f220000300800 */
[----:B------:R-:W4:Y:S01]  /*3b8d0*/  LDL.LU R15, [R1+0xbb0] ;  /* 0x000bb000010f7983 */ /* 0x000f220000300800 */
[----:B------:R-:W4:Y:S01]  /*3b8e0*/  LDL.LU R18, [R1+0xb84] ;  /* 0x000b840001127983 */ /* 0x000f220000300800 */
[----:B------:R-:W-:-:S05]  /*3b8f0*/  IADD3 R3, P2, R3, R10, RZ ;  /* 0x0000000a03037210 */ /* 0x000fca0007f5e0ff */
[----:B------:R0:W-:Y:S01]  /*3b900*/  STL [R1+0xbd4], R3 ;  /* 0x000bd40301007387 */ /* 0x0001e20000100800 */
[----:B------:R-:W4:Y:S02]  /*3b910*/  LDL.LU R14, [R1+0xba8] ;  /* 0x000ba800010e7983 */ /* 0x000f240000300800 */
[----:B------:R-:W4:Y:S02]  /*3b920*/  LDL.LU R17, [R1+0xb7c] ;  /* 0x000b7c0001117983 */ /* 0x000f240000300800 */
[----:B------:R-:W4:Y:S01]  /*3b930*/  LDL.LU R13, [R1+0xba0] ;  /* 0x000ba000010d7983 */ /* 0x000f220000300800 */
[----:B------:R-:W4:Y:S01]  /*3b940*/  LDL.LU R16, [R1+0xb74] ;  /* 0x000b740001107983 */ /* 0x000f220000300800 */
[----:B-1----:R-:W4:Y:S02]  /*3b950*/  LDL.LU R12, [R1+0xb98] ;  /* 0x000b9800010c7983 */ /* 0x002f240000300800 */
[----:B0-----:R-:W4:Y:S01]  /*3b960*/  LDL.LU R29, [R1+0xb6c] ;  /* 0x000b6c00011d7983 */ /* 0x001f220000300800 */
[----:B------:R-:W4:Y:S04]  /*3b970*/  LDL.LU R28, [R1+0xb90] ;  /* 0x000b9000011c7983 */ /* 0x000f280000300800 */
[----:B------:R-:W4:Y:S01]  /*3b980*/  LDL.LU R3, [R1+0xb64] ;  /* 0x000b640001037983 */ /* 0x000f220000300800 */
[----:B--2---:R-:W-:-:S05]  /*3b990*/  IMAD.X R8, R8, 0x1, R2, P3 ;  /* 0x0000000108087824 */ /* 0x004fca00018e0602 */
[----:B------:R-:W-:Y:S01]  /*3b9a0*/  STL [R1+0xbf8], R8 ;  /* 0x000bf80801007387 */ /* 0x000fe20000100800 */
[----:B---3--:R-:W-:-:S05]  /*3b9b0*/  IADD3 R0, P3, R0, R10, RZ ;  /* 0x0000000a00007210 */ /* 0x008fca0007f7e0ff */
[----:B------:R0:W-:Y:S04]  /*3b9c0*/  STL [R1+0xbcc], R0 ;  /* 0x000bcc0001007387 */ /* 0x0001e80000100800 */
[----:B0-----:R-:W2:Y:S01]  /*3b9d0*/  LDL.LU R0, [R1+0x1438] ;  /* 0x0014380001007983 */ /* 0x001ea20000300800 */
[----:B------:R-:W-:-:S04]  /*3b9e0*/  IMAD.MOV.U32 R8, RZ, RZ, c[0x0][0x18c] ;  /* 0x00006300ff087624 */ /* 0x000fc800078e00ff */
[----:B------:R-:W-:Y:S02]  /*3b9f0*/  IMAD.SHL.U32 R8, R8, 0x80, RZ ;  /* 0x0000008008087824 */ /* 0x000fe400078e00ff */
[--C-:B------:R-:W-:Y:S01]  /*3ba00*/  IMAD.X R7, R7, 0x1, R2.reuse, P4 ;  /* 0x0000000107077824 */ /* 0x100fe200020e0602 */
[-C--:B------:R-:W-:Y:S01]  /*3ba10*/  IADD3 R6, P4, R6, R10.reuse, RZ ;  /* 0x0000000a06067210 */ /* 0x080fe20007f9e0ff */
[----:B------:R-:W-:Y:S02]  /*3ba20*/  IMAD.SHL.U32 R8, R8, 0x2, RZ ;  /* 0x0000000208087824 */ /* 0x000fe400078e00ff */
[--C-:B------:R-:W-:Y:S01]  /*3ba30*/  IMAD.X R9, R9, 0x1, R2.reuse, P5 ;  /* 0x0000000109097824 */ /* 0x100fe200028e0602 */
[----:B------:R-:W-:Y:S01]  /*3ba40*/  IADD3 R11, P5, R11, R10, RZ ;  /* 0x0000000a0b0b7210 */ /* 0x000fe20007fbe0ff */
[----:B------:R-:W-:Y:S01]  /*3ba50*/  IMAD.X R26, R26, 0x1, R2, P6 ;  /* 0x000000011a1a7824 */ /* 0x000fe200030e0602 */
[----:B------:R-:W-:Y:S01]  /*3ba60*/  STL [R1+0xbf0], R7 ;  /* 0x000bf00701007387 */ /* 0x000fe20000100800 */
[----:B----4-:R-:W-:-:S03]  /*3ba70*/  IADD3 R27, P6, R27, R8, RZ ;  /* 0x000000081b1b7210 */ /* 0x010fc60007fde0ff */
[----:B------:R-:W-:Y:S01]  /*3ba80*/  STL [R1+0xbc4], R6 ;  /* 0x000bc40601007387 */ /* 0x000fe20000100800 */
[--C-:B------:R-:W-:Y:S02]  /*3ba90*/  IMAD.X R20, R20, 0x1, R2.reuse, P1 ;  /* 0x0000000114147824 */ /* 0x100fe400008e0602 */
[----:B------:R-:W-:Y:S01]  /*3baa0*/  IMAD.X R22, R22, 0x1, R2, P2 ;  /* 0x0000000116167824 */ /* 0x000fe200010e0602 */
[----:B------:R-:W-:Y:S01]  /*3bab0*/  STL [R1+0xbe8], R9 ;  /* 0x000be80901007387 */ /* 0x000fe20000100800 */
[----:B------:R-:W-:Y:S01]  /*3bac0*/  STL [R1+0xbbc], R11 ;  /* 0x000bbc0b01007387 */ /* 0x000fe20000100800 */
[-C--:B------:R-:W-:Y:S01]  /*3bad0*/  IADD3 R21, P1, R21, R8.reuse, RZ ;  /* 0x0000000815157210 */ /* 0x080fe20007f3e0ff */
[----:B------:R-:W-:Y:S01]  /*3bae0*/  STL [R1+0xbe0], R26 ;  /* 0x000be01a01007387 */ /* 0x000fe20000100800 */
[----:B------:R-:W-:Y:S01]  /*3baf0*/  STL [R1+0xbb4], R27 ;  /* 0x000bb41b01007387 */ /* 0x000fe20000100800 */
[----:B------:R-:W-:Y:S01]  /*3bb00*/  STL [R1+0xbd8], R20 ;  /* 0x000bd81401007387 */ /* 0x000fe20000100800 */
[----:B--2---:R-:W-:-:S05]  /*3bb10*/  IADD3 R0, P2, R0, R8, RZ ;  /* 0x0000000800007210 */ /* 0x004fca0007f5e0ff */
[----:B------:R0:W-:Y:S01]  /*3bb20*/  STL [R1+0xba4], R0 ;  /* 0x000ba40001007387 */ /* 0x0001e20000100800 */
[----:B------:R-:W-:Y:S03]  /*3bb30*/  STL [R1+0xbac], R21 ;  /* 0x000bac1501007387 */ /* 0x000fe60000100800 */
[----:B0-----:R-:W2:Y:S01]  /*3bb40*/  LDL.LU R0, [R1+0x1434] ;  /* 0x0014340001007983 */ /* 0x001ea20000300800 */
[--C-:B------:R-:W-:Y:S01]  /*3bb50*/  IMAD.X R23, R23, 0x1, R2.reuse, P3 ;  /* 0x0000000117177824 */ /* 0x100fe200018e0602 */
[-C--:B------:R-:W-:Y:S01]  /*3bb60*/  IADD3 R5, P3, R5, R8.reuse, RZ ;  /* 0x0000000805057210 */ /* 0x080fe20007f7e0ff */
[--C-:B------:R-:W-:Y:S01]  /*3bb70*/  IMAD.X R4, R4, 0x1, R2.reuse, P4 ;  /* 0x0000000104047824 */ /* 0x100fe200020e0602 */
[----:B------:R-:W-:Y:S01]  /*3bb80*/  STL [R1+0xbd0], R22 ;  /* 0x000bd01601007387 */ /* 0x000fe20000100800 */
[-C--:B------:R-:W-:Y:S01]  /*3bb90*/  IADD3 R25, P4, R25, R8.reuse, RZ ;  /* 0x0000000819197210 */ /* 0x080fe20007f9e0ff */
[----:B------:R-:W-:Y:S02]  /*3bba0*/  STL [R1+0xbc8], R23 ;  /* 0x000bc81701007387 */ /* 0x000fe40000100800 */
[----:B------:R-:W-:Y:S01]  /*3bbb0*/  IMAD.X R24, R24, 0x1, R2, P5 ;  /* 0x0000000118187824 */ /* 0x000fe200028e0602 */
[----:B------:R-:W-:Y:S01]  /*3bbc0*/  STL [R1+0xb9c], R5 ;  /* 0x000b9c0501007387 */ /* 0x000fe20000100800 */
[-C--:B------:R-:W-:Y:S01]  /*3bbd0*/  IADD3 R19, P5, R19, R8.reuse, RZ ;  /* 0x0000000813137210 */ /* 0x080fe20007fbe0ff */
[----:B------:R-:W-:Y:S02]  /*3bbe0*/  STL [R1+0x1330], R2 ;  /* 0x0013300201007387 */ /* 0x000fe40000100800 */
[----:B------:R-:W-:Y:S01]  /*3bbf0*/  STL [R1+0xbc0], R4 ;  /* 0x000bc00401007387 */ /* 0x000fe20000100800 */
[----:B------:R-:W-:Y:S01]  /*3bc00*/  STL [R1+0xb94], R25 ;  /* 0x000b941901007387 */ /* 0x000fe20000100800 */
[----:B------:R-:W-:Y:S02]  /*3bc10*/  STL [R1+0xbb8], R24 ;  /* 0x000bb81801007387 */ /* 0x000fe40000100800 */
[----:B------:R-:W-:Y:S02]  /*3bc20*/  STL [R1+0xb8c], R19 ;  /* 0x000b8c1301007387 */ /* 0x000fe40000100800 */
[--C-:B--2---:R-:W-:Y:S01]  /*3bc30*/  IMAD.X R15, R15, 0x1, R0.reuse, P6 ;  /* 0x000000010f0f7824 */ /* 0x104fe200030e0600 */
[-C--:B------:R-:W-:Y:S01]  /*3bc40*/  IADD3 R18, P6, R18, R8.reuse, RZ ;  /* 0x0000000812127210 */ /* 0x080fe20007fde0ff */
[--C-:B------:R-:W-:Y:S01]  /*3bc50*/  IMAD.X R14, R14, 0x1, R0.reuse, P1 ;  /* 0x000000010e0e7824 */ /* 0x100fe200008e0600 */
[-C--:B------:R-:W-:Y:S01]  /*3bc60*/  IADD3 R17, P1, R17, R8.reuse, RZ ;  /* 0x0000000811117210 */ /* 0x080fe20007f3e0ff */
[--C-:B------:R-:W-:Y:S01]  /*3bc70*/  IMAD.X R13, R13, 0x1, R0.reuse, P2 ;  /* 0x000000010d0d7824 */ /* 0x100fe200010e0600 */
[----:B------:R-:W-:Y:S01]  /*3bc80*/  STL [R1+0xbb0], R15 ;  /* 0x000bb00f01007387 */ /* 0x000fe20000100800 */
[-C--:B------:R-:W-:Y:S01]  /*3bc90*/  IADD3 R16, P2, R16, R8.reuse, RZ ;  /* 0x0000000810107210 */ /* 0x080fe20007f5e0ff */
[----:B------:R-:W-:Y:S02]  /*3bca0*/  STL [R1+0xb84], R18 ;  /* 0x000b841201007387 */ /* 0x000fe40000100800 */
[--C-:B------:R-:W-:Y:S01]  /*3bcb0*/  IMAD.X R12, R12, 0x1, R0.reuse, P3 ;  /* 0x000000010c0c7824 */ /* 0x100fe200018e0600 */
[----:B------:R-:W-:Y:S01]  /*3bcc0*/  STL [R1+0xba8], R14 ;  /* 0x000ba80e01007387 */ /* 0x000fe20000100800 */
[----:B------:R-:W-:Y:S01]  /*3bcd0*/  STL [R1+0xb7c], R17 ;  /* 0x000b7c1101007387 */ /* 0x000fe20000100800 */
[-C--:B------:R-:W-:Y:S01]  /*3bce0*/  IADD3 R29, P3, R29, R8.reuse, RZ ;  /* 0x000000081d1d7210 */ /* 0x080fe20007f7e0ff */
[----:B------:R-:W-:Y:S02]  /*3bcf0*/  STL [R1+0xba0], R13 ;  /* 0x000ba00d01007387 */ /* 0x000fe40000100800 */
[--C-:B------:R-:W-:Y:S01]  /*3bd00*/  IMAD.X R28, R28, 0x1, R0.reuse, P4 ;  /* 0x000000011c1c7824 */ /* 0x100fe200020e0600 */
[----:B------:R-:W-:Y:S01]  /*3bd10*/  STL [R1+0xb74], R16 ;  /* 0x000b741001007387 */ /* 0x000fe20000100800 */
[----:B------:R-:W-:Y:S02]  /*3bd20*/  STL [R1+0xb98], R12 ;  /* 0x000b980c01007387 */ /* 0x000fe40000100800 */
[----:B------:R0:W-:Y:S01]  /*3bd30*/  STL [R1+0x1430], R8 ;  /* 0x0014300801007387 */ /* 0x0001e20000100800 */
[----:B------:R-:W-:Y:S01]  /*3bd40*/  IADD3 R3, P4, R3, R8, RZ ;  /* 0x0000000803037210 */ /* 0x000fe20007f9e0ff */
[----:B------:R-:W-:Y:S04]  /*3bd50*/  STL [R1+0xb6c], R29 ;  /* 0x000b6c1d01007387 */ /* 0x000fe80000100800 */
[----:B0-----:R-:W2:Y:S01]  /*3bd60*/  LDL.LU R8, [R1+0xb88] ;  /* 0x000b880001087983 */ /* 0x001ea20000300800 */
[----:B------:R-:W-:Y:S02]  /*3bd70*/  STL [R1+0xb90], R28 ;  /* 0x000b901c01007387 */ /* 0x000fe40000100800 */
[----:B------:R-:W3:Y:S02]  /*3bd80*/  LDL.LU R2, [R1+0xb78] ;  /* 0x000b780001027983 */ /* 0x000ee40000300800 */
[----:B------:R-:W-:Y:S01]  /*3bd90*/  STL [R1+0xb64], R3 ;  /* 0x000b640301007387 */ /* 0x000fe20000100800 */
[----:B---3--:R0:W-:Y:S04]  /*3bda0*/  STL [R1+0x1424], R2 ;  /* 0x0014240201007387 */ /* 0x0081e80000100800 */
[----:B0-----:R-:W3:Y:S04]  /*3bdb0*/  LDL.LU R2, [R1+0xb54] ;  /* 0x000b540001027983 */ /* 0x001ee80000300800 */
[----:B---3--:R0:W-:Y:S04]  /*3bdc0*/  STL [R1+0x1428], R2 ;  /* 0x0014280201007387 */ /* 0x0081e80000100800 */
[----:B0-----:R-:W3:Y:S01]  /*3bdd0*/  LDL.LU R2, [R1+0xb80] ;  /* 0x000b800001027983 */ /* 0x001ee20000300800 */
[----:B--2---:R-:W-:-:S03]  /*3bde0*/  IMAD.X R8, R8, 0x1, R0, P5 ;  /* 0x0000000108087824 */ /* 0x004fc600028e0600 */
[----:B---3--:R0:W-:Y:S04]  /*3bdf0*/  STL [R1+0x142c], R2 ;  /* 0x00142c0201007387 */ /* 0x0081e80000100800 */
[----:B0-----:R-:W2:Y:S01]  /*3be00*/  LDL.LU R2, [R1+0xb5c] ;  /* 0x000b5c0001027983 */ /* 0x001ea20000300800 */
[----:B------:R-:W3:Y:S02]  /*3be10*/  LDL.LU R7, [R1+0xb4c] ;  /* 0x000b4c0001077983 */ /* 0x000ee40000300800 */
[----:B------:R-:W4:Y:S02]  /*3be20*/  LDL.LU R6, [R1+0xb70] ;  /* 0x000b700001067983 */ /* 0x000f240000300800 */
        /* <DEDUP_REMOVED lines=24> */
[----:B------:R0:W-:Y:S02]  /*3bfb0*/  STL [R1+0xb88], R8 ;  /* 0x000b880801007387 */ /* 0x0001e40000100800 */
[----:B0-----:R-:W2:Y:S02]  /*3bfc0*/  LDL.LU R8, [R1+0x1430] ;  /* 0x0014300001087983 */ /* 0x001ea40000300800 */
[----:B--2---:R-:W-:-:S05]  /*3bfd0*/  IADD3 R2, P5, R2, R8, RZ ;  /* 0x0000000802027210 */ /* 0x004fca0007fbe0ff */
[----:B------:R0:W-:Y:S04]  /*3bfe0*/  STL [R1+0xb5c], R2 ;  /* 0x000b5c0201007387 */ /* 0x0001e80000100800 */
[----:B0-----:R-:W2:Y:S02]  /*3bff0*/  LDL.LU R2, [R1+0x142c] ;  /* 0x00142c0001027983 */ /* 0x001ea40000300800 */
[----:B--2---:R-:W-:-:S05]  /*3c000*/  IMAD.X R2, R2, 0x1, R0, P6 ;  /* 0x0000000102027824 */ /* 0x004fca00030e0600 */
[----:B------:R0:W-:Y:S04]  /*3c010*/  STL [R1+0xb80], R2 ;  /* 0x000b800201007387 */ /* 0x0001e80000100800 */
[----:B0-----:R-:W2:Y:S02]  /*3c020*/  LDL.LU R2, [R1+0x1428] ;  /* 0x0014280001027983 */ /* 0x001ea40000300800 */
[----:B--2---:R-:W-:-:S05]  /*3c030*/  IADD3 R2, P6, R2, R8, RZ ;  /* 0x0000000802027210 */ /* 0x004fca0007fde0ff */
[----:B------:R0:W-:Y:S04]  /*3c040*/  STL [R1+0xb54], R2 ;  /* 0x000b540201007387 */ /* 0x0001e80000100800 */
[----:B0-----:R-:W2:Y:S01]  /*3c050*/  LDL.LU R2, [R1+0x1424] ;  /* 0x0014240001027983 */ /* 0x001ea20000300800 */
[--C-:B----4-:R-:W-:Y:S01]  /*3c060*/  IMAD.X R6, R6, 0x1, R0.reuse, P2 ;  /* 0x0000000106067824 */ /* 0x110fe200010e0600 */
[-C--:B------:R-:W-:Y:S01]  /*3c070*/  IADD3 R9, P2, R9, R8.reuse, RZ ;  /* 0x0000000809097210 */ /* 0x080fe20007f5e0ff */
[--C-:B------:R-:W-:Y:S01]  /*3c080*/  IMAD.X R10, R10, 0x1, R0.reuse, P3 ;  /* 0x000000010a0a7824 */ /* 0x100fe200018e0600 */
        /* <DEDUP_REMOVED lines=16> */
[----:B------:R-:W-:Y:S01]  /*3c190*/  IADD3 R12, P6, R12, R8, RZ ;  /* 0x000000080c0c7210 */ /* 0x000fe20007fde0ff */
[----:B------:R-:W-:-:S02]  /*3c1a0*/  IMAD.X R3, R3, 0x1, R0, P2 ;  /* 0x0000000103037824 */ /* 0x000fc400010e0600 */
[----:B--2---:R-:W-:Y:S01]  /*3c1b0*/  IMAD.X R2, R2, 0x1, R0, P1 ;  /* 0x0000000102027824 */ /* 0x004fe200008e0600 */
[----:B---3--:R-:W-:-:S04]  /*3c1c0*/  IADD3 R7, P1, R7, R8, RZ ;  /* 0x0000000807077210 */ /* 0x008fc80007f3e0ff */
[----:B------:R-:W-:Y:S01]  /*3c1d0*/  STL [R1+0xb78], R2 ;  /* 0x000b780201007387 */ /* 0x000fe20000100800 */
[----:B------:R-:W-:Y:S02]  /*3c1e0*/  STL [R1+0xb4c], R7 ;  /* 0x000b4c0701007387 */ /* 0x000fe40000100800 */
[----:B------:R-:W-:Y:S02]  /*3c1f0*/  STL [R1+0xb70], R6 ;  /* 0x000b700601007387 */ /* 0x000fe40000100800 */
[----:B------:R-:W-:Y:S01]  /*3c200*/  STL [R1+0xb44], R9 ;  /* 0x000b440901007387 */ /* 0x000fe20000100800 */
[----:B------:R-:W-:Y:S01]  /*3c210*/  STL [R1+0xb68], R10 ;  /* 0x000b680a01007387 */ /* 0x000fe20000100800 */
[----:B------:R-:W-:Y:S02]  /*3c220*/  STL [R1+0xb3c], R11 ;  /* 0x000b3c0b01007387 */ /* 0x000fe40000100800 */
[----:B------:R-:W-:Y:S02]  /*3c230*/  STL [R1+0xb60], R26 ;  /* 0x000b601a01007387 */ /* 0x000fe40000100800 */
[----:B------:R-:W-:Y:S02]  /*3c240*/  STL [R1+0xb34], R27 ;  /* 0x000b341b01007387 */ /* 0x000fe40000100800 */
[--C-:B------:R-:W-:Y:S01]  /*3c250*/  IMAD.X R5, R5, 0x1, R0.reuse, P1 ;  /* 0x0000000105057824 */ /* 0x100fe200008e0600 */
[----:B------:R-:W-:Y:S01]  /*3c260*/  STL [R1+0xb58], R20 ;  /* 0x000b581401007387 */ /* 0x000fe20000100800 */
[----:B------:R-:W-:Y:S01]  /*3c270*/  IADD3 R4, P1, R4, R8, RZ ;  /* 0x0000000804047210 */ /* 0x000fe20007f3e0ff */
        /* <DEDUP_REMOVED lines=12> */
[----:B------:R-:W-:-:S02]  /*3c340*/  IMAD.X R29, R29, 0x1, R0, P1 ;  /* 0x000000011d1d7824 */ /* 0x000fc400008e0600 */
[----:B------:R-:W-:Y:S01]  /*3c350*/  STL [R1+0xafc], R13 ;  /* 0x000afc0d01007387 */ /* 0x000fe20000100800 */
[-C--:B------:R-:W-:Y:S01]  /*3c360*/  IADD3 R28, P1, R28, R8.reuse, RZ ;  /* 0x000000081c1c7210 */ /* 0x080fe20007f3e0ff */
[----:B------:R-:W-:Y:S01]  /*3c370*/  STL [R1+0xb20], R16 ;  /* 0x000b201001007387 */ /* 0x000fe20000100800 */
[----:B------:R-:W-:Y:S02]  /*3c380*/  STL [R1+0xaf4], R12 ;  /* 0x000af40c01007387 */ /* 0x000fe40000100800 */
[----:B------:R0:W-:Y:S02]  /*3c390*/  STL [R1+0x1420], R0 ;  /* 0x0014200001007387 */ /* 0x0001e40000100800 */
[----:B------:R-:W-:Y:S01]  /*3c3a0*/  STL [R1+0xb18], R29 ;  /* 0x000b181d01007387 */ /* 0x000fe20000100800 */
        /* <DEDUP_REMOVED lines=8> */
[----:B--2---:R-:W-:-:S03]  /*3c430*/  IADD3 R0, P2, R0, R8, RZ ;  /* 0x0000000800007210 */ /* 0x004fc60007f5e0ff */
        /* <DEDUP_REMOVED lines=30> */
[----:B--2---:R-:W-:-:S05]  /*3c620*/  IMAD.X R2, R2, 0x1, R0, P3 ;  /* 0x0000000102027824 */ /* 0x004fca00018e0600 */
[----:B------:R0:W-:Y:S04]  /*3c630*/  STL [R1+0xb08], R2 ;  /* 0x000b080201007387 */ /* 0x0001e80000100800 */
[----:B0-----:R-:W2:Y:S02]  /*3c640*/  LDL.LU R2, [R1+0x141c] ;  /* 0x00141c0001027983 */ /* 0x001ea40000300800 */
[----:B--2---:R-:W-:-:S05]  /*3c650*/  IADD3 R2, P3, R2, R8, RZ ;  /* 0x0000000802027210 */ /* 0x004fca0007f7e0ff */
[----:B------:R0:W-:Y:S04]  /*3c660*/  STL [R1+0xadc], R2 ;  /* 0x000adc0201007387 */ /* 0x0001e80000100800 */
[----:B0-----:R-:W2:Y:S02]  /*3c670*/  LDL.LU R2, [R1+0x1418] ;  /* 0x0014180001027983 */ /* 0x001ea40000300800 */
[----:B--2---:R-:W-:-:S05]  /*3c680*/  IMAD.X R2, R2, 0x1, R0, P4 ;  /* 0x0000000102027824 */ /* 0x004fca00020e0600 */
[----:B------:R0:W-:Y:S04]  /*3c690*/  STL [R1+0xb00], R2 ;  /* 0x000b000201007387 */ /* 0x0001e80000100800 */
[----:B0-----:R-:W2:Y:S01]  /*3c6a0*/  LDL.LU R2, [R1+0x1414] ;  /* 0x0014140001027983 */ /* 0x001ea20000300800 */
[--C-:B---3--:R-:W-:Y:S01]  /*3c6b0*/  IMAD.X R7, R7, 0x1, R0.reuse, P5 ;  /* 0x0000000107077824 */ /* 0x108fe200028e0600 */
[-C--:B----4-:R-:W-:Y:S01]  /*3c6c0*/  IADD3 R6, P5, R6, R8.reuse, RZ ;  /* 0x0000000806067210 */ /* 0x090fe20007fbe0ff */
        /* <DEDUP_REMOVED lines=18> */
[----:B------:R-:W-:Y:S01]  /*3c7f0*/  IMAD.X R28, R28, 0x1, R0, P5 ;  /* 0x000000011c1c7824 */ /* 0x000fe200028e0600 */
[----:B------:R-:W-:-:S02]  /*3c800*/  IADD3 R3, P5, R3, R8, RZ ;  /* 0x0000000803037210 */ /* 0x000fc40007fbe0ff */
[----:B--2---:R-:W-:-:S05]  /*3c810*/  IADD3 R2, P4, R2, R8, RZ ;  /* 0x0000000802027210 */ /* 0x004fca0007f9e0ff */
[----:B------:R-:W-:Y:S01]  /*3c820*/  STL [R1+0xad4], R2 ;  /* 0x000ad40201007387 */ /* 0x000fe20000100800 */
[----:B------:R-:W-:Y:S02]  /*3c830*/  STL [R1+0xaf8], R7 ;  /* 0x000af80701007387 */ /* 0x000fe40000100800 */
[----:B------:R-:W-:Y:S02]  /*3c840*/  STL [R1+0xacc], R6 ;  /* 0x000acc0601007387 */ /* 0x000fe40000100800 */
[----:B------:R-:W-:Y:S01]  /*3c850*/  STL [R1+0xaf0], R9 ;  /* 0x000af00901007387 */ /* 0x000fe20000100800 */
[----:B------:R-:W-:Y:S01]  /*3c860*/  STL [R1+0xac4], R10 ;  /* 0x000ac40a01007387 */ /* 0x000fe20000100800 */
        /* <DEDUP_REMOVED lines=16> */
[----:B------:R-:W-:-:S02]  /*3c970*/  IMAD.X R12, R12, 0x1, R0, P4 ;  /* 0x000000010c0c7824 */ /* 0x000fc400020e0600 */
[----:B------:R-:W-:Y:S02]  /*3c980*/  STL [R1+0xab0], R14 ;  /* 0x000ab00e01007387 */ /* 0x000fe40000100800 */
[----:B------:R-:W-:Y:S01]  /*3c990*/  STL [R1+0xa84], R17 ;  /* 0x000a841101007387 */ /* 0x000fe20000100800 */
[----:B------:R-:W-:Y:S01]  /*3c9a0*/  IADD3 R29, P4, R29, R8, RZ ;  /* 0x000000081d1d7210 */ /* 0x000fe20007f9e0ff */
[----:B------:R-:W-:Y:S01]  /*3c9b0*/  STL [R1+0xaa8], R13 ;  /* 0x000aa80d01007387 */ /* 0x000fe20000100800 */
[----:B------:R-:W-:Y:S02]  /*3c9c0*/  STL [R1+0xa7c], R16 ;  /* 0x000a7c1001007387 */ /* 0x000fe40000100800 */
[----:B------:R-:W-:Y:S02]  /*3c9d0*/  STL [R1+0xaa0], R12 ;  /* 0x000aa00c01007387 */ /* 0x000fe40000100800 */
[----:B------:R0:W-:Y:S01]  /*3c9e0*/  STL [R1+0x1410], R8 ;  /* 0x0014100801007387 */ /* 0x0001e20000100800 */
        /* <DEDUP_REMOVED lines=1381> */
[--C-:B------:R-:W-:Y:S02]  /*42040*/  IMAD.X R20, R20, 0x1, R0.reuse, P6 ;  /* 0x0000000114147824 */ /* 0x100fe400030e0600 */
[--C-:B------:R-:W-:Y:S02]  /*42050*/  IMAD.X R21, R21, 0x1, R0.reuse, P1 ;  /* 0x0000000115157824 */ /* 0x100fe400008e0600 */
[--C-:B------:R-:W-:Y:S02]  /*42060*/  IMAD.X R23, R23, 0x1, R0.reuse, P3 ;  /* 0x0000000117177824 */ /* 0x100fe400018e0600 */
[----:B------:R-:W-:Y:S01]  /*42070*/  IMAD.X R22, R22, 0x1, R0, P2 ;  /* 0x0000000116167824 */ /* 0x000fe200010e0600 */
[----:B--2---:R-:W-:-:S05]  /*42080*/  IADD3 R2, P5, R2, R8, RZ ;  /* 0x0000000802027210 */ /* 0x004fca0007fbe0ff */
[----:B------:R0:W-:Y:S04]  /*42090*/  STL [R1+0x106c], R2 ;  /* 0x00106c0201007387 */ /* 0x0001e80000100800 */
[----:B0-----:R0:W5:Y:S01]  /*420a0*/  LDL.LU R2, [R1+0x1330] ;  /* 0x0013300001027983 */ /* 0x0011620000300800 */
[----:B------:R1:W-:Y:S03]  /*420b0*/  STL [R1+0x1038], R6 ;  /* 0x0010380601007387 */ /* 0x0003e60000100800 */
[----:B-1----:R0:W5:Y:S01]  /*420c0*/  LDL.LU R6, [R1+0x132c] ;  /* 0x00132c0001067983 */ /* 0x0021620000300800 */
[----:B------:R1:W-:Y:S03]  /*420d0*/  STL [R1+0x1074], R7 ;  /* 0x0010740701007387 */ /* 0x0003e60000100800 */
[----:B-1----:R0:W5:Y:S01]  /*420e0*/  LDL.LU R7, [R1+0x1328] ;  /* 0x0013280001077983 */ /* 0x0021620000300800 */
[----:B------:R1:W-:Y:S03]  /*420f0*/  STL [R1+0x1040], R4 ;  /* 0x0010400401007387 */ /* 0x0003e60000100800 */
[----:B-1----:R0:W5:Y:S01]  /*42100*/  LDL.LU R4, [R1+0x1324] ;  /* 0x0013240001047983 */ /* 0x0021620000300800 */
[----:B------:R1:W-:Y:S02]  /*42110*/  STL [R1+0x107c], R5 ;  /* 0x00107c0501007387 */ /* 0x0003e40000100800 */
[----:B------:R-:W-:Y:S01]  /*42120*/  IMAD.X R13, R13, 0x1, R0, P5 ;  /* 0x000000010d0d7824 */ /* 0x000fe200028e0600 */
[----:B-1----:R0:W5:Y:S01]  /*42130*/  LDL.LU R5, [R1+0x1320] ;  /* 0x0013200001057983 */ /* 0x0021620000300800 */
[----:B------:R1:W-:Y:S01]  /*42140*/  STL [R1+0x1048], R25 ;  /* 0x0010481901007387 */ /* 0x0003e20000100800 */
[----:B------:R-:W-:-:S02]  /*42150*/  IADD3 R17, P5, R17, R8, RZ ;  /* 0x0000000811117210 */ /* 0x000fc40007fbe0ff */
[----:B-1----:R0:W5:Y:S01]  /*42160*/  LDL.LU R25, [R1+0x131c] ;  /* 0x00131c0001197983 */ /* 0x0021620000300800 */
[----:B------:R1:W-:Y:S03]  /*42170*/  STL [R1+0x1084], R24 ;  /* 0x0010841801007387 */ /* 0x0003e60000100800 */
        /* <DEDUP_REMOVED lines=25> */
[----:B------:R0:W-:Y:S02]  /*42310*/  STL [R1+0x1080], R10 ;  /* 0x0010800a01007387 */ /* 0x0001e40000100800 */
[----:B------:R0:W-:Y:S01]  /*42320*/  STL [R1+0x10b8], R11 ;  /* 0x0010b80b01007387 */ /* 0x0001e20000100800 */
[----:B------:R0:W-:Y:S01]  /*42330*/  STL [R1+0x1088], R26 ;  /* 0x0010881a01007387 */ /* 0x0001e20000100800 */
[----:B------:R0:W-:Y:S02]  /*42340*/  STL [R1+0x1090], R27 ;  /* 0x0010901b01007387 */ /* 0x0001e40000100800 */
[----:B------:R0:W-:Y:S02]  /*42350*/  STL [R1+0x1098], R20 ;  /* 0x0010981401007387 */ /* 0x0001e40000100800 */
[----:B------:R0:W-:Y:S01]  /*42360*/  STL [R1+0x10b0], R23 ;  /* 0x0010b01701007387 */ /* 0x0001e20000100800 */
[----:B------:R0:W-:Y:S01]  /*42370*/  STL [R1+0x10a0], R21 ;  /* 0x0010a01501007387 */ /* 0x0001e20000100800 */
[----:B------:R0:W-:Y:S01]  /*42380*/  STL [R1+0x10a8], R22 ;  /* 0x0010a81601007387 */ /* 0x0001e20000100800 */
[----:B------:R-:W-:Y:S01]  /*42390*/  @!P0 CALL.REL.NOINC `(.L_x_1) ;  /* 0x0000001000008944 */ /* 0x000fe20003c00000 */
[----:B------:R-:W-:Y:S05]  /*423a0*/  BRA `(.L_x_2) ;  /* 0xfffd5a8000007947 */ /* 0x000fea000383ffff */
.L_x_1:
[----:B-----5:R1:W-:Y:S04]  /*423b0*/  STL [R1+0x137c], R5 ;  /* 0x00137c0501007387 */ /* 0x0203e80000100800 */
[----:B-1----:R-:W2:Y:S04]  /*423c0*/  LDL.LU R5, [R1+0x1d8] ;  /* 0x0001d80001057983 */ /* 0x002ea80000300800 */
[----:B--2---:R1:W-:Y:S04]  /*423d0*/  STL [R1+0x1384], R5 ;  /* 0x0013840501007387 */ /* 0x0043e80000100800 */
        /* <DEDUP_REMOVED lines=32> */
[----:B------:R2:W-:Y:S01]  /*425e0*/  STL [R1+0x1378], R4 ;  /* 0x0013780401007387 */ /* 0x0005e20000100800 */
[----:B-1----:R-:W-:-:S03]  /*425f0*/  IMAD.MOV.U32 R5, RZ, RZ, R7 ;  /* 0x000000ffff057224 */ /* 0x002fc600078e0007 */
[----:B--2---:R-:W2:Y:S04]  /*42600*/  LDL.LU R4, [R1+0x1ec] ;  /* 0x0001ec0001047983 */ /* 0x004ea80000300800 */
        /* <DEDUP_REMOVED lines=35> */
[----:B------:R-:W2:Y:S04]  /*42840*/  LDL.LU R2, [R1+0x2dc] ;  /* 0x0002dc0001027983 */ /* 0x000ea80000300800 */
[----:B------:R-:W2:Y:S01]  /*42850*/  LDL.LU R0, [R1+0x2d8] ;  /* 0x0002d80001007983 */ /* 0x000ea20000300800 */
[----:B-1----:R-:W-:-:S03]  /*42860*/  IMAD.MOV.U32 R4, RZ, RZ, R6 ;  /* 0x000000ffff047224 */ /* 0x002fc600078e0006 */
[----:B------:R-:W3:Y:S04]  /*42870*/  LDL.LU R8, [R1+0x25c] ;  /* 0x00025c0001087983 */ /* 0x000ee80000300800 */
[----:B0-----:R-:W3:Y:S04]  /*42880*/  LDL.LU R9, [R1+0x258] ;  /* 0x0002580001097983 */ /* 0x001ee80000300800 */
[----:B------:R-:W4:Y:S04]  /*42890*/  LDL.LU R10, [R1+0x27c] ;  /* 0x00027c00010a7983 */ /* 0x000f280000300800 */
[----:B------:R-:W4:Y:S04]  /*428a0*/  LDL.LU R11, [R1+0x278] ;  /* 0x00027800010b7983 */ /* 0x000f280000300800 */
[----:B------:R-:W2:Y:S04]  /*428b0*/  LDL.LU R26, [R1+0x204] ;  /* 0x00020400011a7983 */ /* 0x000ea80000300800 */
[----:B------:R-:W2:Y:S04]  /*428c0*/  LDL.LU R27, [R1+0x200] ;  /* 0x00020000011b7983 */ /* 0x000ea80000300800 */
[----:B------:R-:W2:Y:S04]  /*428d0*/  LDL.LU R20, [R1+0x2d4] ;  /* 0x0002d40001147983 */ /* 0x000ea80000300800 */
[----:B------:R-:W2:Y:S04]  /*428e0*/  LDL.LU R21, [R1+0x2d0] ;  /* 0x0002d00001157983 */ /* 0x000ea80000300800 */
[----:B------:R-:W2:Y:S04]  /*428f0*/  LDL.LU R22, [R1+0x254] ;  /* 0x0002540001167983 */ /* 0x000ea80000300800 */
[----:B------:R-:W2:Y:S04]  /*42900*/  LDL.LU R23, [R1+0x250] ;  /* 0x0002500001177983 */ /* 0x000ea80000300800 */
[----:B------:R-:W2:Y:S04]  /*42910*/  LDL.LU R6, [R1+0x274] ;  /* 0x0002740001067983 */ /* 0x000ea80000300800 */
[----:B------:R-:W2:Y:S04]  /*42920*/  LDL.LU R7, [R1+0x270] ;  /* 0x0002700001077983 */ /* 0x000ea80000300800 */
        /* <DEDUP_REMOVED lines=12> */
[----:B------:R0:W-:Y:S01]  /*429f0*/  STL [R1+0x1348], R15 ;  /* 0x0013480f01007387 */ /* 0x0001e20000100800 */
[----:B------:R-:W-:-:S03]  /*42a00*/  F2FP.PACK_AB R5, R4, R5 ;  /* 0x000000050405723e */ /* 0x000fc600000000ff */
        /* <DEDUP_REMOVED lines=13> */
[----:B------:R-:W2:Y:S04]  /*42ae0*/  LDL.LU R4, [R1+0x1408] ;  /* 0x0014080001047983 */ /* 0x000ea80000300800 */
[----:B------:R0:W-:Y:S04]  /*42af0*/  STL [R1+0x6c], R5 ;  /* 0x00006c0501007387 */ /* 0x0001e80000100800 */
[----:B0-----:R-:W2:Y:S02]  /*42b00*/  LDL.LU R5, [R1+0x1404] ;  /* 0x0014040001057983 */ /* 0x001ea40000300800 */
[----:B--2---:R-:W-:-:S02]  /*42b10*/  F2FP.PACK_AB R5, R4, R5 ;  /* 0x000000050405723e */ /* 0x004fc400000000ff */
        /* <DEDUP_REMOVED lines=66> */
[----:B0-----:R-:W3:Y:S01]  /*42f40*/  LDL.LU R5, [R1+0x137c] ;  /* 0x00137c0001057983 */ /* 0x001ee20000300800 */
[----:B------:R-:W-:Y:S02]  /*42f50*/  F2FP.PACK_AB R0, R2, R0 ;  /* 0x000000000200723e */ /* 0x000fe400000000ff */
[----:B----4-:R-:W-:-:S02]  /*42f60*/  F2FP.PACK_AB R2, R10, R11 ;  /* 0x0000000b0a02723e */ /* 0x010fc400000000ff */
[----:B--2---:R-:W-:Y:S02]  /*42f70*/  F2FP.PACK_AB R28, R4, R28 ;  /* 0x0000001c041c723e */ /* 0x004fe400000000ff */
[----:B------:R-:W2:Y:S04]  /*42f80*/  LDL.LU R4, [R1+0x1378] ;  /* 0x0013780001047983 */ /* 0x000ea80000300800 */
[----:B------:R0:W-:Y:S02]  /*42f90*/  STL [R1+0x34], R28 ;  /* 0x0000341c01007387 */ /* 0x0001e40000100800 */
[----:B0-----:R-:W-:Y:S02]  /*42fa0*/  F2FP.PACK_AB R28, R3, R29 ;  /* 0x0000001d031c723e */ /* 0x001fe400000000ff */
[----:B------:R-:W-:-:S02]  /*42fb0*/  F2FP.PACK_AB R3, R12, R13 ;  /* 0x0000000d0c03723e */ /* 0x000fc400000000ff */
[----:B------:R-:W-:Y:S01]  /*42fc0*/  F2FP.PACK_AB R12, R14, R15 ;  /* 0x0000000f0e0c723e */ /* 0x000fe200000000ff */
[----:B------:R-:W-:Y:S01]  /*42fd0*/  STL [R1+0x30], R28 ;  /* 0x0000301c01007387 */ /* 0x000fe20000100800 */
[----:B------:R-:W-:-:S03]  /*42fe0*/  F2FP.PACK_AB R13, R16, R17 ;  /* 0x00000011100d723e */ /* 0x000fc600000000ff */
[----:B------:R0:W-:Y:S04]  /*42ff0*/  STL [R1+0x4c], R3 ;  /* 0x00004c0301007387 */ /* 0x0001e80000100800 */
[----:B------:R1:W-:Y:S01]  /*43000*/  STL [R1+0x48], R12 ;  /* 0x0000480c01007387 */ /* 0x0003e20000100800 */
[----:B0-----:R-:W-:-:S03]  /*43010*/  F2FP.PACK_AB R3, R18, R19 ;  /* 0x000000131203723e */ /* 0x001fc600000000ff */
[----:B------:R-:W-:Y:S01]  /*43020*/  STL [R1+0x44], R13 ;  /* 0x0000440d01007387 */ /* 0x000fe20000100800 */
[----:B-1----:R-:W-:-:S03]  /*43030*/  F2FP.PACK_AB R12, R24, R25 ;  /* 0x00000019180c723e */ /* 0x002fc600000000ff */
[----:B------:R3:W-:Y:S04]  /*43040*/  STL [R1+0x40], R3 ;  /* 0x0000400301007387 */ /* 0x0007e80000100800 */
[----:B------:R-:W-:Y:S01]  /*43050*/  STL [R1+0x5c], R12 ;  /* 0x00005c0c01007387 */ /* 0x000fe20000100800 */
[----:B---3--:R-:W-:-:S03]  /*43060*/  F2FP.PACK_AB R3, R8, R9 ;  /* 0x000000090803723e */ /* 0x008fc600000000ff */
[----:B------:R0:W-:Y:S04]  /*43070*/  STL [R1+0x58], R0 ;  /* 0x0000580001007387 */ /* 0x0001e80000100800 */
[----:B------:R1:W-:Y:S04]  /*43080*/  STL [R1+0x54], R3 ;  /* 0x0000540301007387 */ /* 0x0003e80000100800 */
[----:B------:R3:W-:Y:S01]  /*43090*/  STL [R1+0x50], R2 ;  /* 0x0000500201007387 */ /* 0x0007e20000100800 */
[----:B0-----:R-:W-:Y:S02]  /*430a0*/  F2FP.PACK_AB R0, R26, R27 ;  /* 0x0000001b1a00723e */ /* 0x001fe400000000ff */
[----:B-1----:R-:W-:-:S03]  /*430b0*/  F2FP.PACK_AB R3, R20, R21 ;  /* 0x000000151403723e */ /* 0x002fc600000000ff */
[----:B------:R0:W-:Y:S01]  /*430c0*/  STL [R1+0x2c], R0 ;  /* 0x00002c0001007387 */ /* 0x0001e20000100800 */
[----:B---3--:R-:W-:-:S03]  /*430d0*/  F2FP.PACK_AB R2, R22, R23 ;  /* 0x000000171602723e */ /* 0x008fc600000000ff */
[----:B------:R-:W-:Y:S04]  /*430e0*/  STL [R1+0x28], R3 ;  /* 0x0000280301007387 */ /* 0x000fe80000100800 */
[----:B------:R-:W-:Y:S04]  /*430f0*/  STL [R1+0x24], R2 ;  /* 0x0000240201007387 */ /* 0x000fe80000100800 */
[----:B------:R-:W3:Y:S01]  /*43100*/  LDL.LU R25, [R1+0x26c] ;  /* 0x00026c0001197983 */ /* 0x000ee20000300800 */
[----:B0-----:R-:W-:-:S05]  /*43110*/  F2FP.PACK_AB R0, R6, R7 ;  /* 0x000000070600723e */ /* 0x001fca00000000ff */
[----:B------:R-:W-:Y:S04]  /*43120*/  STL [R1+0x20], R0 ;  /* 0x0000200001007387 */ /* 0x000fe80000100800 */
[----:B---3--:R-:W-:Y:S04]  /*43130*/  STL [R1+0x1374], R25 ;  /* 0x0013741901007387 */ /* 0x008fe80000100800 */
[----:B------:R-:W3:Y:S04]  /*43140*/  LDL.LU R26, [R1+0x268] ;  /* 0x00026800011a7983 */ /* 0x000ee80000300800 */
[----:B------:R-:W4:Y:S04]  /*43150*/  LDL.LU R24, [R1+0x2cc] ;  /* 0x0002cc0001187983 */ /* 0x000f280000300800 */
[----:B------:R-:W2:Y:S04]  /*43160*/  LDL.LU R23, [R1+0x290] ;  /* 0x0002900001177983 */ /* 0x000ea80000300800 */
[----:B--2---:R0:W-:Y:S04]  /*43170*/  STL [R1+0x1368], R23 ;  /* 0x0013681701007387 */ /* 0x0041e80000100800 */
[----:B0-----:R-:W2:Y:S04]  /*43180*/  LDL.LU R23, [R1+0x2ec] ;  /* 0x0002ec0001177983 */ /* 0x001ea80000300800 */
        /* <DEDUP_REMOVED lines=32> */
[----:B------:R-:W2:Y:S01]  /*43390*/  LDL.LU R6, [R1+0x390] ;  /* 0x0003900001067983 */ /* 0x000ea20000300800 */
[----:B------:R-:W-:-:S03]  /*433a0*/  IMAD.MOV.U32 R27, RZ, RZ, R5 ;  /* 0x000000ffff1b7224 */ /* 0x000fc600078e0005 */
[----:B--2---:R0:W-:Y:S04]  /*433b0*/  STL [R1+0x1324], R6 ;  /* 0x0013240601007387 */ /* 0x0041e80000100800 */
[----:B0-----:R-:W2:Y:S04]  /*433c0*/  LDL.LU R6, [R1+0x374] ;  /* 0x0003740001067983 */ /* 0x001ea80000300800 */
[----:B------:R-:W2:Y:S01]  /*433d0*/  LDL.LU R5, [R1+0x3a0] ;  /* 0x0003a00001057983 */ /* 0x000ea20000300800 */
[----:B------:R-:W-:-:S03]  /*433e0*/  IMAD.MOV.U32 R25, RZ, RZ, R4 ;  /* 0x000000ffff197224 */ /* 0x000fc600078e0004 */
        /* <DEDUP_REMOVED lines=22> */
[----:B0-----:R-:W2:Y:S01]  /*43550*/  LDL.LU R3, [R1+0x36c] ;  /* 0x00036c0001037983 */ /* 0x001ea20000300800 */
[----:B------:R-:W-:-:S03]  /*43560*/  F2FP.PACK_AB R27, R25, R27 ;  /* 0x0000001b191b723e */ /* 0x000fc600000000ff */
[----:B--2---:R0:W-:Y:S04]  /*43570*/  STL [R1+0x1314], R3 ;  /* 0x0013140301007387 */ /* 0x0041e80000100800 */
[----:B0-----:R-:W2:Y:S04]  /*43580*/  LDL.LU R3, [R1+0x35c] ;  /* 0x00035c0001037983 */ /* 0x001ea80000300800 */
[----:B------:R-:W2:Y:S04]  /*43590*/  LDL.LU R28, [R1+0x364] ;  /* 0x00036400011c7983 */ /* 0x000ea80000300800 */
[----:B------:R-:W2:Y:S04]  /*435a0*/  LDL.LU R2, [R1+0x360] ;  /* 0x0003600001027983 */ /* 0x000ea80000300800 */
[----:B------:R-:W2:Y:S04]  /*435b0*/  LDL.LU R0, [R1+0x324] ;  /* 0x0003240001007983 */ /* 0x000ea80000300800 */
[----:B------:R-:W3:Y:S02]  /*435c0*/  LDL.LU R25, [R1+0x1374] ;  /* 0x0013740001197983 */ /* 0x000ee40000300800 */
[----:B---3--:R-:W-:-:S02]  /*435d0*/  F2FP.PACK_AB R26, R25, R26 ;  /* 0x0000001a191a723e */ /* 0x008fc400000000ff */
[----:B------:R-:W4:Y:S02]  /*435e0*/  LDL.LU R25, [R1+0x1370] ;  /* 0x0013700001197983 */ /* 0x000f240000300800 */
[----:B----4-:R-:W-:Y:S02]  /*435f0*/  F2FP.PACK_AB R25, R24, R25 ;  /* 0x000000191819723e */ /* 0x010fe400000000ff */
[----:B------:R-:W3:Y:S02]  /*43600*/  LDL.LU R24, [R1+0x136c] ;  /* 0x00136c0001187983 */ /* 0x000ee40000300800 */
[----:B---3--:R-:W-:Y:S02]  /*43610*/  F2FP.PACK_AB R24, R23, R24 ;  /* 0x000000181718723e */ /* 0x008fe400000000ff */
[----:B------:R-:W3:Y:S02]  /*43620*/  LDL.LU R23, [R1+0x1368] ;  /* 0x0013680001177983 */ /* 0x000ee40000300800 */
[----:B---3--:R-:W-:-:S02]  /*43630*/  F2FP.PACK_AB R23, R22, R23 ;  /* 0x000000171617723e */ /* 0x008fc400000000ff */
[----:B------:R-:W3:Y:S02]  /*43640*/  LDL.LU R22, [R1+0x1364] ;  /* 0x0013640001167983 */ /* 0x000ee40000300800 */
[----:B---3--:R-:W-:Y:S02]  /*43650*/  F2FP.PACK_AB R22, R21, R22 ;  /* 0x000000161516723e */ /* 0x008fe400000000ff */
        /* <DEDUP_REMOVED lines=36> */
[----:B------:R-:W2:Y:S02]  /*438a0*/  LDL.LU R29, [R1+0x1318] ;  /* 0x00131800011d7983 */ /* 0x000ea40000300800 */
[----:B--2---:R-:W-:Y:S02]  /*438b0*/  F2FP.PACK_AB R29, R3, R29 ;  /* 0x0000001d031d723e */ /* 0x004fe400000000ff */
        /* <DEDUP_REMOVED lines=13> */
[----:B------:R0:W-:Y:S04]  /*43990*/  STL [R1], R29 ;  /* 0x0000001d01007387 */ /* 0x0001e80000100800 */
[----:B0-----:R-:W2:Y:S01]  /*439a0*/  LDL.LU R29, [R1+0x12f8] ;  /* 0x0012f800011d7983 */ /* 0x001ea20000300800 */
[----:B------:R-:W-:Y:S02]  /*439b0*/  F2FP.PACK_AB R2, R28, R2 ;  /* 0x000000021c02723e */ /* 0x000fe400000000ff */
[----:B--2---:R-:W-:-:S02]  /*439c0*/  F2FP.PACK_AB R3, R29, R3 ;  /* 0x000000031d03723e */ /* 0x004fc400000000ff */
[----:B------:R-:W2:Y:S04]  /*439d0*/  LDL.LU R29, [R1+0x12f4] ;  /* 0x0012f400011d7983 */ /* 0x000ea80000300800 */
[----:B------:R0:W-:Y:S04]  /*439e0*/  STL [R1+0x1c], R3 ;  /* 0x00001c0301007387 */ /* 0x0001e80000100800 */
[----:B0-----:R-:W3:Y:S04]  /*439f0*/  LDL.LU R3, [R1+0x12f0] ;  /* 0x0012f00001037983 */ /* 0x001ee80000300800 */
[----:B------:R-:W3:Y:S04]  /*43a00*/  LDL.LU R28, [R1+0x12ec] ;  /* 0x0012ec00011c7983 */ /* 0x000ee80000300800 */
[----:B------:R2:W-:Y:S02]  /*43a10*/  STL [R1+0x18], R2 ;  /* 0x0000180201007387 */ /* 0x0005e40000100800 */
[----:B--2---:R-:W-:-:S02]  /*43a20*/  F2FP.PACK_AB R2, R0, R29 ;  /* 0x0000001d0002723e */ /* 0x004fc400000000ff */
[----:B---3--:R-:W-:-:S05]  /*43a30*/  F2FP.PACK_AB R0, R28, R3 ;  /* 0x000000031c00723e */ /* 0x008fca00000000ff */
[----:B------:R0:W-:Y:S04]  /*43a40*/  STL [R1+0x10], R0 ;  /* 0x0000100001007387 */ /* 0x0001e80000100800 */
[----:B------:R0:W-:Y:S02]  /*43a50*/  STL [R1+0x14], R2 ;  /* 0x0000140201007387 */ /* 0x0001e40000100800 */
.L_x_0:
[----:B------:R-:W2:Y:S04]  /*43a60*/  LDL.LU R3, [R1+0x4] ;  /* 0x0000040001037983 */ /* 0x000ea80000300800 */
[----:B0-----:R-:W3:Y:S04]  /*43a70*/  LDL.LU R2, [R1+0x8] ;  /* 0x0000080001027983 */ /* 0x001ee80000300800 */
[----:B------:R-:W4:Y:S04]  /*43a80*/  LDL.LU R0, [R1+0xc] ;  /* 0x00000c0001007983 */ /* 0x000f280000300800 */
[----:B------:R-:W-:Y:S04]  /*43a90*/  STL [R1+0x13c8], R19 ;  /* 0x0013c81301007387 */ /* 0x000fe80000100800 */
[----:B------:R-:W-:Y:S04]  /*43aa0*/  STL.64 [R1+0x13c0], R22 ;  /* 0x0013c01601007387 */ /* 0x000fe80000100a00 */
[----:B------:R0:W-:Y:S04]  /*43ab0*/  STL.64 [R1+0x13b8], R20 ;  /* 0x0013b81401007387 */ /* 0x0001e80000100a00 */
[----:B0-----:R-:W4:Y:S04]  /*43ac0*/  LDL.LU R20, [R1+0x10] ;  /* 0x0000100001147983 */ /* 0x001f280000300800 */
[----:B------:R-:W4:Y:S04]  /*43ad0*/  LDL.LU R21, [R1+0x14] ;  /* 0x0000140001157983 */ /* 0x000f280000300800 */
[----:B------:R-:W4:Y:S04]  /*43ae0*/  LDL.LU R22, [R1+0x18] ;  /* 0x0000180001167983 */ /* 0x000f280000300800 */
[----:B------:R-:W4:Y:S04]  /*43af0*/  LDL.LU R23, [R1+0x1c] ;  /* 0x00001c0001177983 */ /* 0x000f280000300800 */
[----:B------:R-:W-:Y:S04]  /*43b00*/  STL.64 [R1+0x13b0], R26 ;  /* 0x0013b01a01007387 */ /* 0x000fe80000100a00 */
[----:B------:R0:W-:Y:S04]  /*43b10*/  STL.64 [R1+0x13a8], R24 ;  /* 0x0013a81801007387 */ /* 0x0001e80000100a00 */
[----:B0-----:R-:W4:Y:S04]  /*43b20*/  LDL.LU R24, [R1] ;  /* 0x0000000001187983 */ /* 0x001f280000300800 */
[----:B------:R-:W0:Y:S04]  /*43b30*/  S2R R19, SR_TID.X ;  /* 0x0000000000137919 */ /* 0x000e280000002100 */
[----:B------:R-:W4:Y:S01]  /*43b40*/  LDL.LU R28, [R1+0x10ec] ;  /* 0x0010ec00011c7983 */ /* 0x000f220000300800 */
[----:B0-----:R-:W-:-:S05]  /*43b50*/  IMAD.SHL.U32 R29, R19, 0x400, RZ ;  /* 0x00000400131d7824 */ /* 0x001fca00078e00ff */
[----:B------:R-:W-:Y:S01]  /*43b60*/  LOP3.LUT R29, R29, 0x1800, RZ, 0xc0, !PT ;  /* 0x000018001d1d7812 */ /* 0x000fe200078ec0ff */
[----:B------:R-:W-:Y:S01]  /*43b70*/  BAR.SYNC.DEFER_BLOCKING 0x0 ;  /* 0x0000000000007b1d */ /* 0x000fe20000010000 */
[----:B--2---:R-:W-:Y:S02]  /*43b80*/  IMAD.MOV.U32 R25, RZ, RZ, R3 ;  /* 0x000000ffff197224 */ /* 0x004fe400078e0003 */
[C---:B------:R-:W-:Y:S02]  /*43b90*/  IMAD.SHL.U32 R3, R19.reuse, 0x100, RZ ;  /* 0x0000010013037824 */ /* 0x040fe400078e00ff */
[----:B---3--:R-:W-:Y:S02]  /*43ba0*/  IMAD.MOV.U32 R26, RZ, RZ, R2 ;  /* 0x000000ffff1a7224 */ /* 0x008fe400078e0002 */
[----:B------:R-:W-:Y:S01]  /*43bb0*/  IMAD.SHL.U32 R2, R19, 0x4, RZ ;  /* 0x0000000413027824 */ /* 0x000fe200078e00ff */
[----:B------:R-:W-:Y:S01]  /*43bc0*/  LOP3.LUT R3, R3, 0x1800, RZ, 0xc0, !PT ;  /* 0x0000180003037812 */ /* 0x000fe200078ec0ff */
[----:B----4-:R-:W-:-:S02]  /*43bd0*/  IMAD.MOV.U32 R27, RZ, RZ, R0 ;  /* 0x000000ffff1b7224 */ /* 0x010fc400078e0000 */
[C---:B------:R-:W-:Y:S01]  /*43be0*/  IMAD.SHL.U32 R0, R19.reuse, 0x20, RZ ;  /* 0x0000002013007824 */ /* 0x040fe200078e00ff */
[----:B------:R-:W-:-:S04]  /*43bf0*/  LOP3.LUT R19, R19, 0x3f, RZ, 0xc0, !PT ;  /* 0x0000003f13137812 */ /* 0x000fc800078ec0ff */
[----:B------:R-:W-:Y:S01]  /*43c00*/  LOP3.LUT R3, R3, 0x460, R0, 0xf8, !PT ;  /* 0x0000046003037812 */ /* 0x000fe200078ef800 */
[----:B------:R-:W-:Y:S01]  /*43c10*/  IMAD R29, R19, 0x10, R29 ;  /* 0x00000010131d7824 */ /* 0x000fe200078e021d */
[----:B------:R-:W2:Y:S02]  /*43c20*/  LDL.LU R0, [R1+0x10fc] ;  /* 0x0010fc0001007983 */ /* 0x000ea40000300800 */
[----:B------:R-:W-:Y:S02]  /*43c30*/  LOP3.LUT R3, R3, 0x70, R2, 0x78, !PT ;  /* 0x0000007003037812 */ /* 0x000fe400078e7802 */
[----:B------:R-:W3:Y:S04]  /*43c40*/  LDL.LU R2, [R1+0x10f0] ;  /* 0x0010f00001027983 */ /* 0x000ee80000300800 */
[----:B------:R-:W4:Y:S04]  /*43c50*/  LDL.LU R19, [R1+0x13c8] ;  /* 0x0013c80001137983 */ /* 0x000f280000300800 */
[----:B------:R0:W-:Y:S04]  /*43c60*/  STS.128 [R3], R20 ;  /* 0x0000001403007388 */ /* 0x0001e80000000c00 */
[----:B0-----:R-:W2:Y:S04]  /*43c70*/  LDL.LU.64 R22, [R1+0x13c0] ;  /* 0x0013c00001167983 */ /* 0x001ea80000300a00 */
[----:B------:R-:W2:Y:S04]  /*43c80*/  LDL.LU.64 R20, [R1+0x13b8] ;  /* 0x0013b80001147983 */ /* 0x000ea80000300a00 */
[----:B------:R0:W-:Y:S04]  /*43c90*/  STS.128 [R3+0x80], R24 ;  /* 0x0000801803007388 */ /* 0x0001e80000000c00 */
[----:B0-----:R-:W3:Y:S04]  /*43ca0*/  LDL.LU.64 R26, [R1+0x13b0] ;  /* 0x0013b000011a7983 */ /* 0x001ee80000300a00 */
[----:B------:R-:W3:Y:S04]  /*43cb0*/  LDL.LU.64 R24, [R1+0x13a8] ;  /* 0x0013a80001187983 */ /* 0x000ee80000300a00 */
[----:B-----5:R0:W-:Y:S04]  /*43cc0*/  STS.128 [R3+0x100], R4 ;  /* 0x0001000403007388 */ /* 0x0201e80000000c00 */
[----:B0-----:R-:W3:Y:S04]  /*43cd0*/  LDL.LU R6, [R1+0x10f8] ;  /* 0x0010f80001067983 */ /* 0x001ee80000300800 */
[----:B------:R-:W3:Y:S04]  /*43ce0*/  LDL.LU R7, [R1+0x10f4] ;  /* 0x0010f40001077983 */ /* 0x000ee80000300800 */
[----:B------:R-:W-:Y:S04]  /*43cf0*/  STS.128 [R3+0x180], R8 ;  /* 0x0001800803007388 */ /* 0x000fe80000000c00 */
[----:B------:R-:W-:Y:S01]  /*43d00*/  STS.128 [R3+0x200], R12 ;  /* 0x0002000c03007388 */ /* 0x000fe20000000c00 */
[----:B------:R-:W-:-:S03]  /*43d10*/  ISETP.GE.AND P0, PT, R28, c[0x0][0x178], PT ;  /* 0x00005e001c007a0c */ /* 0x000fc60003f06270 */
[----:B----4-:R-:W-:Y:S04]  /*43d20*/  STS.128 [R3+0x280], R16 ;  /* 0x0002801003007388 */ /* 0x010fe80000000c00 */
[----:B--2---:R-:W-:Y:S04]  /*43d30*/  STS.128 [R3+0x300], R20 ;  /* 0x0003001403007388 */ /* 0x004fe80000000c00 */
[----:B---3--:R-:W-:Y:S04]  /*43d40*/  STS.128 [R3+0x380], R24 ;  /* 0x0003801803007388 */ /* 0x008fe80000000c00 */
[----:B------:R-:W-:Y:S06]  /*43d50*/  BAR.SYNC.DEFER_BLOCKING 0x0 ;  /* 0x0000000000007b1d */ /* 0x000fec0000010000 */
[----:B------:R-:W0:Y:S01]  /*43d60*/  LDS.128 R8, [R29] ;  /* 0x000000001d087984 */ /* 0x000e220000000c00 */
[----:B------:R-:W-:-:S02]  /*43d70*/  ISETP.LT.AND P1, PT, R6, c[0x0][0x17c], !P0 ;  /* 0x00005f0006007a0c */ /* 0x000fc40004721270 */
[----:B------:R-:W-:Y:S01]  /*43d80*/  ISETP.LT.AND P4, PT, R7, c[0x0][0x17c], !P0 ;  /* 0x00005f0007007a0c */ /* 0x000fe20004781270 */
[----:B------:R-:W-:Y:S04]  /*43d90*/  LDS.128 R20, [R29+0x400] ;  /* 0x000400001d147984 */ /* 0x000fe80000000c00 */
[----:B0-----:R0:W-:Y:S02]  /*43da0*/  STL.64 [R1], R8 ;  /* 0x0000000801007387 */ /* 0x0011e40000100a00 */
[----:B0-----:R-:W-:-:S05]  /*43db0*/  LOP3.LUT R8, R29, 0x20, RZ, 0x3c, !PT ;  /* 0x000000201d087812 */ /* 0x001fca00078e3cff */
[----:B------:R-:W0:Y:S04]  /*43dc0*/  LDS.128 R4, [R8] ;  /* 0x0000000008047984 */ /* 0x000e280000000c00 */
[----:B------:R-:W-:Y:S01]  /*43dd0*/  STL.64 [R1+0x8], R10 ;  /* 0x0000080a01007387 */ /* 0x000fe20000100a00 */
[----:B------:R-:W-:Y:S02]  /*43de0*/  ISETP.LT.AND P5, PT, R0, c[0x0][0x17c], !P0 ;  /* 0x00005f0000007a0c */ /* 0x000fe400047a1270 */
[----:B------:R-:W-:Y:S01]  /*43df0*/  LOP3.LUT R16, R29, 0x40, RZ, 0x3c, !PT ;  /* 0x000000401d107812 */ /* 0x000fe200078e3cff */
[----:B------:R-:W-:Y:S01]  /*43e00*/  LDS.128 R8, [R8+0x400] ;  /* 0x0004000008087984 */ /* 0x000fe20000000c00 */
[----:B------:R-:W-:-:S03]  /*43e10*/  ISETP.LT.AND P3, PT, R2, c[0x0][0x17c], !P0 ;  /* 0x00005f0002007a0c */ /* 0x000fc60004761270 */
[----:B0-----:R-:W-:Y:S04]  /*43e20*/  STL [R1+0x1320], R4 ;  /* 0x0013200401007387 */ /* 0x001fe80000100800 */
[----:B------:R-:W-:Y:S04]  /*43e30*/  STL [R1+0x131c], R5 ;  /* 0x00131c0501007387 */ /* 0x000fe80000100800 */
[----:B------:R-:W-:Y:S04]  /*43e40*/  STL [R1+0x1318], R6 ;  /* 0x0013180601007387 */ /* 0x000fe80000100800 */
[----:B------:R-:W-:Y:S04]  /*43e50*/  STL [R1+0x1314], R7 ;  /* 0x0013140701007387 */ /* 0x000fe80000100800 */
[----:B------:R-:W-:Y:S04]  /*43e60*/  STL.64 [R1+0x1330], R22 ;  /* 0x0013301601007387 */ /* 0x000fe80000100a00 */
[----:B------:R0:W-:Y:S04]  /*43e70*/  STL.64 [R1+0x1328], R20 ;  /* 0x0013281401007387 */ /* 0x0001e80000100a00 */
[----:B------:R-:W-:Y:S04]  /*43e80*/  LDS.128 R12, [R16] ;  /* 0x00000000100c7984 */ /* 0x000fe80000000c00 */
[----:B0-----:R-:W2:Y:S04]  /*43e90*/  LDL.LU R20, [R1+0x60] ;  /* 0x0000600001147983 */ /* 0x001ea80000300800 */
[----:B------:R-:W2:Y:S04]  /*43ea0*/  LDL.LU R21, [R1+0x64] ;  /* 0x0000640001157983 */ /* 0x000ea80000300800 */
[----:B------:R-:W3:Y:S04]  /*43eb0*/  LDL.LU R22, [R1+0x68] ;  /* 0x0000680001167983 */ /* 0x000ee80000300800 */
[----:B------:R-:W3:Y:S04]  /*43ec0*/  LDL.LU R23, [R1+0x6c] ;  /* 0x00006c0001177983 */ /* 0x000ee80000300800 */
[----:B---3--:R-:W-:Y:S04]  /*43ed0*/  STL.64 [R1+0x1340], R22 ;  /* 0x0013401601007387 */ /* 0x008fe80000100a00 */
[----:B--2---:R0:W-:Y:S04]  /*43ee0*/  STL.64 [R1+0x1338], R20 ;  /* 0x0013381401007387 */ /* 0x0041e80000100a00 */
        /* <DEDUP_REMOVED lines=16> */
[----:B------:R-:W4:Y:S04]  /*43ff0*/  LDL.LU R24, [R1+0x20] ;  /* 0x0000200001187983 */ /* 0x000f280000300800 */
[----:B------:R-:W4:Y:S04]  /*44000*/  LDL.LU R25, [R1+0x24] ;  /* 0x0000240001197983 */ /* 0x000f280000300800 */
[----:B------:R-:W2:Y:S04]  /*44010*/  LDL.LU R26, [R1+0x28] ;  /* 0x00002800011a7983 */ /* 0x000ea80000300800 */
[----:B------:R-:W2:Y:S04]  /*44020*/  LDL.LU R27, [R1+0x2c] ;  /* 0x00002c00011b7983 */ /* 0x000ea80000300800 */
[----:B--2---:R-:W-:Y:S04]  /*44030*/  STL.64 [R1+0x13a0], R26 ;  /* 0x0013a01a01007387 */ /* 0x004fe80000100a00 */
[----:B----4-:R-:W-:Y:S04]  /*44040*/  STL.64 [R1+0x1398], R24 ;  /* 0x0013981801007387 */ /* 0x010fe80000100a00 */
[----:B---3--:R-:W-:Y:S04]  /*44050*/  STL.64 [R1+0x1370], R22 ;  /* 0x0013701601007387 */ /* 0x008fe80000100a00 */
[----:B------:R0:W-:Y:S04]  /*44060*/  STL.64 [R1+0x1368], R20 ;  /* 0x0013681401007387 */ /* 0x0001e80000100a00 */
[----:B------:R-:W1:Y:S04]  /*44070*/  LDS.128 R24, [R16+0x400] ;  /* 0x0004000010187984 */ /* 0x000e680000000c00 */
        /* <DEDUP_REMOVED lines=10> */
[----:B------:R-:W4:Y:S01]  /*44120*/  LDL.LU R0, [R1+0x4b8] ;  /* 0x0004b80001007983 */ /* 0x000f220000300800 */
[----:B------:R-:W-:Y:S01]  /*44130*/  IMAD R2, R28, c[0x0][0x194], RZ ;  /* 0x000065001c027a24 */ /* 0x000fe200078e02ff */
[----:B------:R-:W-:-:S05]  /*44140*/  LOP3.LUT R28, R29, 0x60, RZ, 0x3c, !PT ;  /* 0x000000601d1c7812 */ /* 0x000fca00078e3cff */
[----:B------:R-:W-:Y:S04]  /*44150*/  LDS.128 R16, [R28] ;  /* 0x000000001c107984 */ /* 0x000fe80000000c00 */
[----:B---3--:R-:W-:Y:S04]  /*44160*/  STL.64 [R1+0x1390], R22 ;  /* 0x0013901601007387 */ /* 0x008fe80000100a00 */
[----:B--2---:R0:W-:Y:S04]  /*44170*/  STL.64 [R1+0x1388], R20 ;  /* 0x0013881401007387 */ /* 0x0041e80000100a00 */
[----:B0-----:R-:W2:Y:S04]  /*44180*/  LDL.LU R20, [R1+0x50] ;  /* 0x0000500001147983 */ /* 0x001ea80000300800 */
[----:B------:R-:W2:Y:S04]  /*44190*/  LDL.LU R21, [R1+0x54] ;  /* 0x0000540001157983 */ /* 0x000ea80000300800 */
[----:B------:R-:W2:Y:S04]  /*441a0*/  LDL.LU R22, [R1+0x58] ;  /* 0x0000580001167983 */ /* 0x000ea80000300800 */
[----:B------:R-:W2:Y:S04]  /*441b0*/  LDL.LU R23, [R1+0x5c] ;  /* 0x00005c0001177983 */ /* 0x000ea80000300800 */
[----:B------:R0:W-:Y:S04]  /*441c0*/  STL [R1+0x1324], R29 ;  /* 0x0013241d01007387 */ /* 0x0001e80000100800 */
[----:B0-----:R-:W3:Y:S04]  /*441d0*/  LDL.LU R29, [R1] ;  /* 0x00000000011d7983 */ /* 0x001ee80000300800 */
[----:B-1----:R-:W-:Y:S04]  /*441e0*/  STL.64 [R1+0x10], R24 ;  /* 0x0000101801007387 */ /* 0x002fe80000100a00 */
[----:B------:R-:W-:Y:S04]  /*441f0*/  STL.64 [R1+0x18], R26 ;  /* 0x0000181a01007387 */ /* 0x000fe80000100a00 */
[----:B------:R-:W0:Y:S04]  /*44200*/  LDS.128 R24, [R28+0x400] ;  /* 0x000400001c187984 */ /* 0x000e280000000c00 */
[----:B------:R-:W-:Y:S06]  /*44210*/  BAR.SYNC.DEFER_BLOCKING 0x0 ;  /* 0x0000000000007b1d */ /* 0x000fec0000010000 */
[----:B0-----:R0:W-:Y:S01]  /*44220*/  STL [R1+0xac], R27 ;  /* 0x0000ac1b01007387 */ /* 0x0011e20000100800 */
[----:B------:R-:W-:-:S02]  /*44230*/  IMAD.MOV.U32 R7, RZ, RZ, R26 ;  /* 0x000000ffff077224 */ /* 0x000fc400078e001a */
[----:B------:R-:W-:Y:S02]  /*44240*/  IMAD.MOV.U32 R5, RZ, RZ, R24 ;  /* 0x000000ffff057224 */ /* 0x000fe400078e0018 */
[----:B------:R-:W-:Y:S01]  /*44250*/  IMAD.MOV.U32 R6, RZ, RZ, R25 ;  /* 0x000000ffff067224 */ /* 0x000fe200078e0019 */
[----:B0-----:R-:W3:Y:S04]  /*44260*/  LDL.LU.64 R26, [R1+0x13a0] ;  /* 0x0013a000011a7983 */ /* 0x001ee80000300a00 */
[----:B------:R-:W3:Y:S04]  /*44270*/  LDL.LU.64 R24, [R1+0x1398] ;  /* 0x0013980001187983 */ /* 0x000ee80000300a00 */
[----:B--2---:R0:W-:Y:S04]  /*44280*/  STS.128 [R3+0x80], R20 ;  /* 0x0000801403007388 */ /* 0x0041e80000000c00 */
[----:B0-----:R-:W2:Y:S04]  /*44290*/  LDL.LU.64 R22, [R1+0x1390] ;  /* 0x0013900001167983 */ /* 0x001ea80000300a00 */
[----:B------:R-:W2:Y:S04]  /*442a0*/  LDL.LU.64 R20, [R1+0x1388] ;  /* 0x0013880001147983 */ /* 0x000ea80000300a00 */
        /* <DEDUP_REMOVED lines=15> */
[----:B---3--:R-:W-:Y:S01]  /*443a0*/  STS.128 [R3], R24 ;  /* 0x0000001803007388 */ /* 0x008fe20000000c00 */
[----:B----4-:R-:W-:-:S03]  /*443b0*/  ISETP.LT.AND P2, PT, R0, c[0x0][0x17c], !P0 ;  /* 0x00005f0000007a0c */ /* 0x010fc60004741270 */
[----:B--2---:R0:W-:Y:S04]  /*443c0*/  STS.128 [R3+0x380], R20 ;  /* 0x0003801403007388 */ /* 0x0041e80000000c00 */
[----:B0-----:R-:W2:Y:S04]  /*443d0*/  LDL.LU.64 R22, [R1+0x1330] ;  /* 0x0013300001167983 */ /* 0x001ea80000300a00 */
[----:B------:R-:W3:Y:S04]  /*443e0*/  LDL.LU.64 R20, [R1+0x1328] ;  /* 0x0013280001147983 */ /* 0x000ee80000300a00 */
[----:B------:R-:W4:Y:S01]  /*443f0*/  LDL.LU R3, [R1+0x1100] ;  /* 0x0011000001037983 */ /* 0x000f220000300800 */
[----:B------:R-:W-:-:S03]  /*44400*/  IMAD R25, R0, c[0x0][0x198], RZ ;  /* 0x0000660000197a24 */ /* 0x000fc600078e02ff */
[----:B------:R-:W-:Y:S01]  /*44410*/  BAR.SYNC.DEFER_BLOCKING 0x0 ;  /* 0x0000000000007b1d */ /* 0x000fe20000010000 */
[----:B------:R-:W-:-:S04]  /*44420*/  LEA R0, P6, R2, c[0x0][0x170], 0x1 ;  /* 0x00005c0002007a11 */ /* 0x000fc800078c08ff */
[----:B------:R-:W-:Y:S02]  /*44430*/  LEA.HI.X.SX32 R2, R2, c[0x0][0x174], 0x1, P6 ;  /* 0x00005d0002027a11 */ /* 0x000fe400030f0eff */
[C---:B------:R-:W-:Y:S02]  /*44440*/  LEA R24, P6, R25.reuse, R0, 0x1 ;  /* 0x0000000019187211 */ /* 0x040fe400078c08ff */
[C---:B------:R-:W-:Y:S02]  /*44450*/  IADD3 R27, R25.reuse, c[0x0][0x198], RZ ;  /* 0x00006600191b7a10 */ /* 0x040fe40007ffe0ff */
[----:B------:R-:W-:Y:S02]  /*44460*/  LEA.HI.X.SX32 R25, R25, R2, 0x1, P6 ;  /* 0x0000000219197211 */ /* 0x000fe400030f0eff */
[C---:B------:R-:W-:Y:S02]  /*44470*/  LEA R26, P6, R27.reuse, R0, 0x1 ;  /* 0x000000001b1a7211 */ /* 0x040fe400078c08ff */
[----:B------:R-:W-:-:S02]  /*44480*/  IADD3 R28, R27, c[0x0][0x198], RZ ;  /* 0x000066001b1c7a10 */ /* 0x000fc40007ffe0ff */
[----:B------:R-:W-:Y:S01]  /*44490*/  LEA.HI.X.SX32 R27, R27, R2, 0x1, P6 ;  /* 0x000000021b1b7211 */ /* 0x000fe200030f0eff */
[----:B------:R0:W-:Y:S02]  /*444a0*/  @P2 STG.E.U16 [R24.64], R29 ;  /* 0x0000001d18002986 */ /* 0x0001e4000c101504 */
[----:B0-----:R-:W-:Y:S01]  /*444b0*/  IMAD.MOV.U32 R25, RZ, RZ, R29 ;  /* 0x000000ffff197224 */ /* 0x001fe200078e001d */
[C---:B------:R-:W-:Y:S01]  /*444c0*/  LEA R24, P6, R28.reuse, R0, 0x1 ;  /* 0x000000001c187211 */ /* 0x040fe200078c08ff */
[----:B------:R-:W2:Y:S03]  /*444d0*/  LDL.LU R29, [R1+0x1324] ;  /* 0x00132400011d7983 */ /* 0x000ea60000300800 */
[----:B------:R-:W-:Y:S02]  /*444e0*/  PRMT R4, R25, 0x7632, R4 ;  /* 0x0000763219047816 */ /* 0x000fe40000000004 */
[----:B------:R-:W-:-:S02]  /*444f0*/  LEA.HI.X.SX32 R25, R28, R2, 0x1, P6 ;  /* 0x000000021c197211 */ /* 0x000fc400030f0eff */
[----:B----4-:R-:W-:Y:S02]  /*44500*/  ISETP.LT.AND P2, PT, R3, c[0x0][0x17c], !P0 ;  /* 0x00005f0003007a0c */ /* 0x010fe40004741270 */
[----:B------:R-:W-:Y:S02]  /*44510*/  IADD3 R3, R28, c[0x0][0x198], RZ ;  /* 0x000066001c037a10 */ /* 0x000fe40007ffe0ff */
[----:B------:R-:W4:Y:S04]  /*44520*/  LDL.LU R28, [R1+0x1104] ;  /* 0x00110400011c7983 */ /* 0x000f280000300800 */
[----:B------:R0:W-:Y:S02]  /*44530*/  @P1 STG.E.U16 [R26.64], R4 ;  /* 0x000000041a001986 */ /* 0x0001e4000c101504 */
[----:B0-----:R-:W-:-:S02]  /*44540*/  LEA R26, P6, R3, R0, 0x1 ;  /* 0x00000000031a7211 */ /* 0x001fc400078c08ff */
[----:B------:R-:W2:Y:S02]  /*44550*/  LDL.LU R4, [R1+0x1320] ;  /* 0x0013200001047983 */ /* 0x000ea40000300800 */
[C---:B------:R-:W-:Y:S02]  /*44560*/  LEA.HI.X.SX32 R27, R3.reuse, R2, 0x1, P6 ;  /* 0x00000002031b7211 */ /* 0x040fe400030f0eff */
[----:B----4-:R-:W-:Y:S02]  /*44570*/  ISETP.LT.AND P1, PT, R28, c[0x0][0x17c], !P0 ;  /* 0x00005f001c007a0c */ /* 0x010fe40004721270 */
[----:B------:R-:W-:Y:S02]  /*44580*/  IADD3 R28, R3, c[0x0][0x198], RZ ;  /* 0x00006600031c7a10 */ /* 0x000fe40007ffe0ff */
[----:B------:R-:W4:Y:S04]  /*44590*/  LDL.LU R3, [R1+0x1108] ;  /* 0x0011080001037983 */ /* 0x000f280000300800 */
[----:B--2---:R0:W-:Y:S02]  /*445a0*/  @P4 STG.E.U16 [R24.64], R4 ;  /* 0x0000000418004986 */ /* 0x0041e4000c101504 */
[----:B0-----:R-:W-:-:S04]  /*445b0*/  LEA R24, P6, R28, R0, 0x1 ;  /* 0x000000001c187211 */ /* 0x001fc800078c08ff */
[C---:B------:R-:W-:Y:S02]  /*445c0*/  LEA.HI.X.SX32 R25, R28.reuse, R2, 0x1, P6 ;  /* 0x000000021c197211 */ /* 0x040fe400030f0eff */
[----:B----4-:R-:W-:Y:S02]  /*445d0*/  ISETP.LT.AND P4, PT, R3, c[0x0][0x17c], !P0 ;  /* 0x00005f0003007a0c */ /* 0x010fe40004781270 */
[----:B------:R-:W-:Y:S02]  /*445e0*/  IADD3 R3, R28, c[0x0][0x198], RZ ;  /* 0x000066001c037a10 */ /* 0x000fe40007ffe0ff */
[----:B------:R-:W2:Y:S01]  /*445f0*/  LDL.LU R28, [R1+0x110c] ;  /* 0x00110c00011c7983 */ /* 0x000ea20000300800 */
[----:B------:R-:W-:-:S05]  /*44600*/  PRMT R4, R4, 0x7632, R4 ;  /* 0x0000763204047816 */ /* 0x000fca0000000004 */
[----:B------:R0:W-:Y:S02]  /*44610*/  @P3 STG.E.U16 [R26.64], R4 ;  /* 0x000000041a003986 */ /* 0x0001e4000c101504 */
[C---:B0-----:R-:W-:Y:S02]  /*44620*/  LEA R26, P6, R3.reuse, R0, 0x1 ;  /* 0x00000000031a7211 */ /* 0x041fe400078c08ff */
[C---:B------:R-:W-:Y:S02]  /*44630*/  IADD3 R4, R3.reuse, c[0x0][0x198], RZ ;  /* 0x0000660003047a10 */ /* 0x040fe40007ffe0ff */
[----:B------:R-:W-:Y:S02]  /*44640*/  LEA.HI.X.SX32 R27, R3, R2, 0x1, P6 ;  /* 0x00000002031b7211 */ /* 0x000fe400030f0eff */
[----:B--2---:R-:W-:Y:S02]  /*44650*/  ISETP.LT.AND P3, PT, R28, c[0x0][0x17c], !P0 ;  /* 0x00005f001c007a0c */ /* 0x004fe40004761270 */
[----:B------:R-:W2:Y:S04]  /*44660*/  LDL.LU R28, [R1+0x1118] ;  /* 0x00111800011c7983 */ /* 0x000ea80000300800 */
[----:B------:R-:W4:Y:S04]  /*44670*/  LDL.LU R3, [R1+0x1110] ;  /* 0x0011100001037983 */ /* 0x000f280000300800 */
[----:B------:R0:W-:Y:S02]  /*44680*/  @P5 STG.E.U16 [R24.64], R12 ;  /* 0x0000000c18005986 */ /* 0x0001e4000c101504 */
[----:B0-----:R-:W-:-:S02]  /*44690*/  LEA R24, P6, R4, R0, 0x1 ;  /* 0x0000000004187211 */ /* 0x001fc400078c08ff */
[----:B------:R-:W-:Y:S02]  /*446a0*/  PRMT R12, R12, 0x7632, R12 ;  /* 0x000076320c0c7816 */ /* 0x000fe4000000000c */
[----:B------:R-:W-:-:S03]  /*446b0*/  LEA.HI.X.SX32 R25, R4, R2, 0x1, P6 ;  /* 0x0000000204197211 */ /* 0x000fc600030f0eff */
[----:B------:R-:W-:Y:S04]  /*446c0*/  @P2 STG.E.U16 [R26.64], R12 ;  /* 0x0000000c1a002986 */ /* 0x000fe8000c101504 */
[----:B------:R0:W-:Y:S02]  /*446d0*/  @P1 STG.E.U16 [R24.64], R16 ;  /* 0x0000001018001986 */ /* 0x0001e4000c101504 */
[----:B0-----:R-:W-:Y:S02]  /*446e0*/  PRMT R16, R16, 0x7632, R16 ;  /* 0x0000763210107816 */ /* 0x001fe40000000010 */
[----:B----4-:R-:W-:Y:S02]  /*446f0*/  ISETP.LT.AND P5, PT, R3, c[0x0][0x17c], !P0 ;  /* 0x00005f0003007a0c */ /* 0x010fe400047a1270 */
[----:B------:R-:W-:-:S02]  /*44700*/  IADD3 R3, R4, c[0x0][0x198], RZ ;  /* 0x0000660004037a10 */ /* 0x000fc40007ffe0ff */
[----:B------:R-:W4:Y:S02]  /*44710*/  LDL.LU R4, [R1+0x1114] ;  /* 0x0011140001047983 */ /* 0x000f240000300800 */
[----:B------:R-:W-:-:S04]  /*44720*/  LEA R26, P6, R3, R0, 0x1 ;  /* 0x00000000031a7211 */ /* 0x000fc800078c08ff */
[C---:B------:R-:W-:Y:S02]  /*44730*/  LEA.HI.X.SX32 R27, R3.reuse, R2, 0x1, P6 ;  /* 0x00000002031b7211 */ /* 0x040fe400030f0eff */
[----:B------:R-:W-:Y:S02]  /*44740*/  IADD3 R12, R3, c[0x0][0x198], RZ ;  /* 0x00006600030c7a10 */ /* 0x000fe40007ffe0ff */
[----:B------:R-:W4:Y:S01]  /*44750*/  LDL.LU R3, [R1+0x111c] ;  /* 0x00111c0001037983 */ /* 0x000f220000300800 */
[----:B--2---:R-:W-:-:S03]  /*44760*/  ISETP.LT.AND P1, PT, R28, c[0x0][0x17c], !P0 ;  /* 0x00005f001c007a0c */ /* 0x004fc60004721270 */
[----:B------:R-:W2:Y:S04]  /*44770*/  LDL.LU R28, [R1+0x1124] ;  /* 0x00112400011c7983 */ /* 0x000ea80000300800 */
[----:B------:R0:W-:Y:S04]  /*44780*/  @P4 STG.E.U16 [R26.64], R16 ;  /* 0x000000101a004986 */ /* 0x0001e8000c101504 */
[----:B0-----:R-:W2:Y:S01]  /*44790*/  LDL.LU R16, [R1+0x1120] ;  /* 0x0011200001107983 */ /* 0x001ea20000300800 */
[----:B------:R-:W-:-:S04]  /*447a0*/  LEA R24, P6, R12, R0, 0x1 ;  /* 0x000000000c187211 */ /* 0x000fc800078c08ff */
[----:B------:R-:W-:-:S05]  /*447b0*/  LEA.HI.X.SX32 R25, R12, R2, 0x1, P6 ;  /* 0x000000020c197211 */ /* 0x000fca00030f0eff */
[----:B---3--:R0:W-:Y:S02]  /*447c0*/  @P3 STG.E.U16 [R24.64], R20 ;  /* 0x0000001418003986 */ /* 0x0081e4000c101504 */
[----:B0-----:R-:W-:Y:S02]  /*447d0*/  PRMT R20, R20, 0x7632, R20 ;  /* 0x0000763214147816 */ /* 0x001fe40000000014 */
[----:B----4-:R-:W-:Y:S02]  /*447e0*/  ISETP.LT.AND P2, PT, R4, c[0x0][0x17c], !P0 ;  /* 0x00005f0004007a0c */ /* 0x010fe40004741270 */
[----:B------:R-:W-:-:S04]  /*447f0*/  IADD3 R4, R12, c[0x0][0x198], RZ ;  /* 0x000066000c047a10 */ /* 0x000fc80007ffe0ff */
[----:B------:R-:W-:-:S04]  /*44800*/  LEA R26, P6, R4, R0, 0x1 ;  /* 0x00000000041a7211 */ /* 0x000fc800078c08ff */
[----:B------:R-:W-:-:S05]  /*44810*/  LEA.HI.X.SX32 R27, R4, R2, 0x1, P6 ;  /* 0x00000002041b7211 */ /* 0x000fca00030f0eff */
[----:B------:R0:W-:Y:S01]  /*44820*/  @P5 STG.E.U16 [R26.64], R20 ;  /* 0x000000141a005986 */ /* 0x0001e2000c101504 */
[----:B--2---:R-:W-:-:S03]  /*44830*/  ISETP.LT.AND P3, PT, R16, c[0x0][0x17c], !P0 ;  /* 0x00005f0010007a0c */ /* 0x004fc60004761270 */
[----:B------:R-:W2:Y:S04]  /*44840*/  LDL.LU R16, [R1+0x112c] ;  /* 0x00112c0001107983 */ /* 0x000ea80000300800 */
[----:B0-----:R-:W3:Y:S01]  /*44850*/  LDL.LU R20, [R1+0x1128] ;  /* 0x0011280001147983 */ /* 0x001ee20000300800 */
[----:B------:R-:W-:Y:S02]  /*44860*/  ISETP.LT.AND P4, PT, R3, c[0x0][0x17c], !P0 ;  /* 0x00005f0003007a0c */ /* 0x000fe40004781270 */
[----:B------:R-:W-:-:S04]  /*44870*/  IADD3 R3, R4, c[0x0][0x198], RZ ;  /* 0x0000660004037a10 */ /* 0x000fc80007ffe0ff */
[C---:B------:R-:W-:Y:S02]  /*44880*/  LEA R24, P6, R3.reuse, R0, 0x1 ;  /* 0x0000000003187211 */ /* 0x040fe400078c08ff */
[C---:B------:R-:W-:Y:S02]  /*44890*/  IADD3 R4, R3.reuse, c[0x0][0x198], RZ ;  /* 0x0000660003047a10 */ /* 0x040fe40007ffe0ff */
[----:B------:R-:W-:Y:S02]  /*448a0*/  LEA.HI.X.SX32 R25, R3, R2, 0x1, P6 ;  /* 0x0000000203197211 */ /* 0x000fe400030f0eff */
[C---:B------:R-:W-:Y:S02]  /*448b0*/  LEA R26, P6, R4.reuse, R0, 0x1 ;  /* 0x00000000041a7211 */ /* 0x040fe400078c08ff */
[C---:B------:R-:W-:Y:S01]  /*448c0*/  IADD3 R3, R4.reuse, c[0x0][0x198], RZ ;  /* 0x0000660004037a10 */ /* 0x040fe20007ffe0ff */
[----:B------:R0:W-:Y:S01]  /*448d0*/  @P2 STG.E.U16 [R24.64], R8 ;  /* 0x0000000818002986 */ /* 0x0001e2000c101504 */
[----:B------:R-:W-:-:S02]  /*448e0*/  LEA.HI.X.SX32 R27, R4, R2, 0x1, P6 ;  /* 0x00000002041b7211 */ /* 0x000fc400030f0eff */
[----:B------:R-:W-:Y:S02]  /*448f0*/  ISETP.LT.AND P5, PT, R28, c[0x0][0x17c], !P0 ;  /* 0x00005f001c007a0c */ /* 0x000fe400047a1270 */
[----:B------:R-:W4:Y:S01]  /*44900*/  LDL.LU R28, [R1+0x1130] ;  /* 0x00113000011c7983 */ /* 0x000f220000300800 */
[C---:B------:R-:W-:Y:S02]  /*44910*/  IADD3 R4, R3.reuse, c[0x0][0x198], RZ ;  /* 0x0000660003047a10 */ /* 0x040fe40007ffe0ff */
[----:B0-----:R-:W-:-:S04]  /*44920*/  LEA R24, P6, R3, R0, 0x1 ;  /* 0x0000000003187211 */ /* 0x001fc800078c08ff */
[----:B------:R-:W-:Y:S02]  /*44930*/  LEA.HI.X.SX32 R25, R3, R2, 0x1, P6 ;  /* 0x0000000203197211 */ /* 0x000fe400030f0eff */
[----:B------:R-:W-:-:S05]  /*44940*/  PRMT R8, R8, 0x7632, R8 ;  /* 0x0000763208087816 */ /* 0x000fca0000000008 */
[----:B------:R0:W-:Y:S01]  /*44950*/  @P1 STG.E.U16 [R26.64], R8 ;  /* 0x000000081a001986 */ /* 0x0001e2000c101504 */
[----:B---3--:R-:W-:-:S03]  /*44960*/  ISETP.LT.AND P2, PT, R20, c[0x0][0x17c], !P0 ;  /* 0x00005f0014007a0c */ /* 0x008fc60004741270 */
[----:B------:R-:W3:Y:S04]  /*44970*/  LDL.LU R20, [R1+0x1134] ;  /* 0x0011340001147983 */ /* 0x000ee80000300800 */
[----:B------:R-:W3:Y:S01]  /*44980*/  LDL.LU R3, [R1+0x10] ;  /* 0x0000100001037983 */ /* 0x000ee20000300800 */
[----:B--2---:R-:W-:-:S03]  /*44990*/  ISETP.LT.AND P1, PT, R16, c[0x0][0x17c], !P0 ;  /* 0x00005f0010007a0c */ /* 0x004fc60004721270 */
[----:B------:R-:W2:Y:S01]  /*449a0*/  LDL.LU R16, [R1+0x1138] ;  /* 0x0011380001107983 */ /* 0x000ea20000300800 */
[C---:B0-----:R-:W-:Y:S01]  /*449b0*/  LEA R26, P6, R4.reuse, R0, 0x1 ;  /* 0x00000000041a7211 */ /* 0x041fe200078c08ff */
[----:B---3--:R-:W-:Y:S01]  /*449c0*/  IMAD.MOV.U32 R27, RZ, RZ, R3 ;  /* 0x000000ffff1b7224 */ /* 0x008fe200078e0003 */
[----:B------:R-:W-:-:S04]  /*449d0*/  IADD3 R3, R4, c[0x0][0x198], RZ ;  /* 0x0000660004037a10 */ /* 0x000fc80007ffe0ff */
[----:B------:R0:W-:Y:S02]  /*449e0*/  @P4 STG.E.U16 [R24.64], R27 ;  /* 0x0000001b18004986 */ /* 0x0001e4000c101504 */
[----:B0-----:R-:W-:Y:S01]  /*449f0*/  IMAD.MOV.U32 R25, RZ, RZ, R27 ;  /* 0x000000ffff197224 */ /* 0x001fe200078e001b */
[----:B------:R-:W-:Y:S02]  /*44a00*/  LEA.HI.X.SX32 R27, R4, R2, 0x1, P6 ;  /* 0x00000002041b7211 */ /* 0x000fe400030f0eff */
[----:B------:R-:W-:Y:S02]  /*44a10*/  LEA R24, P6, R3, R0, 0x1 ;  /* 0x0000000003187211 */ /* 0x000fe400078c08ff */
[----:B------:R-:W-:Y:S02]  /*44a20*/  PRMT R8, R25, 0x7632, R8 ;  /* 0x0000763219087816 */ /* 0x000fe40000000008 */
[C---:B------:R-:W-:Y:S02]  /*44a30*/  IADD3 R4, R3.reuse, c[0x0][0x198], RZ ;  /* 0x0000660003047a10 */ /* 0x040fe40007ffe0ff */
[----:B------:R-:W-:Y:S01]  /*44a40*/  LEA.HI.X.SX32 R25, R3, R2, 0x1, P6 ;  /* 0x0000000203197211 */ /* 0x000fe200030f0eff */
[----:B------:R-:W-:Y:S01]  /*44a50*/  IMAD.MOV.U32 R3, RZ, RZ, R5 ;  /* 0x000000ffff037224 */ /* 0x000fe200078e0005 */
[----:B------:R0:W-:Y:S01]  /*44a60*/  @P3 STG.E.U16 [R26.64], R8 ;  /* 0x000000081a003986 */ /* 0x0001e2000c101504 */
[----:B----4-:R-:W-:-:S02]  /*44a70*/  ISETP.LT.AND P4, PT, R28, c[0x0][0x17c], !P0 ;  /* 0x00005f001c007a0c */ /* 0x010fc40004781270 */
[----:B0-----:R-:W-:Y:S01]  /*44a80*/  IMAD.MOV.U32 R27, RZ, RZ, R3 ;  /* 0x000000ffff1b7224 */ /* 0x001fe200078e0003 */
[C---:B------:R-:W-:Y:S01]  /*44a90*/  LEA R26, P6, R4.reuse, R0, 0x1 ;  /* 0x00000000041a7211 */ /* 0x040fe200078c08ff */
[----:B------:R-:W3:Y:S01]  /*44aa0*/  LDL.LU R28, [R1+0x113c] ;  /* 0x00113c00011c7983 */ /* 0x000ee20000300800 */
[----:B------:R-:W-:-:S03]  /*44ab0*/  IADD3 R3, R4, c[0x0][0x198], RZ ;  /* 0x0000660004037a10 */ /* 0x000fc60007ffe0ff */
[----:B------:R0:W-:Y:S01]  /*44ac0*/  @P5 STG.E.U16 [R24.64], R27 ;  /* 0x0000001b18005986 */ /* 0x0001e2000c101504 */
[----:B------:R-:W-:Y:S02]  /*44ad0*/  ISETP.LT.AND P3, PT, R20, c[0x0][0x17c], !P0 ;  /* 0x00005f0014007a0c */ /* 0x000fe40004761270 */
[----:B--2---:R-:W-:Y:S01]  /*44ae0*/  ISETP.LT.AND P5, PT, R16, c[0x0][0x17c], !P0 ;  /* 0x00005f0010007a0c */ /* 0x004fe200047a1270 */
[----:B------:R-:W2:Y:S04]  /*44af0*/  LDL.LU R5, [R1+0x131c] ;  /* 0x00131c0001057983 */ /* 0x000ea80000300800 */
[----:B------:R-:W4:Y:S01]  /*44b00*/  LDL.LU R20, [R1+0x1140] ;  /* 0x0011400001147983 */ /* 0x000f220000300800 */
[----:B0-----:R-:W-:Y:S01]  /*44b10*/  IMAD.MOV.U32 R25, RZ, RZ, R27 ;  /* 0x000000ffff197224 */ /* 0x001fe200078e001b */
[----:B------:R-:W-:-:S02]  /*44b20*/  LEA.HI.X.SX32 R27, R4, R2, 0x1, P6 ;  /* 0x00000002041b7211 */ /* 0x000fc400030f0eff */
[----:B------:R-:W2:Y:S01]  /*44b30*/  LDL.LU R16, [R1+0x1144] ;  /* 0x0011440001107983 */ /* 0x000ea20000300800 */
[----:B------:R-:W-:Y:S02]  /*44b40*/  LEA R24, P6, R3, R0, 0x1 ;  /* 0x0000000003187211 */ /* 0x000fe400078c08ff */
[----:B------:R-:W-:Y:S02]  /*44b50*/  PRMT R8, R25, 0x7632, R8 ;  /* 0x0000763219087816 */ /* 0x000fe40000000008 */
[C---:B------:R-:W-:Y:S02]  /*44b60*/  IADD3 R4, R3.reuse, c[0x0][0x198], RZ ;  /* 0x0000660003047a10 */ /* 0x040fe40007ffe0ff */
[----:B------:R-:W-:Y:S02]  /*44b70*/  LEA.HI.X.SX32 R25, R3, R2, 0x1, P6 ;  /* 0x0000000203197211 */ /* 0x000fe400030f0eff */
[----:B------:R-:W2:Y:S04]  /*44b80*/  LDL.LU R3, [R1+0x4] ;  /* 0x0000040001037983 */ /* 0x000ea80000300800 */
[----:B------:R0:W-:Y:S02]  /*44b90*/  @P2 STG.E.U16 [R26.64], R8 ;  /* 0x000000081a002986 */ /* 0x0001e4000c101504 */
[----:B0-----:R-:W-:-:S02]  /*44ba0*/  LEA R26, P6, R4, R0, 0x1 ;  /* 0x00000000041a7211 */ /* 0x001fc400078c08ff */
[----:B---3--:R-:W-:Y:S02]  /*44bb0*/  ISETP.LT.AND P2, PT, R28, c[0x0][0x17c], !P0 ;  /* 0x00005f001c007a0c */ /* 0x008fe40004741270 */
[----:B------:R-:W3:Y:S01]  /*44bc0*/  LDL.LU R28, [R1+0x1148] ;  /* 0x00114800011c7983 */ /* 0x000ee20000300800 */
[----:B--2---:R-:W-:-:S05]  /*44bd0*/  IMAD.MOV.U32 R27, RZ, RZ, R3 ;  /* 0x000000ffff1b7224 */ /* 0x004fca00078e0003 */
[----:B------:R0:W-:Y:S01]  /*44be0*/  @P1 STG.E.U16 [R24.64], R27 ;  /* 0x0000001b18001986 */ /* 0x0001e2000c101504 */
[----:B----4-:R-:W-:-:S03]  /*44bf0*/  ISETP.LT.AND P1, PT, R20, c[0x0][0x17c], !P0 ;  /* 0x00005f0014007a0c */ /* 0x010fc60004721270 */
[----:B------:R-:W2:Y:S01]  /*44c00*/  LDL.LU R20, [R1+0x114c] ;  /* 0x00114c0001147983 */ /* 0x000ea20000300800 */
[----:B0-----:R-:W-:Y:S01]  /*44c10*/  IMAD.MOV.U32 R25, RZ, RZ, R27 ;  /* 0x000000ffff197224 */ /* 0x001fe200078e001b */
[----:B------:R-:W-:-:S04]  /*44c20*/  LEA.HI.X.SX32 R27, R4, R2, 0x1, P6 ;  /* 0x00000002041b7211 */ /* 0x000fc800030f0eff */
[----:B------:R-:W-:-:S05]  /*44c30*/  PRMT R8, R25, 0x7632, R8 ;  /* 0x0000763219087816 */ /* 0x000fca0000000008 */
[----:B------:R0:W-:Y:S01]  /*44c40*/  @P4 STG.E.U16 [R26.64], R8 ;  /* 0x000000081a004986 */ /* 0x0001e2000c101504 */
[----:B------:R-:W-:-:S03]  /*44c50*/  ISETP.LT.AND P4, PT, R16, c[0x0][0x17c], !P0 ;  /* 0x00005f0010007a0c */ /* 0x000fc60004781270 */
[----:B------:R-:W4:Y:S01]  /*44c60*/  LDL.LU R16, [R1+0x1150] ;  /* 0x0011500001107983 */ /* 0x000f220000300800 */
[----:B------:R-:W-:-:S04]  /*44c70*/  IADD3 R3, R4, c[0x0][0x198], RZ ;  /* 0x0000660004037a10 */ /* 0x000fc80007ffe0ff */
[C---:B------:R-:W-:Y:S02]  /*44c80*/  LEA R24, P6, R3.reuse, R0, 0x1 ;  /* 0x0000000003187211 */ /* 0x040fe400078c08ff */
[C---:B------:R-:W-:Y:S02]  /*44c90*/  IADD3 R4, R3.reuse, c[0x0][0x198], RZ ;  /* 0x0000660003047a10 */ /* 0x040fe40007ffe0ff */
[----:B------:R-:W-:Y:S02]  /*44ca0*/  LEA.HI.X.SX32 R25, R3, R2, 0x1, P6 ;  /* 0x0000000203197211 */ /* 0x000fe400030f0eff */
[C---:B0-----:R-:W-:Y:S02]  /*44cb0*/  LEA R26, P6, R4.reuse, R0, 0x1 ;  /* 0x00000000041a7211 */ /* 0x041fe400078c08ff */
[C---:B------:R-:W-:Y:S02]  /*44cc0*/  IADD3 R3, R4.reuse, c[0x0][0x198], RZ ;  /* 0x0000660004037a10 */ /* 0x040fe40007ffe0ff */
[----:B------:R-:W-:-:S02]  /*44cd0*/  LEA.HI.X.SX32 R27, R4, R2, 0x1, P6 ;  /* 0x00000002041b7211 */ /* 0x000fc400030f0eff */
[----:B------:R-:W-:Y:S01]  /*44ce0*/  LEA R4, P6, R3, R0, 0x1 ;  /* 0x0000000003047211 */ /* 0x000fe200078c08ff */
[----:B------:R0:W-:Y:S01]  /*44cf0*/  @P3 STG.E.U16 [R24.64], R5 ;  /* 0x0000000518003986 */ /* 0x0001e2000c101504 */
[----:B------:R-:W-:-:S05]  /*44d00*/  PRMT R12, R5, 0x7632, R12 ;  /* 0x00007632050c7816 */ /* 0x000fca000000000c */
[----:B------:R1:W-:Y:S01]  /*44d10*/  @P5 STG.E.U16 [R26.64], R12 ;  /* 0x0000000c1a005986 */ /* 0x0003e2000c101504 */
[----:B0-----:R-:W-:-:S05]  /*44d20*/  LEA.HI.X.SX32 R5, R3, R2, 0x1, P6 ;  /* 0x0000000203057211 */ /* 0x001fca00030f0eff */
[----:B------:R0:W-:Y:S01]  /*44d30*/  @P2 STG.E.U16 [R4.64], R13 ;  /* 0x0000000d04002986 */ /* 0x0001e2000c101504 */
[----:B---3--:R-:W-:-:S03]  /*44d40*/  ISETP.LT.AND P3, PT, R28, c[0x0][0x17c], !P0 ;  /* 0x00005f001c007a0c */ /* 0x008fc60004761270 */
[----:B------:R-:W3:Y:S04]  /*44d50*/  LDL.LU R28, [R1+0x1154] ;  /* 0x00115400011c7983 */ /* 0x000ee80000300800 */
[----:B-1----:R-:W3:Y:S01]  /*44d60*/  LDL.LU R26, [R1+0x1158] ;  /* 0x00115800011a7983 */ /* 0x002ee20000300800 */
[----:B--2---:R-:W-:-:S03]  /*44d70*/  ISETP.LT.AND P5, PT, R20, c[0x0][0x17c], !P0 ;  /* 0x00005f0014007a0c */ /* 0x004fc600047a1270 */
[----:B------:R-:W2:Y:S01]  /*44d80*/  LDL.LU R20, [R1+0x115c] ;  /* 0x00115c0001147983 */ /* 0x000ea20000300800 */
[----:B----4-:R-:W-:-:S03]  /*44d90*/  ISETP.LT.AND P2, PT, R16, c[0x0][0x17c], !P0 ;  /* 0x00005f0010007a0c */ /* 0x010fc60004741270 */
[----:B------:R-:W4:Y:S01]  /*44da0*/  LDL.LU R16, [R1+0x1160] ;  /* 0x0011600001107983 */ /* 0x000f220000300800 */
[----:B------:R-:W-:-:S04]  /*44db0*/  IADD3 R8, R3, c[0x0][0x198], RZ ;  /* 0x0000660003087a10 */ /* 0x000fc80007ffe0ff */
[C---:B------:R-:W-:Y:S02]  /*44dc0*/  LEA R24, P6, R8.reuse, R0, 0x1 ;  /* 0x0000000008187211 */ /* 0x040fe400078c08ff */
[C---:B------:R-:W-:Y:S02]  /*44dd0*/  IADD3 R3, R8.reuse, c[0x0][0x198], RZ ;  /* 0x0000660008037a10 */ /* 0x040fe40007ffe0ff */
[----:B------:R-:W-:Y:S02]  /*44de0*/  LEA.HI.X.SX32 R25, R8, R2, 0x1, P6 ;  /* 0x0000000208197211 */ /* 0x000fe400030f0eff */
[C---:B0-----:R-:W-:Y:S02]  /*44df0*/  LEA R4, P6, R3.reuse, R0, 0x1 ;  /* 0x0000000003047211 */ /* 0x041fe400078c08ff */
[----:B------:R-:W-:Y:S02]  /*44e00*/  IADD3 R8, R3, c[0x0][0x198], RZ ;  /* 0x0000660003087a10 */ /* 0x000fe40007ffe0ff */
[----:B------:R-:W-:-:S02]  /*44e10*/  PRMT R13, R13, 0x7632, R13 ;  /* 0x000076320d0d7816 */ /* 0x000fc4000000000d */
[----:B------:R-:W-:Y:S02]  /*44e20*/  LEA.HI.X.SX32 R5, R3, R2, 0x1, P6 ;  /* 0x0000000203057211 */ /* 0x000fe400030f0eff */
[C---:B------:R-:W-:Y:S01]  /*44e30*/  LEA R12, P6, R8.reuse, R0, 0x1 ;  /* 0x00000000080c7211 */ /* 0x040fe200078c08ff */
[----:B------:R0:W-:Y:S01]  /*44e40*/  @P1 STG.E.U16 [R24.64], R13 ;  /* 0x0000000d18001986 */ /* 0x0001e2000c101504 */
[----:B------:R-:W-:-:S03]  /*44e50*/  IADD3 R3, R8, c[0x0][0x198], RZ ;  /* 0x0000660008037a10 */ /* 0x000fc60007ffe0ff */
[----:B------:R1:W-:Y:S01]  /*44e60*/  @P4 STG.E.U16 [R4.64], R17 ;  /* 0x0000001104004986 */ /* 0x0003e2000c101504 */
[----:B0-----:R-:W-:-:S03]  /*44e70*/  LEA.HI.X.SX32 R13, R8, R2, 0x1, P6 ;  /* 0x00000002080d7211 */ /* 0x001fc600030f0eff */
[----:B------:R-:W2:Y:S01]  /*44e80*/  LDL.LU R25, [R1+0x1164] ;  /* 0x0011640001197983 */ /* 0x000ea20000300800 */
[----:B-1----:R-:W-:-:S03]  /*44e90*/  PRMT R17, R17, 0x7632, R17 ;  /* 0x0000763211117816 */ /* 0x002fc60000000011 */
[----:B------:R-:W2:Y:S01]  /*44ea0*/  LDL.LU R24, [R1+0x1168] ;  /* 0x0011680001187983 */ /* 0x000ea20000300800 */
[----:B------:R-:W-:-:S03]  /*44eb0*/  LEA R4, P6, R3, R0, 0x1 ;  /* 0x0000000003047211 */ /* 0x000fc600078c08ff */
[----:B------:R-:W2:Y:S01]  /*44ec0*/  LDL.LU R27, [R1+0x14] ;  /* 0x00001400011b7983 */ /* 0x000ea20000300800 */
[----:B------:R-:W-:-:S03]  /*44ed0*/  LEA.HI.X.SX32 R5, R3, R2, 0x1, P6 ;  /* 0x0000000203057211 */ /* 0x000fc600030f0eff */
[----:B------:R0:W-:Y:S04]  /*44ee0*/  @P3 STG.E.U16 [R12.64], R17 ;  /* 0x000000110c003986 */ /* 0x0001e8000c101504 */
[----:B------:R1:W-:Y:S04]  /*44ef0*/  @P5 STG.E.U16 [R4.64], R21 ;  /* 0x0000001504005986 */ /* 0x0003e8000c101504 */
[----:B0-----:R-:W2:Y:S01]  /*44f00*/  LDL.LU R17, [R1+0x116c] ;  /* 0x00116c0001117983 */ /* 0x001ea20000300800 */
[----:B----4-:R-:W-:-:S03]  /*44f10*/  ISETP.LT.AND P5, PT, R16, c[0x0][0x17c], !P0 ;  /* 0x00005f0010007a0c */ /* 0x010fc600047a1270 */
[----:B------:R-:W4:Y:S01]  /*44f20*/  LDL.LU R16, [R1+0x1170] ;  /* 0x0011700001107983 */ /* 0x000f220000300800 */
[----:B------:R-:W-:-:S04]  /*44f30*/  IADD3 R8, R3, c[0x0][0x198], RZ ;  /* 0x0000660003087a10 */ /* 0x000fc80007ffe0ff */
[C---:B------:R-:W-:Y:S02]  /*44f40*/  LEA R12, P6, R8.reuse, R0, 0x1 ;  /* 0x00000000080c7211 */ /* 0x040fe400078c08ff */
[----:B------:R-:W-:Y:S02]  /*44f50*/  IADD3 R3, R8, c[0x0][0x198], RZ ;  /* 0x0000660008037a10 */ /* 0x000fe40007ffe0ff */
[----:B---3--:R-:W-:Y:S02]  /*44f60*/  ISETP.LT.AND P1, PT, R28, c[0x0][0x17c], !P0 ;  /* 0x00005f001c007a0c */ /* 0x008fe40004721270 */
[----:B------:R-:W-:Y:S02]  /*44f70*/  LEA.HI.X.SX32 R13, R8, R2, 0x1, P6 ;  /* 0x00000002080d7211 */ /* 0x000fe400030f0eff */
[----:B-1----:R-:W-:Y:S02]  /*44f80*/  PRMT R21, R21, 0x7632, R21 ;  /* 0x0000763215157816 */ /* 0x002fe40000000015 */
[----:B------:R-:W-:-:S02]  /*44f90*/  LEA R4, P6, R3, R0, 0x1 ;  /* 0x0000000003047211 */ /* 0x000fc400078c08ff */
[C---:B------:R-:W-:Y:S02]  /*44fa0*/  IADD3 R8, R3.reuse, c[0x0][0x198], RZ ;  /* 0x0000660003087a10 */ /* 0x040fe40007ffe0ff */
[----:B------:R-:W-:Y:S01]  /*44fb0*/  ISETP.LT.AND P4, PT, R26, c[0x0][0x17c], !P0 ;  /* 0x00005f001a007a0c */ /* 0x000fe20004781270 */
[----:B------:R0:W-:Y:S01]  /*44fc0*/  @P2 STG.E.U16 [R12.64], R21 ;  /* 0x000000150c002986 */ /* 0x0001e2000c101504 */
[----:B------:R-:W-:Y:S02]  /*44fd0*/  LEA.HI.X.SX32 R5, R3, R2, 0x1, P6 ;  /* 0x0000000203057211 */ /* 0x000fe400030f0eff */
[----:B--2---:R-:W-:Y:S02]  /*44fe0*/  ISETP.LT.AND P3, PT, R20, c[0x0][0x17c], !P0 ;  /* 0x00005f0014007a0c */ /* 0x004fe40004761270 */
[C---:B------:R-:W-:Y:S02]  /*44ff0*/  IADD3 R3, R8.reuse, c[0x0][0x198], RZ ;  /* 0x0000660008037a10 */ /* 0x040fe40007ffe0ff */
[C---:B0-----:R-:W-:Y:S01]  /*45000*/  LEA R12, P6, R8.reuse, R0, 0x1 ;  /* 0x00000000080c7211 */ /* 0x041fe200078c08ff */
[----:B------:R0:W-:Y:S03]  /*45010*/  @P1 STG.E.U16 [R4.64], R9 ;  /* 0x0000000904001986 */ /* 0x0001e6000c101504 */
[----:B------:R-:W-:Y:S01]  /*45020*/  LEA.HI.X.SX32 R13, R8, R2, 0x1, P6 ;  /* 0x00000002080d7211 */ /* 0x000fe200030f0eff */
[----:B------:R-:W2:Y:S01]  /*45030*/  LDL.LU R20, [R1+0x1174] ;  /* 0x0011740001147983 */ /* 0x000ea20000300800 */
[----:B------:R-:W-:-:S03]  /*45040*/  PRMT R8, R9, 0x7632, R8 ;  /* 0x0000763209087816 */ /* 0x000fc60000000008 */
[----:B------:R-:W3:Y:S01]  /*45050*/  LDL.LU R28, [R1+0x8] ;  /* 0x00000800011c7983 */ /* 0x000ee20000300800 */
[----:B0-----:R-:W-:-:S03]  /*45060*/  LEA R4, P6, R3, R0, 0x1 ;  /* 0x0000000003047211 */ /* 0x001fc600078c08ff */
[----:B------:R0:W-:Y:S01]  /*45070*/  @P4 STG.E.U16 [R12.64], R8 ;  /* 0x000000080c004986 */ /* 0x0001e2000c101504 */
[----:B------:R-:W-:Y:S02]  /*45080*/  LEA.HI.X.SX32 R5, R3, R2, 0x1, P6 ;  /* 0x0000000203057211 */ /* 0x000fe400030f0eff */
[----:B------:R-:W-:Y:S02]  /*45090*/  ISETP.LT.AND P4, PT, R17, c[0x0][0x17c], !P0 ;  /* 0x00005f0011007a0c */ /* 0x000fe40004781270 */
[----:B------:R-:W3:Y:S04]  /*450a0*/  LDL.LU R17, [R1+0x1178] ;  /* 0x0011780001117983 */ /* 0x000ee80000300800 */
[----:B------:R1:W-:Y:S01]  /*450b0*/  @P3 STG.E.U16 [R4.64], R27 ;  /* 0x0000001b04003986 */ /* 0x0003e2000c101504 */
[----:B----4-:R-:W-:-:S03]  /*450c0*/  ISETP.LT.AND P3, PT, R16, c[0x0][0x17c], !P0 ;  /* 0x00005f0010007a0c */ /* 0x010fc60004761270 */
[----:B------:R-:W4:Y:S01]  /*450d0*/  LDL.LU R16, [R1+0x117c] ;  /* 0x00117c0001107983 */ /* 0x000f220000300800 */
[----:B------:R-:W-:Y:S02]  /*450e0*/  IADD3 R9, R3, c[0x0][0x198], RZ ;  /* 0x0000660003097a10 */ /* 0x000fe40007ffe0ff */
[----:B------:R-:W-:Y:S02]  /*450f0*/  ISETP.LT.AND P2, PT, R25, c[0x0][0x17c], !P0 ;  /* 0x00005f0019007a0c */ /* 0x000fe40004741270 */
[C---:B0-----:R-:W-:Y:S02]  /*45100*/  LEA R8, P6, R9.reuse, R0, 0x1 ;  /* 0x0000000009087211 */ /* 0x041fe400078c08ff */
[C---:B------:R-:W-:Y:S02]  /*45110*/  IADD3 R3, R9.reuse, c[0x0][0x198], RZ ;  /* 0x0000660009037a10 */ /* 0x040fe40007ffe0ff */
[----:B------:R-:W-:Y:S02]  /*45120*/  LEA.HI.X.SX32 R9, R9, R2, 0x1, P6 ;  /* 0x0000000209097211 */ /* 0x000fe400030f0eff */
[----:B-1----:R-:W-:-:S02]  /*45130*/  LEA R4, P6, R3, R0, 0x1 ;  /* 0x0000000003047211 */ /* 0x002fc400078c08ff */
[----:B------:R-:W-:Y:S02]  /*45140*/  PRMT R13, R27, 0x7632, R13 ;  /* 0x000076321b0d7816 */ /* 0x000fe4000000000d */
[C---:B------:R-:W-:Y:S02]  /*45150*/  LEA.HI.X.SX32 R5, R3.reuse, R2, 0x1, P6 ;  /* 0x0000000203057211 */ /* 0x040fe400030f0eff */
[----:B------:R-:W-:Y:S01]  /*45160*/  ISETP.LT.AND P1, PT, R24, c[0x0][0x17c], !P0 ;  /* 0x00005f0018007a0c */ /* 0x000fe20004721270 */
[----:B------:R0:W-:Y:S01]  /*45170*/  @P5 STG.E.U16 [R8.64], R13 ;  /* 0x0000000d08005986 */ /* 0x0001e2000c101504 */
[----:B------:R-:W-:-:S03]  /*45180*/  IADD3 R12, R3, c[0x0][0x198], RZ ;  /* 0x00006600030c7a10 */ /* 0x000fc60007ffe0ff */
[----:B------:R1:W-:Y:S01]  /*45190*/  @P2 STG.E.U16 [R4.64], R6 ;  /* 0x0000000604002986 */ /* 0x0003e2000c101504 */
[----:B0-----:R-:W-:Y:S02]  /*451a0*/  PRMT R13, R6, 0x7632, R13 ;  /* 0x00007632060d7816 */ /* 0x001fe4000000000d */
[----:B------:R-:W-:Y:S01]  /*451b0*/  LEA R8, P6, R12, R0, 0x1 ;  /* 0x000000000c087211 */ /* 0x000fe200078c08ff */
[----:B-1----:R-:W4:Y:S01]  /*451c0*/  LDL.LU R6, [R1+0x1318] ;  /* 0x0013180001067983 */ /* 0x002f220000300800 */
[----:B--2---:R-:W-:-:S03]  /*451d0*/  ISETP.LT.AND P5, PT, R20, c[0x0][0x17c], !P0 ;  /* 0x00005f0014007a0c */ /* 0x004fc600047a1270 */
[----:B------:R-:W2:Y:S01]  /*451e0*/  LDL.LU R25, [R1+0x1180] ;  /* 0x0011800001197983 */ /* 0x000ea20000300800 */
[----:B------:R-:W-:-:S03]  /*451f0*/  LEA.HI.X.SX32 R9, R12, R2, 0x1, P6 ;  /* 0x000000020c097211 */ /* 0x000fc600030f0eff */
[----:B------:R-:W2:Y:S04]  /*45200*/  LDL.LU R20, [R1+0x1184] ;  /* 0x0011840001147983 */ /* 0x000ea80000300800 */
[----:B------:R-:W2:Y:S01]  /*45210*/  LDL.LU R24, [R1+0x118c] ;  /* 0x00118c0001187983 */ /* 0x000ea20000300800 */
[----:B---3--:R-:W-:-:S03]  /*45220*/  ISETP.LT.AND P2, PT, R17, c[0x0][0x17c], !P0 ;  /* 0x00005f0011007a0c */ /* 0x008fc60004741270 */
[----:B------:R-:W3:Y:S04]  /*45230*/  LDL.LU R17, [R1+0x1188] ;  /* 0x0011880001117983 */ /* 0x000ee80000300800 */
[----:B------:R0:W-:Y:S01]  /*45240*/  @P1 STG.E.U16 [R8.64], R13 ;  /* 0x0000000d08001986 */ /* 0x0001e2000c101504 */
[----:B------:R-:W-:-:S04]  /*45250*/  IADD3 R3, R12, c[0x0][0x198], RZ ;  /* 0x000066000c037a10 */ /* 0x000fc80007ffe0ff */
[C---:B------:R-:W-:Y:S02]  /*45260*/  LEA R4, P6, R3.reuse, R0, 0x1 ;  /* 0x0000000003047211 */ /* 0x040fe400078c08ff */
[C---:B------:R-:W-:Y:S02]  /*45270*/  IADD3 R12, R3.reuse, c[0x0][0x198], RZ ;  /* 0x00006600030c7a10 */ /* 0x040fe40007ffe0ff */
[----:B------:R-:W-:Y:S02]  /*45280*/  LEA.HI.X.SX32 R5, R3, R2, 0x1, P6 ;  /* 0x0000000203057211 */ /* 0x000fe400030f0eff */
[----:B0-----:R-:W-:Y:S02]  /*45290*/  LEA R8, P6, R12, R0, 0x1 ;  /* 0x000000000c087211 */ /* 0x001fe400078c08ff */
[----:B------:R-:W-:Y:S02]  /*452a0*/  PRMT R13, R28, 0x7632, R13 ;  /* 0x000076321c0d7816 */ /* 0x000fe4000000000d */
[----:B------:R-:W-:Y:S01]  /*452b0*/  LEA.HI.X.SX32 R9, R12, R2, 0x1, P6 ;  /* 0x000000020c097211 */ /* 0x000fe200030f0eff */
[----:B------:R-:W-:Y:S04]  /*452c0*/  @P4 STG.E.U16 [R4.64], R28 ;  /* 0x0000001c04004986 */ /* 0x000fe8000c101504 */
[----:B------:R0:W-:Y:S01]  /*452d0*/  @P3 STG.E.U16 [R8.64], R13 ;  /* 0x0000000d08003986 */ /* 0x0001e2000c101504 */
[----:B----4-:R-:W-:-:S03]  /*452e0*/  ISETP.LT.AND P1, PT, R16, c[0x0][0x17c], !P0 ;  /* 0x00005f0010007a0c */ /* 0x010fc60004721270 */
[----:B------:R-:W4:Y:S04]  /*452f0*/  LDL.LU R16, [R1+0x1194] ;  /* 0x0011940001107983 */ /* 0x000f280000300800 */
[----:B------:R-:W4:Y:S04]  /*45300*/  LDL.LU R21, [R1+0x1190] ;  /* 0x0011900001157983 */ /* 0x000f280000300800 */
[----:B0-----:R-:W4:Y:S01]  /*45310*/  LDL.LU R13, [R1+0x119c] ;  /* 0x00119c00010d7983 */ /* 0x001f220000300800 */
[----:B------:R-:W-:-:S04]  /*45320*/  IADD3 R3, R12, c[0x0][0x198], RZ ;  /* 0x000066000c037a10 */ /* 0x000fc80007ffe0ff */
[C---:B------:R-:W-:Y:S02]  /*45330*/  LEA R4, P6, R3.reuse, R0, 0x1 ;  /* 0x0000000003047211 */ /* 0x040fe400078c08ff */
[C---:B------:R-:W-:Y:S02]  /*45340*/  IADD3 R12, R3.reuse, c[0x0][0x198], RZ ;  /* 0x00006600030c7a10 */ /* 0x040fe40007ffe0ff */
[----:B------:R-:W-:Y:S02]  /*45350*/  LEA.HI.X.SX32 R5, R3, R2, 0x1, P6 ;  /* 0x0000000203057211 */ /* 0x000fe400030f0eff */
[C---:B------:R-:W-:Y:S02]  /*45360*/  LEA R8, P6, R12.reuse, R0, 0x1 ;  /* 0x000000000c087211 */ /* 0x040fe400078c08ff */
[C---:B------:R-:W-:Y:S02]  /*45370*/  IADD3 R3, R12.reuse, c[0x0][0x198], RZ ;  /* 0x000066000c037a10 */ /* 0x040fe40007ffe0ff */
[----:B------:R-:W-:-:S02]  /*45380*/  LEA.HI.X.SX32 R9, R12, R2, 0x1, P6 ;  /* 0x000000020c097211 */ /* 0x000fc400030f0eff */
[----:B------:R-:W-:Y:S01]  /*45390*/  PRMT R12, R6, 0x7632, R12 ;  /* 0x00007632060c7816 */ /* 0x000fe2000000000c */
[----:B------:R0:W-:Y:S04]  /*453a0*/  @P5 STG.E.U16 [R4.64], R6 ;  /* 0x0000000604005986 */ /* 0x0001e8000c101504 */
[----:B------:R1:W-:Y:S01]  /*453b0*/  @P2 STG.E.U16 [R8.64], R12 ;  /* 0x0000000c08002986 */ /* 0x0003e2000c101504 */
[----:B--2---:R-:W-:-:S03]  /*453c0*/  ISETP.LT.AND P3, PT, R20, c[0x0][0x17c], !P0 ;  /* 0x00005f0014007a0c */ /* 0x004fc60004761270 */
[----:B------:R-:W2:Y:S01]  /*453d0*/  LDL.LU R20, [R1+0x1198] ;  /* 0x0011980001147983 */ /* 0x000ea20000300800 */
[----:B0-----:R-:W-:-:S04]  /*453e0*/  LEA R4, P6, R3, R0, 0x1 ;  /* 0x0000000003047211 */ /* 0x001fc800078c08ff */
[----:B------:R-:W-:Y:S02]  /*453f0*/  LEA.HI.X.SX32 R5, R3, R2, 0x1, P6 ;  /* 0x0000000203057211 */ /* 0x000fe400030f0eff */
[----:B---3--:R-:W-:Y:S02]  /*45400*/  ISETP.LT.AND P2, PT, R17, c[0x0][0x17c], !P0 ;  /* 0x00005f0011007a0c */ /* 0x008fe40004741270 */
[----:B------:R-:W3:Y:S04]  /*45410*/  LDL.LU R17, [R1+0x11a4] ;  /* 0x0011a40001117983 */ /* 0x000ee80000300800 */
[----:B------:R0:W-:Y:S01]  /*45420*/  @P1 STG.E.U16 [R4.64], R14 ;  /* 0x0000000e04001986 */ /* 0x0001e2000c101504 */
[----:B------:R-:W-:Y:S02]  /*45430*/  IADD3 R6, R3, c[0x0][0x198], RZ ;  /* 0x0000660003067a10 */ /* 0x000fe40007ffe0ff */
[----:B------:R-:W-:-:S02]  /*45440*/  ISETP.LT.AND P4, PT, R25, c[0x0][0x17c], !P0 ;  /* 0x00005f0019007a0c */ /* 0x000fc40004781270 */
[C---:B-1----:R-:W-:Y:S02]  /*45450*/  LEA R8, P6, R6.reuse, R0, 0x1 ;  /* 0x0000000006087211 */ /* 0x042fe400078c08ff */
[C---:B------:R-:W-:Y:S02]  /*45460*/  IADD3 R3, R6.reuse, c[0x0][0x198], RZ ;  /* 0x0000660006037a10 */ /* 0x040fe40007ffe0ff */
[----:B------:R-:W-:Y:S02]  /*45470*/  LEA.HI.X.SX32 R9, R6, R2, 0x1, P6 ;  /* 0x0000000206097211 */ /* 0x000fe400030f0eff */
[C---:B0-----:R-:W-:Y:S02]  /*45480*/  LEA R4, P6, R3.reuse, R0, 0x1 ;  /* 0x0000000003047211 */ /* 0x041fe400078c08ff */
[----:B------:R-:W-:Y:S02]  /*45490*/  PRMT R14, R14, 0x7632, R14 ;  /* 0x000076320e0e7816 */ /* 0x000fe4000000000e */
[----:B------:R-:W-:-:S03]  /*454a0*/  LEA.HI.X.SX32 R5, R3, R2, 0x1, P6 ;  /* 0x0000000203057211 */ /* 0x000fc600030f0eff */
[----:B------:R0:W-:Y:S04]  /*454b0*/  @P4 STG.E.U16 [R8.64], R14 ;  /* 0x0000000e08004986 */ /* 0x0001e8000c101504 */
[----:B------:R1:W-:Y:S01]  /*454c0*/  @P3 STG.E.U16 [R4.64], R18 ;  /* 0x0000001204003986 */ /* 0x0003e2000c101504 */
[----:B----4-:R-:W-:-:S03]  /*454d0*/  ISETP.LT.AND P1, PT, R16, c[0x0][0x17c], !P0 ;  /* 0x00005f0010007a0c */ /* 0x010fc60004721270 */
[----:B------:R-:W4:Y:S04]  /*454e0*/  LDL.LU R16, [R1+0x11a0] ;  /* 0x0011a00001107983 */ /* 0x000f280000300800 */
[----:B0-----:R-:W4:Y:S01]  /*454f0*/  LDL.LU R14, [R1+0x11ac] ;  /* 0x0011ac00010e7983 */ /* 0x001f220000300800 */
[----:B------:R-:W-:-:S03]  /*45500*/  ISETP.LT.AND P3, PT, R13, c[0x0][0x17c], !P0 ;  /* 0x00005f000d007a0c */ /* 0x000fc60004761270 */
[----:B------:R-:W4:Y:S01]  /*45510*/  LDL.LU R13, [R1+0x11a8] ;  /* 0x0011a800010d7983 */ /* 0x000f220000300800 */
[----:B------:R-:W-:Y:S02]  /*45520*/  IADD3 R6, R3, c[0x0][0x198], RZ ;  /* 0x0000660003067a10 */ /* 0x000fe40007ffe0ff */
[----:B------:R-:W-:Y:S01]  /*45530*/  ISETP.LT.AND P5, PT, R24, c[0x0][0x17c], !P0 ;  /* 0x00005f0018007a0c */ /* 0x000fe200047a1270 */
[----:B------:R-:W4:Y:S01]  /*45540*/  LDL.LU R27, [R1+0x18] ;  /* 0x00001800011b7983 */ /* 0x000f220000300800 */
[C---:B------:R-:W-:Y:S02]  /*45550*/  LEA R8, P6, R6.reuse, R0, 0x1 ;  /* 0x0000000006087211 */ /* 0x040fe400078c08ff */
[C---:B------:R-:W-:Y:S02]  /*45560*/  IADD3 R3, R6.reuse, c[0x0][0x198], RZ ;  /* 0x0000660006037a10 */ /* 0x040fe40007ffe0ff */
[----:B------:R-:W-:Y:S02]  /*45570*/  LEA.HI.X.SX32 R9, R6, R2, 0x1, P6 ;  /* 0x0000000206097211 */ /* 0x000fe400030f0eff */
[----:B-1----:R-:W-:-:S02]  /*45580*/  LEA R4, P6, R3, R0, 0x1 ;  /* 0x0000000003047211 */ /* 0x002fc400078c08ff */
[----:B------:R-:W-:Y:S02]  /*45590*/  PRMT R18, R18, 0x7632, R18 ;  /* 0x0000763212127816 */ /* 0x000fe40000000012 */
[C---:B------:R-:W-:Y:S02]  /*455a0*/  IADD3 R6, R3.reuse, c[0x0][0x198], RZ ;  /* 0x0000660003067a10 */ /* 0x040fe40007ffe0ff */
[----:B------:R-:W-:Y:S01]  /*455b0*/  LEA.HI.X.SX32 R5, R3, R2, 0x1, P6 ;  /* 0x0000000203057211 */ /* 0x000fe200030f0eff */
[----:B------:R0:W-:Y:S04]  /*455c0*/  @P5 STG.E.U16 [R8.64], R18 ;  /* 0x0000001208005986 */ /* 0x0001e8000c101504 */
[----:B------:R1:W-:Y:S01]  /*455d0*/  @P2 STG.E.U16 [R4.64], R22 ;  /* 0x0000001604002986 */ /* 0x0003e2000c101504 */
[----:B0-----:R-:W-:-:S02]  /*455e0*/  LEA R8, P6, R6, R0, 0x1 ;  /* 0x0000000006087211 */ /* 0x001fc400078c08ff */
[----:B--2---:R-:W-:Y:S02]  /*455f0*/  ISETP.LT.AND P5, PT, R20, c[0x0][0x17c], !P0 ;  /* 0x00005f0014007a0c */ /* 0x004fe400047a1270 */
[----:B------:R-:W2:Y:S01]  /*45600*/  LDL.LU R20, [R1+0x11b4] ;  /* 0x0011b40001147983 */ /* 0x000ea20000300800 */
[----:B------:R-:W-:Y:S02]  /*45610*/  LEA.HI.X.SX32 R9, R6, R2, 0x1, P6 ;  /* 0x0000000206097211 */ /* 0x000fe400030f0eff */
[----:B-1----:R-:W-:Y:S02]  /*45620*/  PRMT R22, R22, 0x7632, R22 ;  /* 0x0000763216167816 */ /* 0x002fe40000000016 */
[----:B---3--:R-:W-:Y:S02]  /*45630*/  ISETP.LT.AND P2, PT, R17, c[0x0][0x17c], !P0 ;  /* 0x00005f0011007a0c */ /* 0x008fe40004741270 */
[----:B------:R-:W3:Y:S04]  /*45640*/  LDL.LU R17, [R1+0x11b0] ;  /* 0x0011b00001117983 */ /* 0x000ee80000300800 */
[----:B------:R0:W-:Y:S01]  /*45650*/  @P1 STG.E.U16 [R8.64], R22 ;  /* 0x0000001608001986 */ /* 0x0001e2000c101504 */
[----:B------:R-:W-:-:S02]  /*45660*/  ISETP.LT.AND P4, PT, R21, c[0x0][0x17c], !P0 ;  /* 0x00005f0015007a0c */ /* 0x000fc40004781270 */
[----:B------:R-:W-:-:S04]  /*45670*/  IADD3 R3, R6, c[0x0][0x198], RZ ;  /* 0x0000660006037a10 */ /* 0x000fc80007ffe0ff */
[C---:B------:R-:W-:Y:S02]  /*45680*/  LEA R4, P6, R3.reuse, R0, 0x1 ;  /* 0x0000000003047211 */ /* 0x040fe400078c08ff */
[C---:B------:R-:W-:Y:S02]  /*45690*/  IADD3 R6, R3.reuse, c[0x0][0x198], RZ ;  /* 0x0000660003067a10 */ /* 0x040fe40007ffe0ff */
[----:B------:R-:W-:Y:S02]  /*456a0*/  LEA.HI.X.SX32 R5, R3, R2, 0x1, P6 ;  /* 0x0000000203057211 */ /* 0x000fe400030f0eff */
[----:B0-----:R-:W-:-:S03]  /*456b0*/  LEA R8, P6, R6, R0, 0x1 ;  /* 0x0000000006087211 */ /* 0x001fc600078c08ff */
[----:B------:R0:W-:Y:S01]  /*456c0*/  @P4 STG.E.U16 [R4.64], R10 ;  /* 0x0000000a04004986 */ /* 0x0001e2000c101504 */
[----:B------:R-:W-:Y:S02]  /*456d0*/  LEA.HI.X.SX32 R9, R6, R2, 0x1, P6 ;  /* 0x0000000206097211 */ /* 0x000fe400030f0eff */
[----:B0-----:R-:W-:-:S05]  /*456e0*/  PRMT R10, R10, 0x7632, R10 ;  /* 0x000076320a0a7816 */ /* 0x001fca000000000a */
[----:B------:R0:W-:Y:S01]  /*456f0*/  @P3 STG.E.U16 [R8.64], R10 ;  /* 0x0000000a08003986 */ /* 0x0001e2000c101504 */
[----:B----4-:R-:W-:-:S03]  /*45700*/  ISETP.LT.AND P1, PT, R16, c[0x0][0x17c], !P0 ;  /* 0x00005f0010007a0c */ /* 0x010fc60004721270 */
[----:B------:R-:W4:Y:S04]  /*45710*/  LDL.LU R16, [R1+0x11b8] ;  /* 0x0011b80001107983 */ /* 0x000f280000300800 */
[----:B------:R-:W4:Y:S04]  /*45720*/  LDL.LU R18, [R1+0x11bc] ;  /* 0x0011bc0001127983 */ /* 0x000f280000300800 */
[----:B------:R-:W4:Y:S01]  /*45730*/  LDL.LU R28, [R1+0xc] ;  /* 0x00000c00011c7983 */ /* 0x000f220000300800 */
[----:B------:R-:W-:Y:S02]  /*45740*/  ISETP.LT.AND P4, PT, R14, c[0x0][0x17c], !P0 ;  /* 0x00005f000e007a0c */ /* 0x000fe40004781270 */
[----:B------:R-:W-:Y:S01]  /*45750*/  ISETP.LT.AND P3, PT, R13, c[0x0][0x17c], !P0 ;  /* 0x00005f000d007a0c */ /* 0x000fe20004761270 */
[----:B------:R-:W4:Y:S04]  /*45760*/  LDL.LU R14, [R1+0x11c0] ;  /* 0x0011c000010e7983 */ /* 0x000f280000300800 */
[----:B------:R-:W4:Y:S01]  /*45770*/  LDL.LU R13, [R1+0x11c4] ;  /* 0x0011c400010d7983 */ /* 0x000f220000300800 */
[----:B------:R-:W-:-:S04]  /*45780*/  IADD3 R3, R6, c[0x0][0x198], RZ ;  /* 0x0000660006037a10 */ /* 0x000fc80007ffe0ff */
[C---:B------:R-:W-:Y:S02]  /*45790*/  LEA R4, P6, R3.reuse, R0, 0x1 ;  /* 0x0000000003047211 */ /* 0x040fe400078c08ff */
[C---:B------:R-:W-:Y:S02]  /*457a0*/  IADD3 R6, R3.reuse, c[0x0][0x198], RZ ;  /* 0x0000660003067a10 */ /* 0x040fe40007ffe0ff */
[----:B------:R-:W-:Y:S02]  /*457b0*/  LEA.HI.X.SX32 R5, R3, R2, 0x1, P6 ;  /* 0x0000000203057211 */ /* 0x000fe400030f0eff */
[C---:B0-----:R-:W-:Y:S02]  /*457c0*/  LEA R8, P6, R6.reuse, R0, 0x1 ;  /* 0x0000000006087211 */ /* 0x041fe400078c08ff */
[C---:B------:R-:W-:Y:S01]  /*457d0*/  IADD3 R3, R6.reuse, c[0x0][0x198], RZ ;  /* 0x0000660006037a10 */ /* 0x040fe20007ffe0ff */
[----:B------:R0:W-:Y:S01]  /*457e0*/  @P5 STG.E.U16 [R4.64], R27 ;  /* 0x0000001b04005986 */ /* 0x0001e2000c101504 */
[----:B------:R-:W-:-:S02]  /*457f0*/  LEA.HI.X.SX32 R9, R6, R2, 0x1, P6 ;  /* 0x0000000206097211 */ /* 0x000fc400030f0eff */
[----:B------:R-:W-:Y:S02]  /*45800*/  PRMT R10, R27, 0x7632, R10 ;  /* 0x000076321b0a7816 */ /* 0x000fe4000000000a */
[----:B0-----:R-:W-:-:S04]  /*45810*/  LEA R4, P6, R3, R0, 0x1 ;  /* 0x0000000003047211 */ /* 0x001fc800078c08ff */
[----:B------:R-:W-:Y:S01]  /*45820*/  LEA.HI.X.SX32 R5, R3, R2, 0x1, P6 ;  /* 0x0000000203057211 */ /* 0x000fe200030f0eff */
[----:B------:R-:W-:Y:S04]  /*45830*/  @P2 STG.E.U16 [R8.64], R10 ;  /* 0x0000000a08002986 */ /* 0x000fe8000c101504 */
[----:B------:R0:W-:Y:S01]  /*45840*/  @P1 STG.E.U16 [R4.64], R7 ;  /* 0x0000000704001986 */ /* 0x0001e2000c101504 */
[----:B---3--:R-:W-:-:S03]  /*45850*/  ISETP.LT.AND P2, PT, R17, c[0x0][0x17c], !P0 ;  /* 0x00005f0011007a0c */ /* 0x008fc60004741270 */
[----:B------:R-:W3:Y:S01]  /*45860*/  LDL.LU R17, [R1+0x11c8] ;  /* 0x0011c80001117983 */ /* 0x000ee20000300800 */
[----:B0-----:R-:W-:-:S03]  /*45870*/  PRMT R5, R7, 0x7632, R5 ;  /* 0x0000763207057816 */ /* 0x001fc60000000005 */
[----:B------:R-:W3:Y:S01]  /*45880*/  LDL.LU R7, [R1+0x1314] ;  /* 0x0013140001077983 */ /* 0x000ee20000300800 */
[----:B------:R-:W-:-:S04]  /*45890*/  IADD3 R6, R3, c[0x0][0x198], RZ ;  /* 0x0000660003067a10 */ /* 0x000fc80007ffe0ff */
[C---:B------:R-:W-:Y:S02]  /*458a0*/  LEA R8, P6, R6.reuse, R0, 0x1 ;  /* 0x0000000006087211 */ /* 0x040fe400078c08ff */
[C---:B------:R-:W-:Y:S02]  /*458b0*/  IADD3 R3, R6.reuse, c[0x0][0x198], RZ ;  /* 0x0000660006037a10 */ /* 0x040fe40007ffe0ff */
[----:B------:R-:W-:Y:S02]  /*458c0*/  LEA.HI.X.SX32 R9, R6, R2, 0x1, P6 ;  /* 0x0000000206097211 */ /* 0x000fe400030f0eff */
[C---:B------:R-:W-:Y:S02]  /*458d0*/  LEA R4, P6, R3.reuse, R0, 0x1 ;  /* 0x0000000003047211 */ /* 0x040fe400078c08ff */
[----:B--2---:R-:W-:Y:S02]  /*458e0*/  ISETP.LT.AND P5, PT, R20, c[0x0][0x17c], !P0 ;  /* 0x00005f0014007a0c */ /* 0x004fe400047a1270 */
[C---:B------:R-:W-:Y:S01]  /*458f0*/  IADD3 R6, R3.reuse, c[0x0][0x198], RZ ;  /* 0x0000660003067a10 */ /* 0x040fe20007ffe0ff */
[----:B------:R0:W-:Y:S02]  /*45900*/  @P4 STG.E.U16 [R8.64], R5 ;  /* 0x0000000508004986 */ /* 0x0001e4000c101504 */
[----:B0-----:R-:W-:-:S02]  /*45910*/  LEA.HI.X.SX32 R5, R3, R2, 0x1, P6 ;  /* 0x0000000203057211 */ /* 0x001fc400030f0eff */
[----:B------:R-:W-:-:S04]  /*45920*/  LEA R8, P6, R6, R0, 0x1 ;  /* 0x0000000006087211 */ /* 0x000fc800078c08ff */
[----:B------:R-:W-:Y:S02]  /*45930*/  LEA.HI.X.SX32 R9, R6, R2, 0x1, P6 ;  /* 0x0000000206097211 */ /* 0x000fe400030f0eff */
[----:B----4-:R-:W-:Y:S02]  /*45940*/  ISETP.LT.AND P1, PT, R16, c[0x0][0x17c], !P0 ;  /* 0x00005f0010007a0c */ /* 0x010fe40004721270 */
[----:B------:R-:W2:Y:S04]  /*45950*/  LDL.LU R16, [R1+0x11cc] ;  /* 0x0011cc0001107983 */ /* 0x000ea80000300800 */
[----:B------:R-:W4:Y:S01]  /*45960*/  LDL.LU R20, [R1+0x11d4] ;  /* 0x0011d40001147983 */ /* 0x000f220000300800 */
[----:B------:R-:W-:-:S03]  /*45970*/  PRMT R3, R28, 0x7632, R3 ;  /* 0x000076321c037816 */ /* 0x000fc60000000003 */
[----:B------:R0:W-:Y:S01]  /*45980*/  @P3 STG.E.U16 [R4.64], R28 ;  /* 0x0000001c04003986 */ /* 0x0001e2000c101504 */
[----:B------:R-:W-:-:S03]  /*45990*/  ISETP.LT.AND P3, PT, R14, c[0x0][0x17c], !P0 ;  /* 0x00005f000e007a0c */ /* 0x000fc60004761270 */
[----:B------:R1:W-:Y:S01]  /*459a0*/  @P5 STG.E.U16 [R8.64], R3 ;  /* 0x0000000308005986 */ /* 0x0003e2000c101504 */
[----:B------:R-:W-:-:S03]  /*459b0*/  ISETP.LT.AND P5, PT, R13, c[0x0][0x17c], !P0 ;  /* 0x00005f000d007a0c */ /* 0x000fc600047a1270 */
[----:B------:R-:W4:Y:S04]  /*459c0*/  LDL.LU R14, [R1+0x11d8] ;  /* 0x0011d800010e7983 */ /* 0x000f280000300800 */
[----:B------:R-:W4:Y:S01]  /*459d0*/  LDL.LU R13, [R1+0x11e0] ;  /* 0x0011e000010d7983 */ /* 0x000f220000300800 */
[----:B------:R-:W-:-:S04]  /*459e0*/  IADD3 R10, R6, c[0x0][0x198], RZ ;  /* 0x00006600060a7a10 */ /* 0x000fc80007ffe0ff */
[C---:B0-----:R-:W-:Y:S02]  /*459f0*/  LEA R4, P6, R10.reuse, R0, 0x1 ;  /* 0x000000000a047211 */ /* 0x041fe400078c08ff */
[C---:B------:R-:W-:Y:S02]  /*45a00*/  IADD3 R6, R10.reuse, c[0x0][0x198], RZ ;  /* 0x000066000a067a10 */ /* 0x040fe40007ffe0ff */
[----:B------:R-:W-:Y:S02]  /*45a10*/  LEA.HI.X.SX32 R5, R10, R2, 0x1, P6 ;  /* 0x000000020a057211 */ /* 0x000fe400030f0eff */
[----:B-1----:R-:W-:-:S04]  /*45a20*/  LEA R8, P6, R6, R0, 0x1 ;  /* 0x0000000006087211 */ /* 0x002fc800078c08ff */
[----:B------:R-:W-:Y:S02]  /*45a30*/  LEA.HI.X.SX32 R9, R6, R2, 0x1, P6 ;  /* 0x0000000206097211 */ /* 0x000fe400030f0eff */
[----:B------:R-:W-:Y:S02]  /*45a40*/  ISETP.LT.AND P4, PT, R18, c[0x0][0x17c], !P0 ;  /* 0x00005f0012007a0c */ /* 0x000fe40004781270 */
[----:B------:R-:W4:Y:S01]  /*45a50*/  LDL.LU R18, [R1+0x11e4] ;  /* 0x0011e40001127983 */ /* 0x000f220000300800 */
[----:B---3--:R-:W-:-:S03]  /*45a60*/  PRMT R3, R7, 0x7632, R3 ;  /* 0x0000763207037816 */ /* 0x008fc60000000003 */
[----:B------:R0:W-:Y:S01]  /*45a70*/  @P2 STG.E.U16 [R4.64], R7 ;  /* 0x0000000704002986 */ /* 0x0001e2000c101504 */
[----:B------:R-:W-:-:S03]  /*45a80*/  ISETP.LT.AND P2, PT, R17, c[0x0][0x17c], !P0 ;  /* 0x00005f0011007a0c */ /* 0x000fc60004741270 */
[----:B------:R1:W-:Y:S04]  /*45a90*/  @P1 STG.E.U16 [R8.64], R3 ;  /* 0x0000000308001986 */ /* 0x0003e8000c101504 */
[----:B------:R-:W3:Y:S01]  /*45aa0*/  LDL.LU R17, [R1+0x11dc] ;  /* 0x0011dc0001117983 */ /* 0x000ee20000300800 */
[----:B------:R-:W-:-:S04]  /*45ab0*/  IADD3 R10, R6, c[0x0][0x198], RZ ;  /* 0x00006600060a7a10 */ /* 0x000fc80007ffe0ff */
[C---:B0-----:R-:W-:Y:S02]  /*45ac0*/  LEA R4, P6, R10.reuse, R0, 0x1 ;  /* 0x000000000a047211 */ /* 0x041fe400078c08ff */
[C---:B------:R-:W-:Y:S02]  /*45ad0*/  IADD3 R7, R10.reuse, c[0x0][0x198], RZ ;  /* 0x000066000a077a10 */ /* 0x040fe40007ffe0ff */
[----:B------:R-:W-:Y:S02]  /*45ae0*/  LEA.HI.X.SX32 R5, R10, R2, 0x1, P6 ;  /* 0x000000020a057211 */ /* 0x000fe400030f0eff */
[C---:B------:R-:W-:Y:S02]  /*45af0*/  LEA R6, P6, R7.reuse, R0, 0x1 ;  /* 0x0000000007067211 */ /* 0x040fe400078c08ff */
[C---:B-1----:R-:W-:Y:S01]  /*45b00*/  IADD3 R8, R7.reuse, c[0x0][0x198], RZ ;  /* 0x0000660007087a10 */ /* 0x042fe20007ffe0ff */
[----:B------:R0:W-:Y:S01]  /*45b10*/  @P4 STG.E.U16 [R4.64], R15 ;  /* 0x0000000f04004986 */ /* 0x0001e2000c101504 */
[----:B------:R-:W-:-:S02]  /*45b20*/  LEA.HI.X.SX32 R7, R7, R2, 0x1, P6 ;  /* 0x0000000207077211 */ /* 0x000fc400030f0eff */
[----:B------:R-:W-:Y:S02]  /*45b30*/  PRMT R3, R15, 0x7632, R3 ;  /* 0x000076320f037816 */ /* 0x000fe40000000003 */
[----:B0-----:R-:W-:-:S04]  /*45b40*/  LEA R4, P6, R8, R0, 0x1 ;  /* 0x0000000008047211 */ /* 0x001fc800078c08ff */
[----:B------:R-:W-:Y:S01]  /*45b50*/  LEA.HI.X.SX32 R5, R8, R2, 0x1, P6 ;  /* 0x0000000208057211 */ /* 0x000fe200030f0eff */
[----:B------:R0:W-:Y:S04]  /*45b60*/  @P3 STG.E.U16 [R6.64], R3 ;  /* 0x0000000306003986 */ /* 0x0001e8000c101504 */
[----:B------:R1:W-:Y:S01]  /*45b70*/  @P5 STG.E.U16 [R4.64], R19 ;  /* 0x0000001304005986 */ /* 0x0003e2000c101504 */
[----:B--2---:R-:W-:-:S03]  /*45b80*/  ISETP.LT.AND P1, PT, R16, c[0x0][0x17c], !P0 ;  /* 0x00005f0010007a0c */ /* 0x004fc60004721270 */
[----:B------:R-:W2:Y:S01]  /*45b90*/  LDL.LU R16, [R1+0x11d0] ;  /* 0x0011d00001107983 */ /* 0x000ea20000300800 */
[----:B----4-:R-:W-:-:S03]  /*45ba0*/  ISETP.LT.AND P3, PT, R14, c[0x0][0x17c], !P0 ;  /* 0x00005f000e007a0c */ /* 0x010fc60004761270 */
[----:B------:R-:W4:Y:S01]  /*45bb0*/  LDL.LU R14, [R1+0x11e8] ;  /* 0x0011e800010e7983 */ /* 0x000f220000300800 */
[----:B------:R-:W-:-:S03]  /*45bc0*/  ISETP.LT.AND P5, PT, R13, c[0x0][0x17c], !P0 ;  /* 0x00005f000d007a0c */ /* 0x000fc600047a1270 */
[----:B------:R-:W4:Y:S01]  /*45bd0*/  LDL.LU R13, [R1+0x11ec] ;  /* 0x0011ec00010d7983 */ /* 0x000f220000300800 */
[----:B------:R-:W-:Y:S02]  /*45be0*/  IADD3 R9, R8, c[0x0][0x198], RZ ;  /* 0x0000660008097a10 */ /* 0x000fe40007ffe0ff */
[----:B0-----:R-:W-:Y:S01]  /*45bf0*/  PRMT R3, R19, 0x7632, R3 ;  /* 0x0000763213037816 */ /* 0x001fe20000000003 */
[----:B------:R-:W4:Y:S01]  /*45c00*/  LDL.LU R21, [R1+0x1c] ;  /* 0x00001c0001157983 */ /* 0x000f220000300800 */
[C---:B------:R-:W-:Y:S02]  /*45c10*/  LEA R6, P6, R9.reuse, R0, 0x1 ;  /* 0x0000000009067211 */ /* 0x040fe400078c08ff */
[C---:B------:R-:W-:Y:S02]  /*45c20*/  IADD3 R8, R9.reuse, c[0x0][0x198], RZ ;  /* 0x0000660009087a10 */ /* 0x040fe40007ffe0ff */
[----:B------:R-:W-:Y:S02]  /*45c30*/  LEA.HI.X.SX32 R7, R9, R2, 0x1, P6 ;  /* 0x0000000209077211 */ /* 0x000fe400030f0eff */
[----:B-1----:R-:W-:-:S02]  /*45c40*/  LEA R4, P6, R8, R0, 0x1 ;  /* 0x0000000008047211 */ /* 0x002fc400078c08ff */
[----:B------:R-:W-:Y:S02]  /*45c50*/  ISETP.LT.AND P4, PT, R20, c[0x0][0x17c], !P0 ;  /* 0x00005f0014007a0c */ /* 0x000fe40004781270 */
[C---:B------:R-:W-:Y:S01]  /*45c60*/  IADD3 R9, R8.reuse, c[0x0][0x198], RZ ;  /* 0x0000660008097a10 */ /* 0x040fe20007ffe0ff */
[----:B------:R0:W-:Y:S01]  /*45c70*/  @P2 STG.E.U16 [R6.64], R3 ;  /* 0x0000000306002986 */ /* 0x0001e2000c101504 */
[----:B------:R-:W-:Y:S02]  /*45c80*/  LEA.HI.X.SX32 R5, R8, R2, 0x1, P6 ;  /* 0x0000000208057211 */ /* 0x000fe400030f0eff */
[----:B------:R-:W-:Y:S02]  /*45c90*/  PRMT R8, R23, 0x7632, R8 ;  /* 0x0000763217087816 */ /* 0x000fe40000000008 */
[----:B0-----:R-:W-:-:S04]  /*45ca0*/  LEA R6, P6, R9, R0, 0x1 ;  /* 0x0000000009067211 */ /* 0x001fc800078c08ff */
[----:B------:R-:W-:Y:S01]  /*45cb0*/  LEA.HI.X.SX32 R7, R9, R2, 0x1, P6 ;  /* 0x0000000209077211 */ /* 0x000fe200030f0eff */
[----:B------:R0:W-:Y:S01]  /*45cc0*/  @P1 STG.E.U16 [R4.64], R23 ;  /* 0x0000001704001986 */ /* 0x0001e2000c101504 */
[----:B------:R-:W-:-:S03]  /*45cd0*/  ISETP.LT.AND P2, PT, R18, c[0x0][0x17c], !P0 ;  /* 0x00005f0012007a0c */ /* 0x000fc60004741270 */
[----:B------:R1:W-:Y:S01]  /*45ce0*/  @P4 STG.E.U16 [R6.64], R8 ;  /* 0x0000000806004986 */ /* 0x0003e2000c101504 */
[----:B---3--:R-:W-:Y:S02]  /*45cf0*/  ISETP.LT.AND P1, PT, R17, c[0x0][0x17c], !P0 ;  /* 0x00005f0011007a0c */ /* 0x008fe40004721270 */
[----:B------:R-:W-:-:S05]  /*45d00*/  LOP3.LUT R20, R29, 0x20, RZ, 0x3c, !PT ;  /* 0x000000201d147812 */ /* 0x000fca00078e3cff */
[----:B------:R-:W-:Y:S01]  /*45d10*/  LDS.128 R24, [R20] ;  /* 0x0000000014187984 */ /* 0x000fe20000000c00 */
[----:B------:R-:W-:-:S04]  /*45d20*/  IADD3 R10, R9, c[0x0][0x198], RZ ;  /* 0x00006600090a7a10 */ /* 0x000fc80007ffe0ff */
[C---:B0-----:R-:W-:Y:S02]  /*45d30*/  LEA R4, P6, R10.reuse, R0, 0x1 ;  /* 0x000000000a047211 */ /* 0x041fe400078c08ff */
[C---:B------:R-:W-:Y:S02]  /*45d40*/  IADD3 R3, R10.reuse, c[0x0][0x198], RZ ;  /* 0x000066000a037a10 */ /* 0x040fe40007ffe0ff */
[----:B------:R-:W-:Y:S02]  /*45d50*/  LEA.HI.X.SX32 R5, R10, R2, 0x1, P6 ;  /* 0x000000020a057211 */ /* 0x000fe400030f0eff */
[----:B-1----:R-:W-:Y:S02]  /*45d60*/  LEA R6, P6, R3, R0, 0x1 ;  /* 0x0000000003067211 */ /* 0x002fe400078c08ff */
[----:B------:R-:W-:Y:S02]  /*45d70*/  PRMT R9, R11, 0x7632, R9 ;  /* 0x000076320b097816 */ /* 0x000fe40000000009 */
[----:B------:R-:W-:Y:S01]  /*45d80*/  LEA.HI.X.SX32 R7, R3, R2, 0x1, P6 ;  /* 0x0000000203077211 */ /* 0x000fe200030f0eff */
[----:B------:R-:W-:Y:S04]  /*45d90*/  @P3 STG.E.U16 [R4.64], R11 ;  /* 0x0000000b04003986 */ /* 0x000fe8000c101504 */
[----:B------:R-:W-:Y:S01]  /*45da0*/  @P5 STG.E.U16 [R6.64], R9 ;  /* 0x0000000906005986 */ /* 0x000fe2000c101504 */
[----:B--2---:R-:W-:-:S03]  /*45db0*/  ISETP.LT.AND P4, PT, R16, c[0x0][0x17c], !P0 ;  /* 0x00005f0010007a0c */ /* 0x004fc60004781270 */
[----:B------:R-:W0:Y:S01]  /*45dc0*/  LDS.128 R16, [R29] ;  /* 0x000000001d107984 */ /* 0x000e220000000c00 */
[----:B----4-:R-:W-:Y:S02]  /*45dd0*/  ISETP.LT.AND P3, PT, R14, c[0x0][0x17c], !P0 ;  /* 0x00005f000e007a0c */ /* 0x010fe40004761270 */
[----:B------:R-:W-:Y:S01]  /*45de0*/  ISETP.LT.AND P5, PT, R13, c[0x0][0x17c], !P0 ;  /* 0x00005f000d007a0c */ /* 0x000fe200047a1270 */
[----:B0-----:R0:W-:Y:S04]  /*45df0*/  STL [R1+0x24], R17 ;  /* 0x0000241101007387 */ /* 0x0011e80000100800 */
[----:B------:R1:W-:Y:S04]  /*45e00*/  STL.64 [R1+0x28], R18 ;  /* 0x0000281201007387 */ /* 0x0003e80000100a00 */
[----:B0-----:R-:W2:Y:S04]  /*45e10*/  LDL.LU R17, [R1+0x11f4] ;  /* 0x0011f40001117983 */ /* 0x001ea80000300800 */
[----:B------:R-:W3:Y:S04]  /*45e20*/  LDL.LU R10, [R1+0x11f0] ;  /* 0x0011f000010a7983 */ /* 0x000ee80000300800 */
[----:B------:R-:W4:Y:S04]  /*45e30*/  LDL.LU R28, [R1+0xac] ;  /* 0x0000ac00011c7983 */ /* 0x000f280000300800 */
[----:B------:R-:W2:Y:S04]  /*45e40*/  LDL.LU R14, [R1+0x11f8] ;  /* 0x0011f800010e7983 */ /* 0x000ea80000300800 */
[----:B------:R-:W2:Y:S04]  /*45e50*/  LDL.LU R13, [R1+0x11fc] ;  /* 0x0011fc00010d7983 */ /* 0x000ea80000300800 */
[----:B------:R0:W-:Y:S04]  /*45e60*/  STL [R1+0x1310], R20 ;  /* 0x0013101401007387 */ /* 0x0001e80000100800 */
[----:B------:R-:W-:Y:S04]  /*45e70*/  STL [R1+0x12f0], R26 ;  /* 0x0012f01a01007387 */ /* 0x000fe80000100800 */
[----:B------:R-:W-:Y:S04]  /*45e80*/  STL [R1+0x12ec], R27 ;  /* 0x0012ec1b01007387 */ /* 0x000fe80000100800 */
[----:B-1----:R-:W2:Y:S04]  /*45e90*/  LDL.LU R18, [R1+0x1200] ;  /* 0x0012000001127983 */ /* 0x002ea80000300800 */
[----:B0-----:R-:W2:Y:S01]  /*45ea0*/  LDL.LU R20, [R1+0x1204] ;  /* 0x0012040001147983 */ /* 0x001ea20000300800 */
[----:B------:R-:W-:-:S04]  /*45eb0*/  IADD3 R8, R3, c[0x0][0x198], RZ ;  /* 0x0000660003087a10 */ /* 0x000fc80007ffe0ff */
[C---:B------:R-:W-:Y:S02]  /*45ec0*/  LEA R4, P6, R8.reuse, R0, 0x1 ;  /* 0x0000000008047211 */ /* 0x040fe400078c08ff */
[C---:B------:R-:W-:Y:S02]  /*45ed0*/  IADD3 R3, R8.reuse, c[0x0][0x198], RZ ;  /* 0x0000660008037a10 */ /* 0x040fe40007ffe0ff */
[----:B------:R-:W-:Y:S02]  /*45ee0*/  LEA.HI.X.SX32 R5, R8, R2, 0x1, P6 ;  /* 0x0000000208057211 */ /* 0x000fe400030f0eff */
[C---:B------:R-:W-:Y:S02]  /*45ef0*/  LEA R6, P6, R3.reuse, R0, 0x1 ;  /* 0x0000000003067211 */ /* 0x040fe400078c08ff */
[----:B------:R-:W-:Y:S01]  /*45f00*/  IADD3 R9, R3, c[0x0][0x198], RZ ;  /* 0x0000660003097a10 */ /* 0x000fe20007ffe0ff */
[----:B------:R0:W-:Y:S01]  /*45f10*/  @P2 STG.E.U16 [R4.64], R21 ;  /* 0x0000001504002986 */ /* 0x0001e2000c101504 */
[----:B------:R-:W-:-:S02]  /*45f20*/  PRMT R8, R21, 0x7632, R8 ;  /* 0x0000763215087816 */ /* 0x000fc40000000008 */
[----:B------:R-:W-:Y:S02]  /*45f30*/  LEA.HI.X.SX32 R7, R3, R2, 0x1, P6 ;  /* 0x0000000203077211 */ /* 0x000fe400030f0eff */
[----:B------:R-:W-:-:S03]  /*45f40*/  IADD3 R3, R9, c[0x0][0x198], RZ ;  /* 0x0000660009037a10 */ /* 0x000fc60007ffe0ff */
[----:B------:R1:W-:Y:S01]  /*45f50*/  @P1 STG.E.U16 [R6.64], R8 ;  /* 0x0000000806001986 */ /* 0x0003e2000c101504 */
[----:B0-----:R-:W-:-:S04]  /*45f60*/  LEA R4, P6, R9, R0, 0x1 ;  /* 0x0000000009047211 */ /* 0x001fc800078c08ff */
[----:B------:R-:W-:Y:S02]  /*45f70*/  LEA.HI.X.SX32 R5, R9, R2, 0x1, P6 ;  /* 0x0000000209057211 */ /* 0x000fe400030f0eff */
[----:B------:R-:W-:Y:S02]  /*45f80*/  IADD3 R9, R3, c[0x0][0x198], RZ ;  /* 0x0000660003097a10 */ /* 0x000fe40007ffe0ff */
[----:B------:R-:W-:Y:S02]  /*45f90*/  LOP3.LUT R19, R29, 0x40, RZ, 0x3c, !PT ;  /* 0x000000401d137812 */ /* 0x000fe400078e3cff */
[----:B------:R-:W-:Y:S02]  /*45fa0*/  PRMT R15, R16, 0x7632, R15 ;  /* 0x00007632100f7816 */ /* 0x000fe4000000000f */
[----:B---3--:R-:W-:Y:S02]  /*45fb0*/  ISETP.LT.AND P1, PT, R10, c[0x0][0x17c], !P0 ;  /* 0x00005f000a007a0c */ /* 0x008fe40004721270 */
[----:B------:R-:W-:-:S02]  /*45fc0*/  LEA R10, P6, R3, R0, 0x1 ;  /* 0x00000000030a7211 */ /* 0x000fc400078c08ff */
[----:B----4-:R-:W-:Y:S02]  /*45fd0*/  PRMT R12, R28, 0x7632, R12 ;  /* 0x000076321c0c7816 */ /* 0x010fe4000000000c */
[----:B------:R-:W-:Y:S02]  /*45fe0*/  LEA.HI.X.SX32 R11, R3, R2, 0x1, P6 ;  /* 0x00000002030b7211 */ /* 0x000fe400030f0eff */
[----:B-1----:R-:W-:Y:S02]  /*45ff0*/  LEA R8, P6, R9, R0, 0x1 ;  /* 0x0000000009087211 */ /* 0x002fe400078c08ff */
[----:B--2---:R-:W-:Y:S02]  /*46000*/  ISETP.LT.AND P2, PT, R17, c[0x0][0x17c], !P0 ;  /* 0x00005f0011007a0c */ /* 0x004fe40004741270 */
[C---:B------:R-:W-:Y:S01]  /*46010*/  IADD3 R3, R9.reuse, c[0x0][0x198], RZ ;  /* 0x0000660009037a10 */ /* 0x040fe20007ffe0ff */
[----:B------:R0:W-:Y:S01]  /*46020*/  @P4 STG.E.U16 [R4.64], R28 ;  /* 0x0000001c04004986 */ /* 0x0001e2000c101504 */
[----:B------:R-:W-:-:S03]  /*46030*/  LEA.HI.X.SX32 R9, R9, R2, 0x1, P6 ;  /* 0x0000000209097211 */ /* 0x000fc600030f0eff */
[----:B------:R1:W-:Y:S01]  /*46040*/  @P3 STG.E.U16 [R10.64], R12 ;  /* 0x0000000c0a003986 */ /* 0x0003e2000c101504 */
[----:B------:R-:W-:-:S03]  /*46050*/  ISETP.LT.AND P3, PT, R13, c[0x0][0x17c], !P0 ;  /* 0x00005f000d007a0c */ /* 0x000fc60004761270 */
[----:B------:R-:W2:Y:S01]  /*46060*/  LDS.128 R4, [R19] ;  /* 0x0000000013047984 */ /* 0x000ea20000000c00 */
[----:B0-----:R-:W-:Y:S02]  /*46070*/  LOP3.LUT R28, R29, 0x60, RZ, 0x3c, !PT ;  /* 0x000000601d1c7812 */ /* 0x001fe400078e3cff */
[C---:B-1----:R-:W-:Y:S01]  /*46080*/  LEA R12, P6, R3.reuse, R0, 0x1 ;  /* 0x00000000030c7211 */ /* 0x042fe200078c08ff */
[----:B------:R-:W-:Y:S03]  /*46090*/  @P5 STG.E.U16 [R8.64], R16 ;  /* 0x0000001008005986 */ /* 0x000fe6000c101504 */
[----:B------:R-:W-:Y:S01]  /*460a0*/  LEA.HI.X.SX32 R13, R3, R2, 0x1, P6 ;  /* 0x00000002030d7211 */ /* 0x000fe200030f0eff */
[----:B------:R-:W0:Y:S04]  /*460b0*/  LDS.128 R8, [R28] ;  /* 0x000000001c087984 */ /* 0x000e280000000c00 */
[----:B------:R-:W-:Y:S01]  /*460c0*/  @P2 STG.E.U16 [R12.64], R15 ;  /* 0x0000000f0c002986 */ /* 0x000fe2000c101504 */
[----:B------:R-:W-:-:S03]  /*460d0*/  ISETP.LT.AND P2, PT, R20, c[0x0][0x17c], !P0 ;  /* 0x00005f0014007a0c */ /* 0x000fc60004741270 */
[----:B------:R-:W1:Y:S01]  /*460e0*/  LDS.128 R20, [R29+0x400] ;  /* 0x000400001d147984 */ /* 0x000e620000000c00 */
[----:B------:R-:W-:-:S03]  /*460f0*/  ISETP.LT.AND P5, PT, R18, c[0x0][0x17c], !P0 ;  /* 0x00005f0012007a0c */ /* 0x000fc600047a1270 */
[----:B--2---:R2:W-:Y:S04]  /*46100*/  STL.64 [R1+0x12f8], R6 ;  /* 0x0012f80601007387 */ /* 0x0045e80000100a00 */
[----:B0-----:R1:W-:Y:S04]  /*46110*/  STL.64 [R1+0x1300], R10 ;  /* 0x0013000a01007387 */ /* 0x0013e80000100a00 */
[----:B------:R-:W3:Y:S04]  /*46120*/  LDL.LU R18, [R1+0x1208] ;  /* 0x0012080001127983 */ /* 0x000ee80000300800 */
[----:B--2---:R-:W2:Y:S01]  /*46130*/  LDL.LU R6, [R1+0x120c] ;  /* 0x00120c0001067983 */ /* 0x004ea20000300800 */
[----:B-1----:R-:W-:-:S03]  /*46140*/  IMAD.MOV.U32 R10, RZ, RZ, R20 ;  /* 0x000000ffff0a7224 */ /* 0x002fc600078e0014 */
[----:B------:R-:W-:Y:S04]  /*46150*/  STL [R1+0xc], R23 ;  /* 0x00000c1701007387 */ /* 0x000fe80000100800 */
[----:B------:R-:W4:Y:S04]  /*46160*/  LDL.LU R20, [R1+0x1310] ;  /* 0x0013100001147983 */ /* 0x000f280000300800 */
[----:B------:R-:W4:Y:S01]  /*46170*/  LDL.LU R7, [R1+0x1210] ;  /* 0x0012100001077983 */ /* 0x000f220000300800 */
[----:B------:R-:W-:Y:S02]  /*46180*/  ISETP.LT.AND P4, PT, R14, c[0x0][0x17c], !P0 ;  /* 0x00005f000e007a0c */ /* 0x000fe40004781270 */
[----:B------:R-:W-:Y:S01]  /*46190*/  IADD3 R14, R3, c[0x0][0x198], RZ ;  /* 0x00006600030e7a10 */ /* 0x000fe20007ffe0ff */
[----:B------:R-:W-:Y:S01]  /*461a0*/  IMAD.MOV.U32 R26, RZ, RZ, R21 ;  /* 0x000000ffff1a7224 */ /* 0x000fe200078e0015 */
[----:B------:R-:W4:Y:S02]  /*461b0*/  LDL.LU R11, [R1+0x1214] ;  /* 0x00121400010b7983 */ /* 0x000f240000300800 */
[----:B------:R-:W-:-:S02]  /*461c0*/  LEA R16, P6, R14, R0, 0x1 ;  /* 0x000000000e107211 */ /* 0x000fc400078c08ff */
[C---:B------:R-:W-:Y:S02]  /*461d0*/  IADD3 R3, R14.reuse, c[0x0][0x198], RZ ;  /* 0x000066000e037a10 */ /* 0x040fe40007ffe0ff */
[----:B------:R-:W-:Y:S02]  /*461e0*/  LEA.HI.X.SX32 R17, R14, R2, 0x1, P6 ;  /* 0x000000020e117211 */ /* 0x000fe400030f0eff */
[C---:B------:R-:W-:Y:S02]  /*461f0*/  LEA R14, P6, R3.reuse, R0, 0x1 ;  /* 0x00000000030e7211 */ /* 0x040fe400078c08ff */
[C---:B------:R-:W-:Y:S02]  /*46200*/  IADD3 R13, R3.reuse, c[0x0][0x198], RZ ;  /* 0x00006600030d7a10 */ /* 0x040fe40007ffe0ff */
[----:B------:R-:W-:Y:S01]  /*46210*/  LEA.HI.X.SX32 R15, R3, R2, 0x1, P6 ;  /* 0x00000002030f7211 */ /* 0x000fe200030f0eff */
[----:B------:R0:W-:Y:S01]  /*46220*/  @P1 STG.E.U16 [R16.64], R24 ;  /* 0x0000001810001986 */ /* 0x0001e2000c101504 */
[C---:B------:R-:W-:Y:S01]  /*46230*/  LEA R12, P6, R13.reuse, R0, 0x1 ;  /* 0x000000000d0c7211 */ /* 0x040fe200078c08ff */
[----:B------:R-:W-:Y:S01]  /*46240*/  IMAD.MOV.U32 R27, RZ, RZ, R22 ;  /* 0x000000ffff1b7224 */ /* 0x000fe200078e0016 */
[----:B------:R-:W-:-:S02]  /*46250*/  IADD3 R3, R13, c[0x0][0x198], RZ ;  /* 0x000066000d037a10 */ /* 0x000fc40007ffe0ff */
[----:B------:R-:W-:Y:S02]  /*46260*/  LEA.HI.X.SX32 R13, R13, R2, 0x1, P6 ;  /* 0x000000020d0d7211 */ /* 0x000fe400030f0eff */
[----:B0-----:R-:W-:Y:S01]  /*46270*/  PRMT R24, R24, 0x7632, R24 ;  /* 0x0000763218187816 */ /* 0x001fe20000000018 */
[----:B------:R-:W-:Y:S04]  /*46280*/  STL.64 [R1+0x1308], R26 ;  /* 0x0013081a01007387 */ /* 0x000fe80000100a00 */
[----:B------:R-:W-:Y:S04]  /*46290*/  @P4 STG.E.U16 [R14.64], R24 ;  /* 0x000000180e004986 */ /* 0x000fe8000c101504 */
[----:B------:R0:W-:Y:S01]  /*462a0*/  @P3 STG.E.U16 [R12.64], R4 ;  /* 0x000000040c003986 */ /* 0x0001e2000c101504 */
[----:B--2---:R-:W-:-:S03]  /*462b0*/  ISETP.LT.AND P4, PT, R6, c[0x0][0x17c], !P0 ;  /* 0x00005f0006007a0c */ /* 0x004fc60004781270 */
[----:B------:R-:W2:Y:S01]  /*462c0*/  LDL.LU R6, [R1+0x1218] ;  /* 0x0012180001067983 */ /* 0x000ea20000300800 */
[----:B---3--:R-:W-:Y:S02]  /*462d0*/  ISETP.LT.AND P1, PT, R18, c[0x0][0x17c], !P0 ;  /* 0x00005f0012007a0c */ /* 0x008fe40004721270 */
[----:B------:R-:W-:Y:S02]  /*462e0*/  LEA R16, P6, R3, R0, 0x1 ;  /* 0x0000000003107211 */ /* 0x000fe400078c08ff */
[----:B0-----:R-:W-:Y:S01]  /*462f0*/  PRMT R4, R4, 0x7632, R4 ;  /* 0x0000763204047816 */ /* 0x001fe20000000004 */
[----:B----4-:R0:W1:Y:S01]  /*46300*/  LDS.128 R12, [R20+0x400] ;  /* 0x00040000140c7984 */ /* 0x0100620000000c00 */
[----:B------:R-:W-:-:S03]  /*46310*/  ISETP.LT.AND P3, PT, R7, c[0x0][0x17c], !P0 ;  /* 0x00005f0007007a0c */ /* 0x000fc60004761270 */
[----:B------:R-:W3:Y:S01]  /*46320*/  LDL.LU R7, [R1+0x121c] ;  /* 0x00121c0001077983 */ /* 0x000ee20000300800 */
[C---:B------:R-:W-:Y:S02]  /*46330*/  IADD3 R18, R3.reuse, c[0x0][0x198], RZ ;  /* 0x0000660003127a10 */ /* 0x040fe40007ffe0ff */
[----:B------:R-:W-:Y:S02]  /*46340*/  LEA.HI.X.SX32 R17, R3, R2, 0x1, P6 ;  /* 0x0000000203117211 */ /* 0x000fe400030f0eff */
[C---:B------:R-:W-:Y:S02]  /*46350*/  LEA R22, P6, R18.reuse, R0, 0x1 ;  /* 0x0000000012167211 */ /* 0x040fe400078c08ff */
[C---:B------:R-:W-:Y:S02]  /*46360*/  IADD3 R3, R18.reuse, c[0x0][0x198], RZ ;  /* 0x0000660012037a10 */ /* 0x040fe40007ffe0ff */
[----:B------:R-:W-:Y:S02]  /*46370*/  LEA.HI.X.SX32 R23, R18, R2, 0x1, P6 ;  /* 0x0000000212177211 */ /* 0x000fe400030f0eff */
[----:B0-----:R-:W-:-:S02]  /*46380*/  LEA R20, P6, R3, R0, 0x1 ;  /* 0x0000000003147211 */ /* 0x001fc400078c08ff */
[----:B------:R-:W-:Y:S02]  /*46390*/  PRMT R24, R8, 0x7632, R24 ;  /* 0x0000763208187816 */ /* 0x000fe40000000018 */
[C---:B------:R-:W-:Y:S01]  /*463a0*/  LEA.HI.X.SX32 R21, R3.reuse, R2, 0x1, P6 ;  /* 0x0000000203157211 */ /* 0x040fe200030f0eff */
[----:B------:R0:W-:Y:S04]  /*463b0*/  @P5 STG.E.U16 [R16.64], R4 ;  /* 0x0000000410005986 */ /* 0x0001e8000c101504 */
[----:B------:R-:W-:Y:S04]  /*463c0*/  @P2 STG.E.U16 [R22.64], R8 ;  /* 0x0000000816002986 */ /* 0x000fe8000c101504 */
[----:B------:R4:W-:Y:S01]  /*463d0*/  @P1 STG.E.U16 [R20.64], R24 ;  /* 0x0000001814001986 */ /* 0x0009e2000c101504 */
[----:B0-----:R-:W-:-:S03]  /*463e0*/  IADD3 R4, R3, c[0x0][0x198], RZ ;  /* 0x0000660003047a10 */ /* 0x001fc60007ffe0ff */
[----:B------:R0:W-:Y:S04]  /*463f0*/  LDS.128 R20, [R28+0x400] ;  /* 0x000400001c147984 */ /* 0x0001e80000000c00 */
[----:B------:R-:W0:Y:S01]  /*46400*/  LDS.128 R16, [R19+0x400] ;  /* 0x0004000013107984 */ /* 0x000e220000000c00 */
[----:B--2---:R-:W-:-:S03]  /*46410*/  ISETP.LT.AND P2, PT, R6, c[0x0][0x17c], !P0 ;  /* 0x00005f0006007a0c */ /* 0x004fc60004741270 */
[----:B------:R-:W2:Y:S04]  /*46420*/  LDL.LU R6, [R1+0x1224] ;  /* 0x0012240001067983 */ /* 0x000ea80000300800 */
[----:B----4-:R-:W4:Y:S01]  /*46430*/  LDL.LU R24, [R1+0x1220] ;  /* 0x0012200001187983 */ /* 0x010f220000300800 */
[----:B---3--:R-:W-:-:S03]  /*46440*/  ISETP.LT.AND P1, PT, R7, c[0x0][0x17c], !P0 ;  /* 0x00005f0007007a0c */ /* 0x008fc60004721270 */
[----:B------:R-:W3:Y:S01]  /*46450*/  LDL.LU R7, [R1+0x1228] ;  /* 0x0012280001077983 */ /* 0x000ee20000300800 */
[C---:B------:R-:W-:Y:S02]  /*46460*/  LEA R26, P6, R4.reuse, R0, 0x1 ;  /* 0x00000000041a7211 */ /* 0x040fe400078c08ff */
[C---:B------:R-:W-:Y:S02]  /*46470*/  IADD3 R3, R4.reuse, c[0x0][0x198], RZ ;  /* 0x0000660004037a10 */ /* 0x040fe40007ffe0ff */
[----:B------:R-:W-:Y:S02]  /*46480*/  LEA.HI.X.SX32 R27, R4, R2, 0x1, P6 ;  /* 0x00000002041b7211 */ /* 0x000fe400030f0eff */
[----:B0-----:R-:W-:Y:S02]  /*46490*/  LEA R28, P6, R3, R0, 0x1 ;  /* 0x00000000031c7211 */ /* 0x001fe400078c08ff */
[----:B------:R-:W-:Y:S02]  /*464a0*/  ISETP.LT.AND P5, PT, R11, c[0x0][0x17c], !P0 ;  /* 0x00005f000b007a0c */ /* 0x000fe400047a1270 */
[C---:B------:R-:W-:Y:S01]  /*464b0*/  IADD3 R4, R3.reuse, c[0x0][0x198], RZ ;  /* 0x0000660003047a10 */ /* 0x040fe20007ffe0ff */
[----:B------:R0:W-:Y:S01]  /*464c0*/  @P4 STG.E.U16 [R26.64], R10 ;  /* 0x0000000a1a004986 */ /* 0x0001e2000c101504 */
[----:B------:R-:W-:-:S02]  /*464d0*/  LEA.HI.X.SX32 R29, R3, R2, 0x1, P6 ;  /* 0x00000002031d7211 */ /* 0x000fc400030f0eff */
[----:B------:R-:W-:Y:S02]  /*464e0*/  PRMT R8, R10, 0x7632, R8 ;  /* 0x000076320a087816 */ /* 0x000fe40000000008 */
[----:B------:R-:W-:-:S03]  /*464f0*/  IADD3 R3, R4, c[0x0][0x198], RZ ;  /* 0x0000660004037a10 */ /* 0x000fc60007ffe0ff */
[----:B------:R1:W-:Y:S01]  /*46500*/  @P3 STG.E.U16 [R28.64], R8 ;  /* 0x000000081c003986 */ /* 0x0003e2000c101504 */
[----:B0-----:R-:W-:-:S03]  /*46510*/  LEA R10, P6, R4, R0, 0x1 ;  /* 0x00000000040a7211 */ /* 0x001fc600078c08ff */
[----:B------:R-:W3:Y:S01]  /*46520*/  LDL.LU.64 R26, [R1+0x1308] ;  /* 0x00130800011a7983 */ /* 0x000ee20000300a00 */
[----:B------:R-:W-:Y:S02]  /*46530*/  LEA.HI.X.SX32 R11, R4, R2, 0x1, P6 ;  /* 0x00000002040b7211 */ /* 0x000fe400030f0eff */
[C---:B------:R-:W-:Y:S02]  /*46540*/  IADD3 R4, R3.reuse, c[0x0][0x198], RZ ;  /* 0x0000660003047a10 */ /* 0x040fe40007ffe0ff */
[C---:B-1----:R-:W-:Y:S01]  /*46550*/  LEA R28, P6, R3.reuse, R0, 0x1 ;  /* 0x00000000031c7211 */ /* 0x042fe200078c08ff */
[----:B------:R0:W-:Y:S03]  /*46560*/  @P5 STG.E.U16 [R10.64], R12 ;  /* 0x0000000c0a005986 */ /* 0x0001e6000c101504 */
[----:B------:R-:W-:Y:S02]  /*46570*/  LEA.HI.X.SX32 R29, R3, R2, 0x1, P6 ;  /* 0x00000002031d7211 */ /* 0x000fe400030f0eff */
[----:B------:R-:W-:-:S02]  /*46580*/  IADD3 R3, R4, c[0x0][0x198], RZ ;  /* 0x0000660004037a10 */ /* 0x000fc40007ffe0ff */
[----:B0-----:R-:W-:-:S04]  /*46590*/  LEA R10, P6, R4, R0, 0x1 ;  /* 0x00000000040a7211 */ /* 0x001fc800078c08ff */
[----:B------:R-:W-:Y:S02]  /*465a0*/  LEA.HI.X.SX32 R11, R4, R2, 0x1, P6 ;  /* 0x00000002040b7211 */ /* 0x000fe400030f0eff */
[----:B--2---:R-:W-:Y:S02]  /*465b0*/  ISETP.LT.AND P3, PT, R6, c[0x0][0x17c], !P0 ;  /* 0x00005f0006007a0c */ /* 0x004fe40004761270 */
[----:B------:R-:W2:Y:S01]  /*465c0*/  LDL.LU R6, [R1+0x1230] ;  /* 0x0012300001067983 */ /* 0x000ea20000300800 */
[----:B----4-:R-:W-:-:S03]  /*465d0*/  ISETP.LT.AND P4, PT, R24, c[0x0][0x17c], !P0 ;  /* 0x00005f0018007a0c */ /* 0x010fc60004781270 */
[----:B------:R-:W4:Y:S01]  /*465e0*/  LDL.LU R24, [R1+0x1234] ;  /* 0x0012340001187983 */ /* 0x000f220000300800 */
[----:B---3--:R-:W-:-:S03]  /*465f0*/  ISETP.LT.AND P5, PT, R7, c[0x0][0x17c], !P0 ;  /* 0x00005f0007007a0c */ /* 0x008fc600047a1270 */
[----:B------:R-:W3:Y:S04]  /*46600*/  LDL.LU R7, [R1+0x24] ;  /* 0x0000240001077983 */ /* 0x000ee80000300800 */
[----:B------:R-:W3:Y:S01]  /*46610*/  LDL.LU R4, [R1+0x122c] ;  /* 0x00122c0001047983 */ /* 0x000ee20000300800 */
[----:B------:R-:W-:-:S05]  /*46620*/  PRMT R12, R12, 0x7632, R12 ;  /* 0x000076320c0c7816 */ /* 0x000fca000000000c */
[----:B------:R0:W-:Y:S04]  /*46630*/  @P2 STG.E.U16 [R28.64], R12 ;  /* 0x0000000c1c002986 */ /* 0x0001e8000c101504 */
[----:B------:R1:W-:Y:S01]  /*46640*/  @P1 STG.E.U16 [R10.64], R16 ;  /* 0x000000100a001986 */ /* 0x0003e2000c101504 */
[----:B0-----:R-:W-:-:S04]  /*46650*/  LEA R28, P6, R3, R0, 0x1 ;  /* 0x00000000031c7211 */ /* 0x001fc800078c08ff */
[----:B------:R-:W-:Y:S02]  /*46660*/  LEA.HI.X.SX32 R29, R3, R2, 0x1, P6 ;  /* 0x00000002031d7211 */ /* 0x000fe400030f0eff */
[----:B-1----:R-:W-:-:S05]  /*46670*/  PRMT R16, R16, 0x7632, R16 ;  /* 0x0000763210107816 */ /* 0x002fca0000000010 */
[----:B------:R0:W-:Y:S01]  /*46680*/  @P4 STG.E.U16 [R28.64], R16 ;  /* 0x000000101c004986 */ /* 0x0001e2000c101504 */
[----:B--2---:R-:W-:-:S03]  /*46690*/  ISETP.LT.AND P1, PT, R6, c[0x0][0x17c], !P0 ;  /* 0x00005f0006007a0c */ /* 0x004fc60004721270 */
[----:B------:R-:W2:Y:S01]  /*466a0*/  LDL.LU R6, [R1+0x123c] ;  /* 0x00123c0001067983 */ /* 0x000ea20000300800 */
[----:B----4-:R-:W-:-:S03]  /*466b0*/  ISETP.LT.AND P4, PT, R24, c[0x0][0x17c], !P0 ;  /* 0x00005f0018007a0c */ /* 0x010fc60004781270 */
[----:B------:R-:W4:Y:S01]  /*466c0*/  LDL.LU R24, [R1+0x1244] ;  /* 0x0012440001187983 */ /* 0x000f220000300800 */
[----:B---3--:R-:W-:Y:S02]  /*466d0*/  ISETP.LT.AND P2, PT, R4, c[0x0][0x17c], !P0 ;  /* 0x00005f0004007a0c */ /* 0x008fe40004741270 */
[----:B------:R-:W-:-:S04]  /*466e0*/  IADD3 R4, R3, c[0x0][0x198], RZ ;  /* 0x0000660003047a10 */ /* 0x000fc80007ffe0ff */
[C---:B------:R-:W-:Y:S02]  /*466f0*/  LEA R10, P6, R4.reuse, R0, 0x1 ;  /* 0x00000000040a7211 */ /* 0x040fe400078c08ff */
[C---:B------:R-:W-:Y:S02]  /*46700*/  IADD3 R3, R4.reuse, c[0x0][0x198], RZ ;  /* 0x0000660004037a10 */ /* 0x040fe40007ffe0ff */
[----:B------:R-:W-:Y:S02]  /*46710*/  LEA.HI.X.SX32 R11, R4, R2, 0x1, P6 ;  /* 0x00000002040b7211 */ /* 0x000fe400030f0eff */
[C---:B0-----:R-:W-:Y:S02]  /*46720*/  LEA R28, P6, R3.reuse, R0, 0x1 ;  /* 0x00000000031c7211 */ /* 0x041fe400078c08ff */
[C---:B------:R-:W-:Y:S02]  /*46730*/  IADD3 R4, R3.reuse, c[0x0][0x198], RZ ;  /* 0x0000660003047a10 */ /* 0x040fe40007ffe0ff */
[----:B------:R-:W-:-:S02]  /*46740*/  LEA.HI.X.SX32 R29, R3, R2, 0x1, P6 ;  /* 0x00000002031d7211 */ /* 0x000fc400030f0eff */
[----:B------:R-:W3:Y:S04]  /*46750*/  LDL.LU R3, [R1+0x1238] ;  /* 0x0012380001037983 */ /* 0x000ee80000300800 */
[----:B------:R0:W-:Y:S02]  /*46760*/  @P3 STG.E.U16 [R10.64], R20 ;  /* 0x000000140a003986 */ /* 0x0001e4000c101504 */
[----:B0-----:R-:W-:-:S05]  /*46770*/  PRMT R20, R20, 0x7632, R20 ;  /* 0x0000763214147816 */ /* 0x001fca0000000014 */
[----:B------:R0:W-:Y:S04]  /*46780*/  @P5 STG.E.U16 [R28.64], R20 ;  /* 0x000000141c005986 */ /* 0x0001e8000c101504 */
[----:B0-----:R-:W4:Y:S01]  /*46790*/  LDL.LU R20, [R1+0x1240] ;  /* 0x0012400001147983 */ /* 0x001f220000300800 */
[----:B------:R-:W-:-:S04]  /*467a0*/  LEA R10, P6, R4, R0, 0x1 ;  /* 0x00000000040a7211 */ /* 0x000fc800078c08ff */
[----:B------:R-:W-:Y:S02]  /*467b0*/  LEA.HI.X.SX32 R11, R4, R2, 0x1, P6 ;  /* 0x00000002040b7211 */ /* 0x000fe400030f0eff */
[----:B------:R-:W-:-:S03]  /*467c0*/  PRMT R8, R7, 0x7632, R8 ;  /* 0x0000763207087816 */ /* 0x000fc60000000008 */
[----:B------:R0:W-:Y:S04]  /*467d0*/  @P2 STG.E.U16 [R10.64], R7 ;  /* 0x000000070a002986 */ /* 0x0001e8000c101504 */
[----:B0-----:R-:W4:Y:S01]  /*467e0*/  LDL.LU.64 R10, [R1+0x1300] ;  /* 0x00130000010a7983 */ /* 0x001f220000300a00 */
[----:B--2---:R-:W-:Y:S02]  /*467f0*/  ISETP.LT.AND P5, PT, R6, c[0x0][0x17c], !P0 ;  /* 0x00005f0006007a0c */ /* 0x004fe400047a1270 */
[----:B---3--:R-:W-:Y:S02]  /*46800*/  ISETP.LT.AND P3, PT, R3, c[0x0][0x17c], !P0 ;  /* 0x00005f0003007a0c */ /* 0x008fe40004761270 */
[----:B------:R-:W-:-:S04]  /*46810*/  IADD3 R3, R4, c[0x0][0x198], RZ ;  /* 0x0000660004037a10 */ /* 0x000fc80007ffe0ff */
[C---:B------:R-:W-:Y:S02]  /*46820*/  LEA R28, P6, R3.reuse, R0, 0x1 ;  /* 0x00000000031c7211 */ /* 0x040fe400078c08ff */
[C---:B------:R-:W-:Y:S02]  /*46830*/  IADD3 R4, R3.reuse, c[0x0][0x198], RZ ;  /* 0x0000660003047a10 */ /* 0x040fe40007ffe0ff */
[----:B------:R-:W-:Y:S02]  /*46840*/  LEA.HI.X.SX32 R29, R3, R2, 0x1, P6 ;  /* 0x00000002031d7211 */ /* 0x000fe400030f0eff */
[C---:B------:R-:W-:Y:S02]  /*46850*/  LEA R6, P6, R4.reuse, R0, 0x1 ;  /* 0x0000000004067211 */ /* 0x040fe400078c08ff */
[C---:B------:R-:W-:Y:S02]  /*46860*/  IADD3 R3, R4.reuse, c[0x0][0x198], RZ ;  /* 0x0000660004037a10 */ /* 0x040fe40007ffe0ff */
[----:B------:R-:W-:-:S02]  /*46870*/  LEA.HI.X.SX32 R7, R4, R2, 0x1, P6 ;  /* 0x0000000204077211 */ /* 0x000fc400030f0eff */
[----:B------:R-:W2:Y:S01]  /*46880*/  LDL.LU R4, [R1+0x1248] ;  /* 0x0012480001047983 */ /* 0x000ea20000300800 */
[----:B----4-:R-:W-:-:S03]  /*46890*/  ISETP.LT.AND P2, PT, R20, c[0x0][0x17c], !P0 ;  /* 0x00005f0014007a0c */ /* 0x010fc60004741270 */
[----:B------:R-:W3:Y:S04]  /*468a0*/  LDL.LU R20, [R1+0x1250] ;  /* 0x0012500001147983 */ /* 0x000ee80000300800 */
[----:B------:R0:W-:Y:S01]  /*468b0*/  @P1 STG.E.U16 [R28.64], R8 ;  /* 0x000000081c001986 */ /* 0x0001e2000c101504 */
[----:B------:R-:W-:-:S03]  /*468c0*/  ISETP.LT.AND P1, PT, R24, c[0x0][0x17c], !P0 ;  /* 0x00005f0018007a0c */ /* 0x000fc60004721270 */
[----:B------:R1:W-:Y:S01]  /*468d0*/  @P4 STG.E.U16 [R6.64], R25 ;  /* 0x0000001906004986 */ /* 0x0003e2000c101504 */
[C---:B0-----:R-:W-:Y:S02]  /*468e0*/  LEA R28, P6, R3.reuse, R0, 0x1 ;  /* 0x00000000031c7211 */ /* 0x041fe400078c08ff */
[C---:B------:R-:W-:Y:S02]  /*468f0*/  IADD3 R8, R3.reuse, c[0x0][0x198], RZ ;  /* 0x0000660003087a10 */ /* 0x040fe40007ffe0ff */
[----:B------:R-:W-:Y:S01]  /*46900*/  LEA.HI.X.SX32 R29, R3, R2, 0x1, P6 ;  /* 0x00000002031d7211 */ /* 0x000fe200030f0eff */
[----:B-1----:R-:W4:Y:S01]  /*46910*/  LDL.LU.64 R6, [R1+0x12f8] ;  /* 0x0012f80001067983 */ /* 0x002f220000300a00 */
[C---:B------:R-:W-:Y:S02]  /*46920*/  LEA R24, P6, R8.reuse, R0, 0x1 ;  /* 0x0000000008187211 */ /* 0x040fe400078c08ff */
[----:B------:R-:W-:Y:S02]  /*46930*/  PRMT R3, R25, 0x7632, R3 ;  /* 0x0000763219037816 */ /* 0x000fe40000000003 */
[----:B------:R-:W-:-:S03]  /*46940*/  LEA.HI.X.SX32 R25, R8, R2, 0x1, P6 ;  /* 0x0000000208197211 */ /* 0x000fc600030f0eff */
[----:B------:R-:W-:Y:S04]  /*46950*/  @P3 STG.E.U16 [R28.64], R3 ;  /* 0x000000031c003986 */ /* 0x000fe8000c101504 */
[----:B------:R0:W-:Y:S01]  /*46960*/  @P5 STG.E.U16 [R24.64], R5 ;  /* 0x0000000518005986 */ /* 0x0001e2000c101504 */
[----:B--2---:R-:W-:Y:S02]  /*46970*/  ISETP.LT.AND P4, PT, R4, c[0x0][0x17c], !P0 ;  /* 0x00005f0004007a0c */ /* 0x004fe40004781270 */
[----:B------:R-:W-:Y:S02]  /*46980*/  IADD3 R4, R8, c[0x0][0x198], RZ ;  /* 0x0000660008047a10 */ /* 0x000fe40007ffe0ff */
[----:B------:R-:W2:Y:S04]  /*46990*/  LDL.LU R8, [R1+0x124c] ;  /* 0x00124c0001087983 */ /* 0x000ea80000300800 */
[----:B0-----:R-:W4:Y:S01]  /*469a0*/  LDL.LU R25, [R1+0x1254] ;  /* 0x0012540001197983 */ /* 0x001f220000300800 */
[----:B---3--:R-:W-:-:S03]  /*469b0*/  ISETP.LT.AND P5, PT, R20, c[0x0][0x17c], !P0 ;  /* 0x00005f0014007a0c */ /* 0x008fc600047a1270 */
[----:B------:R-:W3:Y:S01]  /*469c0*/  LDL.LU R20, [R1+0x125c] ;  /* 0x00125c0001147983 */ /* 0x000ee20000300800 */
[C---:B------:R-:W-:Y:S02]  /*469d0*/  LEA R28, P6, R4.reuse, R0, 0x1 ;  /* 0x00000000041c7211 */ /* 0x040fe400078c08ff */
[C---:B------:R-:W-:Y:S02]  /*469e0*/  IADD3 R3, R4.reuse, c[0x0][0x198], RZ ;  /* 0x0000660004037a10 */ /* 0x040fe40007ffe0ff */
[----:B------:R-:W-:Y:S02]  /*469f0*/  LEA.HI.X.SX32 R29, R4, R2, 0x1, P6 ;  /* 0x00000002041d7211 */ /* 0x000fe400030f0eff */
[----:B------:R-:W-:Y:S02]  /*46a00*/  LEA R4, P6, R3, R0, 0x1 ;  /* 0x0000000003047211 */ /* 0x000fe400078c08ff */
[----:B------:R-:W-:Y:S02]  /*46a10*/  PRMT R12, R5, 0x7632, R12 ;  /* 0x00007632050c7816 */ /* 0x000fe4000000000c */
[----:B------:R-:W-:-:S03]  /*46a20*/  LEA.HI.X.SX32 R5, R3, R2, 0x1, P6 ;  /* 0x0000000203057211 */ /* 0x000fc600030f0eff */
[----:B------:R0:W-:Y:S04]  /*46a30*/  @P2 STG.E.U16 [R28.64], R12 ;  /* 0x0000000c1c002986 */ /* 0x0001e8000c101504 */
[----:B------:R1:W-:Y:S04]  /*46a40*/  @P1 STG.E.U16 [R4.64], R9 ;  /* 0x0000000904001986 */ /* 0x0003e8000c101504 */
[----:B0-----:R-:W3:Y:S01]  /*46a50*/  LDL.LU R29, [R1+0x1258] ;  /* 0x00125800011d7983 */ /* 0x001ee20000300800 */
[----:B-1----:R-:W-:-:S03]  /*46a60*/  PRMT R4, R9, 0x7632, R4 ;  /* 0x0000763209047816 */ /* 0x002fc60000000004 */
[----:B------:R-:W3:Y:S04]  /*46a70*/  LDL.LU R12, [R1+0x1260] ;  /* 0x00126000010c7983 */ /* 0x000ee80000300800 */
[----:B------:R-:W3:Y:S01]  /*46a80*/  LDL.LU R28, [R1+0x1264] ;  /* 0x00126400011c7983 */ /* 0x000ee20000300800 */
[----:B------:R-:W-:Y:S02]  /*46a90*/  PRMT R16, R26, 0x7632, R16 ;  /* 0x000076321a107816 */ /* 0x000fe40000000010 */
[----:B--2---:R-:W-:Y:S02]  /*46aa0*/  ISETP.LT.AND P3, PT, R8, c[0x0][0x17c], !P0 ;  /* 0x00005f0008007a0c */ /* 0x004fe40004761270 */
[----:B------:R-:W-:-:S04]  /*46ab0*/  IADD3 R8, R3, c[0x0][0x198], RZ ;  /* 0x0000660003087a10 */ /* 0x000fc80007ffe0ff */
[C---:B------:R-:W-:Y:S02]  /*46ac0*/  LEA R24, P6, R8.reuse, R0, 0x1 ;  /* 0x0000000008187211 */ /* 0x040fe400078c08ff */
[----:B----4-:R-:W-:Y:S02]  /*46ad0*/  ISETP.LT.AND P2, PT, R25, c[0x0][0x17c], !P0 ;  /* 0x00005f0019007a0c */ /* 0x010fe40004741270 */
[C---:B------:R-:W-:Y:S02]  /*46ae0*/  LEA.HI.X.SX32 R25, R8.reuse, R2, 0x1, P6 ;  /* 0x0000000208197211 */ /* 0x040fe400030f0eff */
[----:B------:R-:W-:-:S03]  /*46af0*/  IADD3 R3, R8, c[0x0][0x198], RZ ;  /* 0x0000660008037a10 */ /* 0x000fc60007ffe0ff */
[----:B------:R0:W-:Y:S01]  /*46b00*/  @P4 STG.E.U16 [R24.64], R4 ;  /* 0x0000000418004986 */ /* 0x0001e2000c101504 */
[----:B---3--:R-:W-:-:S03]  /*46b10*/  ISETP.LT.AND P4, PT, R20, c[0x0][0x17c], !P0 ;  /* 0x00005f0014007a0c */ /* 0x008fc60004781270 */
[----:B------:R-:W2:Y:S01]  /*46b20*/  LDL.LU R20, [R1+0x126c] ;  /* 0x00126c0001147983 */ /* 0x000ea20000300800 */
[C---:B------:R-:W-:Y:S02]  /*46b30*/  LEA R8, P6, R3.reuse, R0, 0x1 ;  /* 0x0000000003087211 */ /* 0x040fe400078c08ff */
[C---:B------:R-:W-:Y:S02]  /*46b40*/  IADD3 R5, R3.reuse, c[0x0][0x198], RZ ;  /* 0x0000660003057a10 */ /* 0x040fe40007ffe0ff */
[----:B------:R-:W-:Y:S02]  /*46b50*/  LEA.HI.X.SX32 R9, R3, R2, 0x1, P6 ;  /* 0x0000000203097211 */ /* 0x000fe400030f0eff */
[C---:B0-----:R-:W-:Y:S02]  /*46b60*/  LEA R4, P6, R5.reuse, R0, 0x1 ;  /* 0x0000000005047211 */ /* 0x041fe400078c08ff */
[C---:B------:R-:W-:Y:S02]  /*46b70*/  IADD3 R3, R5.reuse, c[0x0][0x198], RZ ;  /* 0x0000660005037a10 */ /* 0x040fe40007ffe0ff */
[----:B------:R-:W-:Y:S01]  /*46b80*/  LEA.HI.X.SX32 R5, R5, R2, 0x1, P6 ;  /* 0x0000000205057211 */ /* 0x000fe200030f0eff */
[----:B------:R0:W-:Y:S04]  /*46b90*/  @P3 STG.E.U16 [R8.64], R26 ;  /* 0x0000001a08003986 */ /* 0x0001e8000c101504 */
[----:B------:R1:W-:Y:S04]  /*46ba0*/  @P5 STG.E.U16 [R4.64], R16 ;  /* 0x0000001004005986 */ /* 0x0003e8000c101504 */
[----:B0-----:R-:W3:Y:S04]  /*46bb0*/  LDL.LU R26, [R1+0x12f0] ;  /* 0x0012f000011a7983 */ /* 0x001ee80000300800 */
[----:B------:R-:W4:Y:S04]  /*46bc0*/  LDL.LU R25, [R1+0x1268] ;  /* 0x0012680001197983 */ /* 0x000f280000300800 */
[----:B-1----:R-:W3:Y:S01]  /*46bd0*/  LDL.LU R16, [R1+0x1278] ;  /* 0x0012780001107983 */ /* 0x002ee20000300800 */
[----:B------:R-:W-:-:S02]  /*46be0*/  LEA R8, P6, R3, R0, 0x1 ;  /* 0x0000000003087211 */ /* 0x000fc400078c08ff */
[----:B------:R-:W-:Y:S01]  /*46bf0*/  ISETP.LT.AND P3, PT, R12, c[0x0][0x17c], !P0 ;  /* 0x00005f000c007a0c */ /* 0x000fe20004761270 */
[----:B------:R-:W4:Y:S01]  /*46c00*/  LDL.LU R24, [R1+0x1274] ;  /* 0x0012740001187983 */ /* 0x000f220000300800 */
[C---:B------:R-:W-:Y:S02]  /*46c10*/  LEA.HI.X.SX32 R9, R3.reuse, R2, 0x1, P6 ;  /* 0x0000000203097211 */ /* 0x040fe400030f0eff */
[----:B------:R-:W-:-:S03]  /*46c20*/  IADD3 R12, R3, c[0x0][0x198], RZ ;  /* 0x00006600030c7a10 */ /* 0x000fc60007ffe0ff */
[----:B------:R0:W-:Y:S01]  /*46c30*/  @P2 STG.E.U16 [R8.64], R13 ;  /* 0x0000000d08002986 */ /* 0x0001e2000c101504 */
[----:B------:R-:W-:Y:S02]  /*46c40*/  ISETP.LT.AND P1, PT, R29, c[0x0][0x17c], !P0 ;  /* 0x00005f001d007a0c */ /* 0x000fe40004721270 */
[C---:B------:R-:W-:Y:S02]  /*46c50*/  LEA R4, P6, R12.reuse, R0, 0x1 ;  /* 0x000000000c047211 */ /* 0x040fe400078c08ff */
[C---:B------:R-:W-:Y:S02]  /*46c60*/  IADD3 R3, R12.reuse, c[0x0][0x198], RZ ;  /* 0x000066000c037a10 */ /* 0x040fe40007ffe0ff */
[----:B------:R-:W-:Y:S02]  /*46c70*/  LEA.HI.X.SX32 R5, R12, R2, 0x1, P6 ;  /* 0x000000020c057211 */ /* 0x000fe400030f0eff */
[----:B0-----:R-:W-:Y:S02]  /*46c80*/  LEA R8, P6, R3, R0, 0x1 ;  /* 0x0000000003087211 */ /* 0x001fe400078c08ff */
[----:B------:R-:W-:-:S02]  /*46c90*/  PRMT R13, R13, 0x7632, R13 ;  /* 0x000076320d0d7816 */ /* 0x000fc4000000000d */
[----:B------:R-:W-:-:S03]  /*46ca0*/  LEA.HI.X.SX32 R9, R3, R2, 0x1, P6 ;  /* 0x0000000203097211 */ /* 0x000fc600030f0eff */
[----:B------:R0:W-:Y:S04]  /*46cb0*/  @P1 STG.E.U16 [R4.64], R13 ;  /* 0x0000000d04001986 */ /* 0x0001e8000c101504 */
[----:B------:R1:W-:Y:S01]  /*46cc0*/  @P4 STG.E.U16 [R8.64], R17 ;  /* 0x0000001108004986 */ /* 0x0003e2000c101504 */
[----:B--2---:R-:W-:-:S03]  /*46cd0*/  ISETP.LT.AND P2, PT, R20, c[0x0][0x17c], !P0 ;  /* 0x00005f0014007a0c */ /* 0x004fc60004741270 */
[----:B------:R-:W2:Y:S04]  /*46ce0*/  LDL.LU R20, [R1+0x1284] ;  /* 0x0012840001147983 */ /* 0x000ea80000300800 */
[----:B------:R-:W2:Y:S01]  /*46cf0*/  LDL.LU R29, [R1+0x28] ;  /* 0x00002800011d7983 */ /* 0x000ea20000300800 */
[----:B---3--:R-:W-:-:S03]  /*46d00*/  ISETP.LT.AND P4, PT, R16, c[0x0][0x17c], !P0 ;  /* 0x00005f0010007a0c */ /* 0x008fc60004781270 */
[----:B------:R-:W3:Y:S01]  /*46d10*/  LDL.LU R16, [R1+0x1280] ;  /* 0x0012800001107983 */ /* 0x000ee20000300800 */
[----:B------:R-:W-:-:S04]  /*46d20*/  IADD3 R12, R3, c[0x0][0x198], RZ ;  /* 0x00006600030c7a10 */ /* 0x000fc80007ffe0ff */
[C---:B0-----:R-:W-:Y:S02]  /*46d30*/  LEA R4, P6, R12.reuse, R0, 0x1 ;  /* 0x000000000c047211 */ /* 0x041fe400078c08ff */
[----:B-1----:R-:W-:Y:S02]  /*46d40*/  PRMT R17, R17, 0x7632, R17 ;  /* 0x0000763211117816 */ /* 0x002fe40000000011 */
[----:B------:R-:W-:Y:S02]  /*46d50*/  LEA.HI.X.SX32 R5, R12, R2, 0x1, P6 ;  /* 0x000000020c057211 */ /* 0x000fe400030f0eff */
[----:B------:R-:W-:Y:S02]  /*46d60*/  ISETP.LT.AND P5, PT, R28, c[0x0][0x17c], !P0 ;  /* 0x00005f001c007a0c */ /* 0x000fe400047a1270 */
[----:B------:R-:W-:Y:S01]  /*46d70*/  IADD3 R3, R12, c[0x0][0x198], RZ ;  /* 0x000066000c037a10 */ /* 0x000fe20007ffe0ff */
[----:B------:R0:W-:Y:S03]  /*46d80*/  @P3 STG.E.U16 [R4.64], R17 ;  /* 0x0000001104003986 */ /* 0x0001e6000c101504 */
[----:B------:R-:W-:-:S04]  /*46d90*/  LEA R8, P6, R3, R0, 0x1 ;  /* 0x0000000003087211 */ /* 0x000fc800078c08ff */
[----:B------:R-:W-:Y:S01]  /*46da0*/  LEA.HI.X.SX32 R9, R3, R2, 0x1, P6 ;  /* 0x0000000203097211 */ /* 0x000fe200030f0eff */
[----:B0-----:R-:W3:Y:S01]  /*46db0*/  LDL.LU R17, [R1+0x128c] ;  /* 0x00128c0001117983 */ /* 0x001ee20000300800 */
[----:B----4-:R-:W-:-:S03]  /*46dc0*/  ISETP.LT.AND P3, PT, R24, c[0x0][0x17c], !P0 ;  /* 0x00005f0018007a0c */ /* 0x010fc60004761270 */
[----:B------:R0:W-:Y:S04]  /*46dd0*/  @P5 STG.E.U16 [R8.64], R21 ;  /* 0x0000001508005986 */ /* 0x0001e8000c101504 */
[----:B------:R-:W4:Y:S01]  /*46de0*/  LDL.LU R24, [R1+0x1288] ;  /* 0x0012880001187983 */ /* 0x000f220000300800 */
[----:B------:R-:W-:-:S04]  /*46df0*/  IADD3 R12, R3, c[0x0][0x198], RZ ;  /* 0x00006600030c7a10 */ /* 0x000fc80007ffe0ff */
[C---:B------:R-:W-:Y:S02]  /*46e00*/  LEA R4, P6, R12.reuse, R0, 0x1 ;  /* 0x000000000c047211 */ /* 0x040fe400078c08ff */
[----:B0-----:R-:W-:Y:S02]  /*46e10*/  PRMT R21, R21, 0x7632, R21 ;  /* 0x0000763215157816 */ /* 0x001fe40000000015 */
[----:B------:R-:W-:-:S05]  /*46e20*/  LEA.HI.X.SX32 R5, R12, R2, 0x1, P6 ;  /* 0x000000020c057211 */ /* 0x000fca00030f0eff */
[----:B------:R0:W-:Y:S01]  /*46e30*/  @P2 STG.E.U16 [R4.64], R21 ;  /* 0x0000001504002986 */ /* 0x0001e2000c101504 */
[----:B--2---:R-:W-:-:S03]  /*46e40*/  ISETP.LT.AND P5, PT, R20, c[0x0][0x17c], !P0 ;  /* 0x00005f0014007a0c */ /* 0x004fc600047a1270 */
[----:B------:R-:W2:Y:S01]  /*46e50*/  LDL.LU R20, [R1+0x1294] ;  /* 0x0012940001147983 */ /* 0x000ea20000300800 */
[----:B---3--:R-:W-:-:S03]  /*46e60*/  ISETP.LT.AND P2, PT, R16, c[0x0][0x17c], !P0 ;  /* 0x00005f0010007a0c */ /* 0x008fc60004741270 */
[----:B------:R-:W3:Y:S01]  /*46e70*/  LDL.LU R16, [R1+0x1290] ;  /* 0x0012900001107983 */ /* 0x000ee20000300800 */
[----:B------:R-:W-:Y:S02]  /*46e80*/  IADD3 R3, R12, c[0x0][0x198], RZ ;  /* 0x000066000c037a10 */ /* 0x000fe40007ffe0ff */
[----:B------:R-:W-:Y:S01]  /*46e90*/  ISETP.LT.AND P1, PT, R25, c[0x0][0x17c], !P0 ;  /* 0x00005f0019007a0c */ /* 0x000fe20004721270 */
[----:B0-----:R-:W4:Y:S01]  /*46ea0*/  LDL.LU R21, [R1+0x129c] ;  /* 0x00129c0001157983 */ /* 0x001f220000300800 */
[C---:B------:R-:W-:Y:S02]  /*46eb0*/  LEA R8, P6, R3.reuse, R0, 0x1 ;  /* 0x0000000003087211 */ /* 0x040fe400078c08ff */
[C---:B------:R-:W-:Y:S02]  /*46ec0*/  IADD3 R12, R3.reuse, c[0x0][0x198], RZ ;  /* 0x00006600030c7a10 */ /* 0x040fe40007ffe0ff */
[----:B------:R-:W-:Y:S02]  /*46ed0*/  LEA.HI.X.SX32 R9, R3, R2, 0x1, P6 ;  /* 0x0000000203097211 */ /* 0x000fe400030f0eff */
[----:B------:R-:W-:-:S02]  /*46ee0*/  LEA R4, P6, R12, R0, 0x1 ;  /* 0x000000000c047211 */ /* 0x000fc400078c08ff */
[----:B------:R-:W-:Y:S02]  /*46ef0*/  PRMT R13, R29, 0x7632, R13 ;  /* 0x000076321d0d7816 */ /* 0x000fe4000000000d */
[C---:B------:R-:W-:Y:S02]  /*46f00*/  LEA.HI.X.SX32 R5, R12.reuse, R2, 0x1, P6 ;  /* 0x000000020c057211 */ /* 0x040fe400030f0eff */
[----:B------:R-:W-:Y:S01]  /*46f10*/  IADD3 R3, R12, c[0x0][0x198], RZ ;  /* 0x000066000c037a10 */ /* 0x000fe20007ffe0ff */
[----:B------:R0:W-:Y:S04]  /*46f20*/  @P1 STG.E.U16 [R8.64], R29 ;  /* 0x0000001d08001986 */ /* 0x0001e8000c101504 */
[----:B------:R1:W-:Y:S01]  /*46f30*/  @P4 STG.E.U16 [R4.64], R13 ;  /* 0x0000000d04004986 */ /* 0x0003e2000c101504 */
[----:B------:R-:W-:-:S03]  /*46f40*/  ISETP.LT.AND P1, PT, R17, c[0x0][0x17c], !P0 ;  /* 0x00005f0011007a0c */ /* 0x000fc60004721270 */
[----:B------:R-:W4:Y:S01]  /*46f50*/  LDL.LU R17, [R1+0x1298] ;  /* 0x0012980001117983 */ /* 0x000f220000300800 */
[----:B0-----:R-:W-:-:S03]  /*46f60*/  LEA R8, P6, R3, R0, 0x1 ;  /* 0x0000000003087211 */ /* 0x001fc600078c08ff */
[----:B-1----:R-:W4:Y:S01]  /*46f70*/  LDL.LU R13, [R1+0x12a4] ;  /* 0x0012a400010d7983 */ /* 0x002f220000300800 */
[----:B------:R-:W-:-:S05]  /*46f80*/  LEA.HI.X.SX32 R9, R3, R2, 0x1, P6 ;  /* 0x0000000203097211 */ /* 0x000fca00030f0eff */
[----:B------:R0:W-:Y:S01]  /*46f90*/  @P3 STG.E.U16 [R8.64], R26 ;  /* 0x0000001a08003986 */ /* 0x0001e2000c101504 */
[----:B------:R-:W-:-:S04]  /*46fa0*/  IADD3 R12, R3, c[0x0][0x198], RZ ;  /* 0x00006600030c7a10 */ /* 0x000fc80007ffe0ff */
[----:B------:R-:W-:-:S04]  /*46fb0*/  LEA R4, P6, R12, R0, 0x1 ;  /* 0x000000000c047211 */ /* 0x000fc800078c08ff */
[----:B------:R-:W-:Y:S02]  /*46fc0*/  LEA.HI.X.SX32 R5, R12, R2, 0x1, P6 ;  /* 0x000000020c057211 */ /* 0x000fe400030f0eff */
[----:B0-----:R-:W-:-:S05]  /*46fd0*/  PRMT R26, R26, 0x7632, R26 ;  /* 0x000076321a1a7816 */ /* 0x001fca000000001a */
[----:B------:R0:W-:Y:S01]  /*46fe0*/  @P5 STG.E.U16 [R4.64], R26 ;  /* 0x0000001a04005986 */ /* 0x0001e2000c101504 */
[----:B--2---:R-:W-:-:S03]  /*46ff0*/  ISETP.LT.AND P3, PT, R20, c[0x0][0x17c], !P0 ;  /* 0x00005f0014007a0c */ /* 0x004fc60004761270 */
[----:B------:R-:W2:Y:S01]  /*47000*/  LDL.LU R20, [R1+0x12a0] ;  /* 0x0012a00001147983 */ /* 0x000ea20000300800 */
[----:B---3--:R-:W-:-:S03]  /*47010*/  ISETP.LT.AND P5, PT, R16, c[0x0][0x17c], !P0 ;  /* 0x00005f0010007a0c */ /* 0x008fc600047a1270 */
[----:B------:R-:W3:Y:S01]  /*47020*/  LDL.LU R16, [R1+0x12ac] ;  /* 0x0012ac0001107983 */ /* 0x000ee20000300800 */
[----:B------:R-:W-:-:S04]  /*47030*/  IADD3 R3, R12, c[0x0][0x198], RZ ;  /* 0x000066000c037a10 */ /* 0x000fc80007ffe0ff */
[C---:B------:R-:W-:Y:S02]  /*47040*/  LEA R8, P6, R3.reuse, R0, 0x1 ;  /* 0x0000000003087211 */ /* 0x040fe400078c08ff */
[C---:B------:R-:W-:Y:S02]  /*47050*/  IADD3 R12, R3.reuse, c[0x0][0x198], RZ ;  /* 0x00006600030c7a10 */ /* 0x040fe40007ffe0ff */
[----:B------:R-:W-:Y:S02]  /*47060*/  LEA.HI.X.SX32 R9, R3, R2, 0x1, P6 ;  /* 0x0000000203097211 */ /* 0x000fe400030f0eff */
[----:B0-----:R-:W-:Y:S02]  /*47070*/  LEA R4, P6, R12, R0, 0x1 ;  /* 0x000000000c047211 */ /* 0x001fe400078c08ff */
[----:B----4-:R-:W-:Y:S02]  /*47080*/  ISETP.LT.AND P4, PT, R24, c[0x0][0x17c], !P0 ;  /* 0x00005f0018007a0c */ /* 0x010fe40004781270 */
[C---:B------:R-:W-:Y:S01]  /*47090*/  IADD3 R3, R12.reuse, c[0x0][0x198], RZ ;  /* 0x000066000c037a10 */ /* 0x040fe20007ffe0ff */
[----:B------:R0:W-:Y:S01]  /*470a0*/  @P2 STG.E.U16 [R8.64], R6 ;  /* 0x0000000608002986 */ /* 0x0001e2000c101504 */
[----:B------:R-:W-:-:S02]  /*470b0*/  LEA.HI.X.SX32 R5, R12, R2, 0x1, P6 ;  /* 0x000000020c057211 */ /* 0x000fc400030f0eff */
[----:B------:R-:W-:Y:S02]  /*470c0*/  PRMT R12, R6, 0x7632, R12 ;  /* 0x00007632060c7816 */ /* 0x000fe4000000000c */
[C---:B0-----:R-:W-:Y:S02]  /*470d0*/  LEA R8, P6, R3.reuse, R0, 0x1 ;  /* 0x0000000003087211 */ /* 0x041fe400078c08ff */
[C---:B------:R-:W-:Y:S02]  /*470e0*/  IADD3 R6, R3.reuse, c[0x0][0x198], RZ ;  /* 0x0000660003067a10 */ /* 0x040fe40007ffe0ff */
[----:B------:R-:W-:Y:S01]  /*470f0*/  LEA.HI.X.SX32 R9, R3, R2, 0x1, P6 ;  /* 0x0000000203097211 */ /* 0x000fe200030f0eff */
[----:B------:R0:W-:Y:S01]  /*47100*/  @P1 STG.E.U16 [R4.64], R12 ;  /* 0x0000000c04001986 */ /* 0x0001e2000c101504 */
[----:B------:R-:W-:Y:S02]  /*47110*/  ISETP.LT.AND P2, PT, R21, c[0x0][0x17c], !P0 ;  /* 0x00005f0015007a0c */ /* 0x000fe40004741270 */
[----:B------:R-:W-:Y:S01]  /*47120*/  ISETP.LT.AND P1, PT, R17, c[0x0][0x17c], !P0 ;  /* 0x00005f0011007a0c */ /* 0x000fe20004721270 */
[----:B------:R-:W4:Y:S04]  /*47130*/  LDL.LU R21, [R1+0x12a8] ;  /* 0x0012a80001157983 */ /* 0x000f280000300800 */
[----:B------:R1:W-:Y:S01]  /*47140*/  @P4 STG.E.U16 [R8.64], R10 ;  /* 0x0000000a08004986 */ /* 0x0003e2000c101504 */
[----:B------:R-:W-:-:S03]  /*47150*/  ISETP.LT.AND P4, PT, R13, c[0x0][0x17c], !P0 ;  /* 0x00005f000d007a0c */ /* 0x000fc60004781270 */
[----:B------:R-:W4:Y:S01]  /*47160*/  LDL.LU R17, [R1+0x12b4] ;  /* 0x0012b40001117983 */ /* 0x000f220000300800 */
[----:B0-----:R-:W-:-:S03]  /*47170*/  LEA R4, P6, R6, R0, 0x1 ;  /* 0x0000000006047211 */ /* 0x001fc600078c08ff */
[----:B------:R-:W4:Y:S01]  /*47180*/  LDL.LU R13, [R1+0x12b0] ;  /* 0x0012b000010d7983 */ /* 0x000f220000300800 */
[----:B------:R-:W-:Y:S02]  /*47190*/  LEA.HI.X.SX32 R5, R6, R2, 0x1, P6 ;  /* 0x0000000206057211 */ /* 0x000fe400030f0eff */
[----:B-1----:R-:W-:-:S05]  /*471a0*/  PRMT R10, R10, 0x7632, R10 ;  /* 0x000076320a0a7816 */ /* 0x002fca000000000a */
[----:B------:R0:W-:Y:S01]  /*471b0*/  @P3 STG.E.U16 [R4.64], R10 ;  /* 0x0000000a04003986 */ /* 0x0001e2000c101504 */
[----:B------:R-:W-:-:S04]  /*471c0*/  IADD3 R3, R6, c[0x0][0x198], RZ ;  /* 0x0000660006037a10 */ /* 0x000fc80007ffe0ff */
[----:B------:R-:W-:-:S04]  /*471d0*/  LEA R8, P6, R3, R0, 0x1 ;  /* 0x0000000003087211 */ /* 0x000fc800078c08ff */
[----:B------:R-:W-:Y:S02]  /*471e0*/  LEA.HI.X.SX32 R9, R3, R2, 0x1, P6 ;  /* 0x0000000203097211 */ /* 0x000fe400030f0eff */
[----:B0-----:R-:W-:-:S03]  /*471f0*/  PRMT R10, R27, 0x7632, R10 ;  /* 0x000076321b0a7816 */ /* 0x001fc6000000000a */
[----:B------:R0:W-:Y:S01]  /*47200*/  @P5 STG.E.U16 [R8.64], R27 ;  /* 0x0000001b08005986 */ /* 0x0001e2000c101504 */
[----:B--2---:R-:W-:-:S03]  /*47210*/  ISETP.LT.AND P3, PT, R20, c[0x0][0x17c], !P0 ;  /* 0x00005f0014007a0c */ /* 0x004fc60004761270 */
[----:B------:R-:W2:Y:S04]  /*47220*/  LDL.LU R20, [R1+0x12bc] ;  /* 0x0012bc0001147983 */ /* 0x000ea80000300800 */
[----:B0-----:R-:W2:Y:S01]  /*47230*/  LDL.LU R27, [R1+0x12ec] ;  /* 0x0012ec00011b7983 */ /* 0x001ea20000300800 */
[----:B---3--:R-:W-:-:S03]  /*47240*/  ISETP.LT.AND P5, PT, R16, c[0x0][0x17c], !P0 ;  /* 0x00005f0010007a0c */ /* 0x008fc600047a1270 */
[----:B------:R-:W3:Y:S01]  /*47250*/  LDL.LU R16, [R1+0x12b8] ;  /* 0x0012b80001107983 */ /* 0x000ee20000300800 */
[----:B------:R-:W-:-:S03]  /*47260*/  IADD3 R6, R3, c[0x0][0x198], RZ ;  /* 0x0000660003067a10 */ /* 0x000fc60007ffe0ff */
[----:B------:R-:W3:Y:S01]  /*47270*/  LDL.LU R12, [R1+0x12c0] ;  /* 0x0012c000010c7983 */ /* 0x000ee20000300800 */
[C---:B------:R-:W-:Y:S02]  /*47280*/  LEA R4, P6, R6.reuse, R0, 0x1 ;  /* 0x0000000006047211 */ /* 0x040fe400078c08ff */
[C---:B------:R-:W-:Y:S02]  /*47290*/  IADD3 R3, R6.reuse, c[0x0][0x198], RZ ;  /* 0x0000660006037a10 */ /* 0x040fe40007ffe0ff */
[----:B------:R-:W-:Y:S02]  /*472a0*/  LEA.HI.X.SX32 R5, R6, R2, 0x1, P6 ;  /* 0x0000000206057211 */ /* 0x000fe400030f0eff */
[C---:B------:R-:W-:Y:S02]  /*472b0*/  LEA R8, P6, R3.reuse, R0, 0x1 ;  /* 0x0000000003087211 */ /* 0x040fe400078c08ff */
[C---:B------:R-:W-:Y:S01]  /*472c0*/  IADD3 R6, R3.reuse, c[0x0][0x198], RZ ;  /* 0x0000660003067a10 */ /* 0x040fe20007ffe0ff */
[----:B------:R0:W-:Y:S01]  /*472d0*/  @P2 STG.E.U16 [R4.64], R10 ;  /* 0x0000000a04002986 */ /* 0x0001e2000c101504 */
[----:B------:R-:W-:-:S02]  /*472e0*/  LEA.HI.X.SX32 R9, R3, R2, 0x1, P6 ;  /* 0x0000000203097211 */ /* 0x000fc400030f0eff */
[----:B------:R-:W-:-:S03]  /*472f0*/  IADD3 R3, R6, c[0x0][0x198], RZ ;  /* 0x0000660006037a10 */ /* 0x000fc60007ffe0ff */
[----:B------:R1:W-:Y:S01]  /*47300*/  @P1 STG.E.U16 [R8.64], R14 ;  /* 0x0000000e08001986 */ /* 0x0003e2000c101504 */
[----:B0-----:R-:W-:-:S03]  /*47310*/  LEA R4, P6, R6, R0, 0x1 ;  /* 0x0000000006047211 */ /* 0x001fc600078c08ff */
[----:B------:R-:W3:Y:S01]  /*47320*/  LDL.LU R10, [R1+0x12c4] ;  /* 0x0012c400010a7983 */ /* 0x000ee20000300800 */
[----:B------:R-:W-:-:S03]  /*47330*/  LEA.HI.X.SX32 R5, R6, R2, 0x1, P6 ;  /* 0x0000000206057211 */ /* 0x000fc600030f0eff */
[----:B------:R-:W3:Y:S01]  /*47340*/  LDL.LU R29, [R1+0x2c] ;  /* 0x00002c00011d7983 */ /* 0x000ee20000300800 */
[----:B-1----:R-:W-:Y:S02]  /*47350*/  PRMT R14, R14, 0x7632, R14 ;  /* 0x000076320e0e7816 */ /* 0x002fe4000000000e */
[----:B------:R-:W-:-:S03]  /*47360*/  LEA R8, P6, R3, R0, 0x1 ;  /* 0x0000000003087211 */ /* 0x000fc600078c08ff */
[----:B------:R0:W-:Y:S01]  /*47370*/  @P4 STG.E.U16 [R4.64], R14 ;  /* 0x0000000e04004986 */ /* 0x0001e2000c101504 */
[----:B------:R-:W-:Y:S02]  /*47380*/  LEA.HI.X.SX32 R9, R3, R2, 0x1, P6 ;  /* 0x0000000203097211 */ /* 0x000fe400030f0eff */
[----:B----4-:R-:W-:Y:S02]  /*47390*/  ISETP.LT.AND P4, PT, R13, c[0x0][0x17c], !P0 ;  /* 0x00005f000d007a0c */ /* 0x010fe40004781270 */
[----:B------:R-:W4:Y:S01]  /*473a0*/  LDL.LU R13, [R1+0x12cc] ;  /* 0x0012cc00010d7983 */ /* 0x000f220000300800 */
[----:B------:R-:W-:-:S03]  /*473b0*/  ISETP.LT.AND P1, PT, R17, c[0x0][0x17c], !P0 ;  /* 0x00005f0011007a0c */ /* 0x000fc60004721270 */
[----:B------:R1:W-:Y:S04]  /*473c0*/  @P3 STG.E.U16 [R8.64], R18 ;  /* 0x0000001208003986 */ /* 0x0003e8000c101504 */
[----:B------:R-:W4:Y:S01]  /*473d0*/  LDL.LU R17, [R1+0x12d0] ;  /* 0x0012d00001117983 */ /* 0x000f220000300800 */
[----:B------:R-:W-:-:S04]  /*473e0*/  IADD3 R6, R3, c[0x0][0x198], RZ ;  /* 0x0000660003067a10 */ /* 0x000fc80007ffe0ff */
[----:B0-----:R-:W-:Y:S02]  /*473f0*/  LEA R4, P6, R6, R0, 0x1 ;  /* 0x0000000006047211 */ /* 0x001fe400078c08ff */
[----:B-1----:R-:W-:Y:S02]  /*47400*/  PRMT R18, R18, 0x7632, R18 ;  /* 0x0000763212127816 */ /* 0x002fe40000000012 */
[----:B------:R-:W-:-:S05]  /*47410*/  LEA.HI.X.SX32 R5, R6, R2, 0x1, P6 ;  /* 0x0000000206057211 */ /* 0x000fca00030f0eff */
[----:B------:R0:W-:Y:S01]  /*47420*/  @P5 STG.E.U16 [R4.64], R18 ;  /* 0x0000001204005986 */ /* 0x0001e2000c101504 */
[----:B--2---:R-:W-:-:S03]  /*47430*/  ISETP.LT.AND P3, PT, R20, c[0x0][0x17c], !P0 ;  /* 0x00005f0014007a0c */ /* 0x004fc60004761270 */
[----:B------:R-:W2:Y:S04]  /*47440*/  LDL.LU R20, [R1+0x12d8] ;  /* 0x0012d80001147983 */ /* 0x000ea80000300800 */
[----:B0-----:R-:W2:Y:S01]  /*47450*/  LDL.LU R18, [R1+0x12dc] ;  /* 0x0012dc0001127983 */ /* 0x001ea20000300800 */
[----:B---3--:R-:W-:-:S03]  /*47460*/  ISETP.LT.AND P5, PT, R16, c[0x0][0x17c], !P0 ;  /* 0x00005f0010007a0c */ /* 0x008fc600047a1270 */
[----:B------:R-:W3:Y:S01]  /*47470*/  LDL.LU R16, [R1+0x12e4] ;  /* 0x0012e40001107983 */ /* 0x000ee20000300800 */
        /* <DEDUP_REMOVED lines=9> */
[C---:B------:R-:W-:Y:S02]  /*47510*/  IADD3 R6, R3.reuse, c[0x0][0x198], RZ ;  /* 0x0000660003067a10 */ /* 0x040fe40007ffe0ff */
[----:B------:R-:W-:Y:S02]  /*47520*/  ISETP.LT.AND P2, PT, R12, c[0x0][0x17c], !P0 ;  /* 0x00005f000c007a0c */ /* 0x000fe40004741270 */
[----:B------:R-:W3:Y:S04]  /*47530*/  LDL.LU R12, [R1+0x12e8] ;  /* 0x0012e800010c7983 */ /* 0x000ee80000300800 */
[----:B------:R-:W3:Y:S01]  /*47540*/  LDL.LU R21, [R1+0x12e0] ;  /* 0x0012e00001157983 */ /* 0x000ee20000300800 */
[----:B0-----:R-:W-:Y:S02]  /*47550*/  PRMT R22, R22, 0x7632, R22 ;  /* 0x0000763216167816 */ /* 0x001fe40000000016 */
[----:B------:R-:W-:-:S03]  /*47560*/  LEA R8, P6, R3, R0, 0x1 ;  /* 0x0000000003087211 */ /* 0x000fc600078c08ff */
[----:B------:R0:W-:Y:S01]  /*47570*/  @P1 STG.E.U16 [R4.64], R22 ;  /* 0x0000001604001986 */ /* 0x0001e2000c101504 */
[----:B------:R-:W-:Y:S02]  /*47580*/  LEA.HI.X.SX32 R9, R3, R2, 0x1, P6 ;  /* 0x0000000203097211 */ /* 0x000fe400030f0eff */
[----:B------:R-:W-:Y:S02]  /*47590*/  ISETP.LT.AND P1, PT, R10, c[0x0][0x17c], !P0 ;  /* 0x00005f000a007a0c */ /* 0x000fe40004721270 */
[C---:B------:R-:W-:Y:S01]  /*475a0*/  IADD3 R10, R6.reuse, c[0x0][0x198], RZ ;  /* 0x00006600060a7a10 */ /* 0x040fe20007ffe0ff */
[----:B------:R1:W-:Y:S01]  /*475b0*/  @P4 STG.E.U16 [R8.64], R29 ;  /* 0x0000001d08004986 */ /* 0x0003e2000c101504 */
[----:B------:R-:W-:Y:S02]  /*475c0*/  PRMT R3, R29, 0x7632, R3 ;  /* 0x000076321d037816 */ /* 0x000fe40000000003 */
[----:B0-----:R-:W-:Y:S01]  /*475d0*/  LEA R4, P6, R6, R0, 0x1 ;  /* 0x0000000006047211 */ /* 0x001fe200078c08ff */
[----:B------:R-:W3:Y:S01]  /*475e0*/  LDL.LU R22, [R1+0x12d4] ;  /* 0x0012d40001167983 */ /* 0x000ee20000300800 */
[----:B----4-:R-:W-:-:S02]  /*475f0*/  ISETP.LT.AND P4, PT, R13, c[0x0][0x17c], !P0 ;  /* 0x00005f000d007a0c */ /* 0x010fc40004781270 */
[----:B------:R-:W-:Y:S02]  /*47600*/  LEA.HI.X.SX32 R5, R6, R2, 0x1, P6 ;  /* 0x0000000206057211 */ /* 0x000fe400030f0eff */
[C---:B-1----:R-:W-:Y:S02]  /*47610*/  LEA R8, P6, R10.reuse, R0, 0x1 ;  /* 0x000000000a087211 */ /* 0x042fe400078c08ff */
[C---:B------:R-:W-:Y:S01]  /*47620*/  IADD3 R13, R10.reuse, c[0x0][0x198], RZ ;  /* 0x000066000a0d7a10 */ /* 0x040fe20007ffe0ff */
[----:B------:R0:W-:Y:S01]  /*47630*/  @P3 STG.E.U16 [R4.64], R3 ;  /* 0x0000000304003986 */ /* 0x0001e2000c101504 */
[----:B------:R-:W-:Y:S02]  /*47640*/  LEA.HI.X.SX32 R9, R10, R2, 0x1, P6 ;  /* 0x000000020a097211 */ /* 0x000fe400030f0eff */
[----:B------:R-:W-:Y:S02]  /*47650*/  ISETP.LT.AND P3, PT, R17, c[0x0][0x17c], !P0 ;  /* 0x00005f0011007a0c */ /* 0x000fe40004761270 */
[----:B0-----:R-:W-:-:S04]  /*47660*/  LEA R4, P6, R13, R0, 0x1 ;  /* 0x000000000d047211 */ /* 0x001fc800078c08ff */
[C---:B------:R-:W-:Y:S02]  /*47670*/  LEA.HI.X.SX32 R5, R13.reuse, R2, 0x1, P6 ;  /* 0x000000020d057211 */ /* 0x040fe400030f0eff */
[----:B------:R-:W-:Y:S01]  /*47680*/  IADD3 R17, R13, c[0x0][0x198], RZ ;  /* 0x000066000d117a10 */ /* 0x000fe20007ffe0ff */
[----:B------:R0:W-:Y:S01]  /*47690*/  @P5 STG.E.U16 [R8.64], R27 ;  /* 0x0000001b08005986 */ /* 0x0001e2000c101504 */
[----:B------:R-:W-:Y:S02]  /*476a0*/  PRMT R10, R27, 0x7632, R10 ;  /* 0x000076321b0a7816 */ /* 0x000fe4000000000a */
[----:B------:R-:W-:-:S03]  /*476b0*/  IADD3 R13, R17, c[0x0][0x198], RZ ;  /* 0x00006600110d7a10 */ /* 0x000fc60007ffe0ff */
[----:B------:R1:W-:Y:S01]  /*476c0*/  @P2 STG.E.U16 [R4.64], R10 ;  /* 0x0000000a04002986 */ /* 0x0003e2000c101504 */
[----:B0-----:R-:W-:-:S04]  /*476d0*/  LEA R8, P5, R17, R0, 0x1 ;  /* 0x0000000011087211 */ /* 0x001fc800078a08ff */
[----:B------:R-:W-:Y:S02]  /*476e0*/  LEA.HI.X.SX32 R9, R17, R2, 0x1, P5 ;  /* 0x0000000211097211 */ /* 0x000fe400028f0eff */
[----:B-1----:R-:W-:Y:S02]  /*476f0*/  LEA R4, P5, R13, R0, 0x1 ;  /* 0x000000000d047211 */ /* 0x002fe400078a08ff */
[----:B------:R-:W-:Y:S02]  /*47700*/  PRMT R14, R7, 0x7632, R14 ;  /* 0x00007632070e7816 */ /* 0x000fe4000000000e */
[----:B------:R-:W-:Y:S01]  /*47710*/  LEA.HI.X.SX32 R5, R13, R2, 0x1, P5 ;  /* 0x000000020d057211 */ /* 0x000fe200028f0eff */
[----:B------:R-:W-:Y:S04]  /*47720*/  @P1 STG.E.U16 [R8.64], R7 ;  /* 0x0000000708001986 */ /* 0x000fe8000c101504 */
[----:B------:R0:W-:Y:S01]  /*47730*/  @P4 STG.E.U16 [R4.64], R14 ;  /* 0x0000000e04004986 */ /* 0x0001e2000c101504 */
[----:B--2---:R-:W-:-:S03]  /*47740*/  ISETP.LT.AND P6, PT, R20, c[0x0][0x17c], !P0 ;  /* 0x00005f0014007a0c */ /* 0x004fc600047c1270 */
[----:B------:R-:W2:Y:S01]  /*47750*/  LDL.LU R20, [R1+0xc] ;  /* 0x00000c0001147983 */ /* 0x000ea20000300800 */
[----:B------:R-:W-:Y:S02]  /*47760*/  ISETP.LT.AND P2, PT, R18, c[0x0][0x17c], !P0 ;  /* 0x00005f0012007a0c */ /* 0x000fe40004741270 */
[----:B---3--:R-:W-:Y:S02]  /*47770*/  ISETP.LT.AND P1, PT, R16, c[0x0][0x17c], !P0 ;  /* 0x00005f0010007a0c */ /* 0x008fe40004721270 */
[----:B------:R-:W3:Y:S04]  /*47780*/  LDL.LU R16, [R1+0x12c8] ;  /* 0x0012c80001107983 */ /* 0x000ee80000300800 */
[----:B------:R-:W4:Y:S04]  /*47790*/  LDL.LU R18, [R1+0x127c] ;  /* 0x00127c0001127983 */ /* 0x000f280000300800 */
[----:B0-----:R-:W4:Y:S01]  /*477a0*/  LDL.LU R14, [R1+0x1270] ;  /* 0x00127000010e7983 */ /* 0x001f220000300800 */
[----:B------:R-:W-:-:S04]  /*477b0*/  IADD3 R3, R13, c[0x0][0x198], RZ ;  /* 0x000066000d037a10 */ /* 0x000fc80007ffe0ff */
[C---:B------:R-:W-:Y:S02]  /*477c0*/  LEA R6, P5, R3.reuse, R0, 0x1 ;  /* 0x0000000003067211 */ /* 0x040fe400078a08ff */
[C---:B------:R-:W-:Y:S02]  /*477d0*/  IADD3 R13, R3.reuse, c[0x0][0x198], RZ ;  /* 0x00006600030d7a10 */ /* 0x040fe40007ffe0ff */
[----:B------:R-:W-:Y:S02]  /*477e0*/  LEA.HI.X.SX32 R7, R3, R2, 0x1, P5 ;  /* 0x0000000203077211 */ /* 0x000fe400028f0eff */
[C---:B------:R-:W-:Y:S02]  /*477f0*/  IADD3 R3, R13.reuse, c[0x0][0x198], RZ ;  /* 0x000066000d037a10 */ /* 0x040fe40007ffe0ff */
[----:B------:R-:W-:Y:S02]  /*47800*/  ISETP.LT.AND P5, PT, R12, c[0x0][0x17c], !P0 ;  /* 0x00005f000c007a0c */ /* 0x000fe400047a1270 */
[----:B------:R-:W-:-:S02]  /*47810*/  LEA R12, P4, R13, R0, 0x1 ;  /* 0x000000000d0c7211 */ /* 0x000fc400078808ff */
[----:B------:R-:W-:Y:S02]  /*47820*/  PRMT R5, R11, 0x7632, R5 ;  /* 0x000076320b057816 */ /* 0x000fe40000000005 */
[----:B------:R-:W-:Y:S02]  /*47830*/  LEA.HI.X.SX32 R13, R13, R2, 0x1, P4 ;  /* 0x000000020d0d7211 */ /* 0x000fe400020f0eff */
[----:B------:R-:W-:Y:S01]  /*47840*/  IADD3 R17, R3, c[0x0][0x198], RZ ;  /* 0x0000660003117a10 */ /* 0x000fe20007ffe0ff */
[----:B------:R-:W-:Y:S01]  /*47850*/  @P3 STG.E.U16 [R6.64], R11 ;  /* 0x0000000b06003986 */ /* 0x000fe2000c101504 */
[----:B------:R-:W-:Y:S02]  /*47860*/  ISETP.LT.AND P4, PT, R21, c[0x0][0x17c], !P0 ;  /* 0x00005f0015007a0c */ /* 0x000fe40004781270 */
[----:B------:R-:W-:Y:S01]  /*47870*/  LEA R8, P3, R3, R0, 0x1 ;  /* 0x0000000003087211 */ /* 0x000fe200078608ff */
[----:B------:R0:W-:Y:S01]  /*47880*/  @P6 STG.E.U16 [R12.64], R5 ;  /* 0x000000050c006986 */ /* 0x0001e2000c101504 */
[----:B------:R-:W-:-:S02]  /*47890*/  IADD3 R21, R17, c[0x0][0x198], RZ ;  /* 0x0000660011157a10 */ /* 0x000fc40007ffe0ff */
[----:B------:R-:W-:Y:S02]  /*478a0*/  LEA R4, P6, R17, R0, 0x1 ;  /* 0x0000000011047211 */ /* 0x000fe400078c08ff */
[-C--:B------:R-:W-:Y:S02]  /*478b0*/  LEA.HI.X.SX32 R9, R3, R2.reuse, 0x1, P3 ;  /* 0x0000000203097211 */ /* 0x080fe400018f0eff */
[----:B------:R-:W-:Y:S02]  /*478c0*/  IADD3 R3, R21, c[0x0][0x198], RZ ;  /* 0x0000660015037a10 */ /* 0x000fe40007ffe0ff */
[----:B0-----:R-:W-:Y:S02]  /*478d0*/  LEA.HI.X.SX32 R5, R17, R2, 0x1, P6 ;  /* 0x0000000211057211 */ /* 0x001fe400030f0eff */
[----:B------:R-:W-:-:S04]  /*478e0*/  IADD3 R17, R3, c[0x0][0x198], RZ ;  /* 0x0000660003117a10 */ /* 0x000fc80007ffe0ff */
[C---:B------:R-:W-:Y:S02]  /*478f0*/  IADD3 R25, R17.reuse, c[0x0][0x198], RZ ;  /* 0x0000660011197a10 */ /* 0x040fe40007ffe0ff */
[C---:B------:R-:W-:Y:S02]  /*47900*/  LEA R12, P6, R17.reuse, R0, 0x1 ;  /* 0x00000000110c7211 */ /* 0x040fe400078c08ff */
[----:B------:R-:W-:Y:S02]  /*47910*/  ISETP.LT.AND P3, PT, R22, c[0x0][0x17c], !P0 ;  /* 0x00005f0016007a0c */ /* 0x000fe40004761270 */
[----:B------:R-:W-:Y:S02]  /*47920*/  LEA.HI.X.SX32 R13, R17, R2, 0x1, P6 ;  /* 0x00000002110d7211 */ /* 0x000fe400030f0eff */
[----:B--2---:R-:W-:Y:S01]  /*47930*/  PRMT R7, R20, 0x7632, R7 ;  /* 0x0000763214077816 */ /* 0x004fe20000000007 */
[----:B------:R-:W-:Y:S04]  /*47940*/  @P2 STG.E.U16 [R8.64], R20 ;  /* 0x0000001408002986 */ /* 0x000fe8000c101504 */
[----:B------:R0:W-:Y:S01]  /*47950*/  @P1 STG.E.U16 [R4.64], R7 ;  /* 0x0000000704001986 */ /* 0x0001e2000c101504 */
[----:B------:R-:W-:-:S02]  /*47960*/  LEA R6, P1, R21, R0, 0x1 ;  /* 0x0000000015067211 */ /* 0x000fc400078208ff */
[----:B------:R-:W-:Y:S02]  /*47970*/  LEA R10, P2, R3, R0, 0x1 ;  /* 0x00000000030a7211 */ /* 0x000fe400078408ff */
[-C--:B0-----:R-:W-:Y:S02]  /*47980*/  LEA.HI.X.SX32 R7, R21, R2.reuse, 0x1, P1 ;  /* 0x0000000215077211 */ /* 0x081fe400008f0eff */
[----:B------:R-:W-:Y:S02]  /*47990*/  IADD3 R21, R25, c[0x0][0x198], RZ ;  /* 0x0000660019157a10 */ /* 0x000fe40007ffe0ff */
[----:B------:R-:W-:Y:S02]  /*479a0*/  LEA.HI.X.SX32 R11, R3, R2, 0x1, P2 ;  /* 0x00000002030b7211 */ /* 0x000fe400010f0eff */
[-C--:B------:R-:W-:Y:S02]  /*479b0*/  LEA R4, P1, R21, R0.reuse, 0x1 ;  /* 0x0000000015047211 */ /* 0x080fe400078208ff */
[----:B------:R-:W-:-:S02]  /*479c0*/  LEA R8, P6, R25, R0, 0x1 ;  /* 0x0000000019087211 */ /* 0x000fc400078c08ff */
[C---:B------:R-:W-:Y:S02]  /*479d0*/  IADD3 R3, R21.reuse, c[0x0][0x198], RZ ;  /* 0x0000660015037a10 */ /* 0x040fe40007ffe0ff */
[-C--:B------:R-:W-:Y:S02]  /*479e0*/  LEA.HI.X.SX32 R5, R21, R2.reuse, 0x1, P1 ;  /* 0x0000000215057211 */ /* 0x080fe400008f0eff */
[----:B------:R-:W-:Y:S02]  /*479f0*/  LEA.HI.X.SX32 R9, R25, R2, 0x1, P6 ;  /* 0x0000000219097211 */ /* 0x000fe400030f0eff */
[----:B---3--:R-:W-:Y:S02]  /*47a00*/  ISETP.LT.AND P2, PT, R16, c[0x0][0x17c], !P0 ;  /* 0x00005f0010007a0c */ /* 0x008fe40004741270 */
[----:B------:R-:W-:Y:S02]  /*47a10*/  LEA R16, P6, R3, R0, 0x1 ;  /* 0x0000000003107211 */ /* 0x000fe400078c08ff */
[----:B----4-:R-:W-:-:S02]  /*47a20*/  ISETP.LT.AND P1, PT, R18, c[0x0][0x17c], !P0 ;  /* 0x00005f0012007a0c */ /* 0x010fc40004721270 */
[----:B------:R-:W-:Y:S02]  /*47a30*/  ISETP.LT.AND P0, PT, R14, c[0x0][0x17c], !P0 ;  /* 0x00005f000e007a0c */ /* 0x000fe40004701270 */
[----:B------:R-:W-:Y:S02]  /*47a40*/  PRMT R0, R15, 0x7632, R0 ;  /* 0x000076320f007816 */ /* 0x000fe40000000000 */
[----:B------:R-:W-:Y:S02]  /*47a50*/  LEA.HI.X.SX32 R17, R3, R2, 0x1, P6 ;  /* 0x0000000203117211 */ /* 0x000fe400030f0eff */
[----:B------:R-:W-:Y:S01]  /*47a60*/  PRMT R2, R19, 0x7632, R2 ;  /* 0x0000763213027816 */ /* 0x000fe20000000002 */
[----:B------:R0:W-:Y:S04]  /*47a70*/  @P5 STG.E.U16 [R6.64], R15 ;  /* 0x0000000f06005986 */ /* 0x0001e8000c101504 */
[----:B------:R0:W-:Y:S04]  /*47a80*/  @P4 STG.E.U16 [R10.64], R0 ;  /* 0x000000000a004986 */ /* 0x0001e8000c101504 */
[----:B------:R0:W-:Y:S04]  /*47a90*/  @P3 STG.E.U16 [R12.64], R19 ;  /* 0x000000130c003986 */ /* 0x0001e8000c101504 */
[----:B------:R0:W-:Y:S04]  /*47aa0*/  @P2 STG.E.U16 [R8.64], R2 ;  /* 0x0000000208002986 */ /* 0x0001e8000c101504 */
[----:B------:R0:W-:Y:S01]  /*47ab0*/  @P1 STG.E.U16 [R4.64], R23 ;  /* 0x0000001704001986 */ /* 0x0001e2000c101504 */
[----:B------:R-:W-:Y:S05]  /*47ac0*/  @!P0 EXIT ;  /* 0x000000000000894d */ /* 0x000fea0003800000 */
[----:B0-----:R-:W-:-:S05]  /*47ad0*/  PRMT R8, R23, 0x7632, R8 ;  /* 0x0000763217087816 */ /* 0x001fca0000000008 */
[----:B------:R-:W-:Y:S01]  /*47ae0*/  STG.E.U16 [R16.64], R8 ;  /* 0x0000000810007986 */ /* 0x000fe2000c101504 */
[----:B------:R-:W-:Y:S05]  /*47af0*/  EXIT ;  /* 0x000000000000794d */ /* 0x000fea0003800000 */
.L_x_3:
[----:B------:R-:W-:-:S00]  /*47b00*/  BRA `(.L_x_3) ;  /* 0xfffffff000007947 */ /* 0x000fc0000383ffff */
[----:B------:R-:W-:-:S00]  /*47b10*/  NOP ;  /* 0x0000000000007918 */ /* 0x000fc00000000000 */
        /* <DEDUP_REMOVED lines=14> */
.L_x_4:


//--------------------- .nv.shared.matmul_kernel  --------------------------
	.section	.nv.shared.matmul_kernel,"aw",@nobits
	.sectionflags	@""
	.align	16
